	.target	sm_90a

	.elftype	@"ET_EXEC"


//--------------------- .note.nv.tkinfo           --------------------------
	.section	.note.nv.tkinfo,"",@"SHT_NOTE"
	.sectionflags	@"SHF_NOTE_NV_TKINFO"
	.tkinfo
        /*0018*/ 	.word	0x00000002
        /*0030*/ 	.string	""
        /*0030*/ 	.string	"ptxas"
        /*0030*/ 	.string	"Cuda compilation tools, release 13.0, V13.0.88"
        /*0030*/ 	.string	"Build cuda_13.0.r13.0/compiler.36424714_0"
        /*0030*/ 	.string	"-arch sm_90a -m 64 "



//--------------------- .note.nv.cuinfo           --------------------------
	.section	.note.nv.cuinfo,"",@"SHT_NOTE"
	.sectionflags	@"SHF_NOTE_NV_CUINFO"
        /*0018*/ 	.short	0x0002
        /*001a*/ 	.short	0x005a
        /*001c*/ 	.short	0x0082
	.zero		2


//--------------------- .nv.info                  --------------------------
	.section	.nv.info,"",@"SHT_CUDA_INFO"
	.align	4


	//----- nvinfo : EIATTR_REGCOUNT
	.align		4
        /*0000*/ 	.byte	0x04, 0x2f
        /*0002*/ 	.short	(.L_19 - .L_18)
	.align		4
.L_18:
        /*0004*/ 	.word	index@(_ZN7cutlass13device_kernelIN5flash22FlashAttnBwdPreprocessIN4cute5tupleIJNS3_1CILi64EEENS5_ILi96EEEEEENS_10bfloat16_tEfNS_4arch4Sm90ELb1ELb1EEEEEvNT_6ParamsE)
        /*0008*/ 	.word	0x00000032


	//----- nvinfo : EIATTR_FRAME_SIZE
	.align		4
.L_19:
        /*000c*/ 	.byte	0x04, 0x11
        /*000e*/ 	.short	(.L_21 - .L_20)
	.align		4
.L_20:
        /*0010*/ 	.word	index@(_ZN7cutlass13device_kernelIN5flash22FlashAttnBwdPreprocessIN4cute5tupleIJNS3_1CILi64EEENS5_ILi96EEEEEENS_10bfloat16_tEfNS_4arch4Sm90ELb1ELb1EEEEEvNT_6ParamsE)
        /*0014*/ 	.word	0x00000000


	//----- nvinfo : EIATTR_REGCOUNT
	.align		4
.L_21:
        /*0018*/ 	.byte	0x04, 0x2f
        /*001a*/ 	.short	(.L_23 - .L_22)
	.align		4
.L_22:
        /*001c*/ 	.word	index@(_ZN7cutlass13device_kernelIN5flash11enable_sm90INS1_16FlashAttnBwdSm90INS1_25CollectiveMainloopBwdSm90ILi2ELi2ELi2EN4cute5tupleIJNS5_1CILi1EEES8_S8_EEENS6_IJNS7_ILi64EEENS7_ILi128EEENS7_ILi96EEEEEENS_10bfloat16_tEfNS_4arch4Sm90ELb1ELb0ELb0ELb1ELb1ELb1ELb0ELb0ELi2ELi1ELi2ELi1ELb1EEENS1_24CollectiveEpilogueBwdGQAISD_fSG_Li256ELb1ELb1EEENS1_25SingleTileBwdLPTSchedulerILb1ELi128ELb1EEEEEEEEEvNT_6ParamsE)
        /*0020*/ 	.word	0x000000a8


	//----- nvinfo : EIATTR_FRAME_SIZE
	.align		4
.L_23:
        /*0024*/ 	.byte	0x04, 0x11
        /*0026*/ 	.short	(.L_25 - .L_24)
	.align		4
.L_24:
        /*0028*/ 	.word	index@(_ZN7cutlass13device_kernelIN5flash11enable_sm90INS1_16FlashAttnBwdSm90INS1_25CollectiveMainloopBwdSm90ILi2ELi2ELi2EN4cute5tupleIJNS5_1CILi1EEES8_S8_EEENS6_IJNS7_ILi64EEENS7_ILi128EEENS7_ILi96EEEEEENS_10bfloat16_tEfNS_4arch4Sm90ELb1ELb0ELb0ELb1ELb1ELb1ELb0ELb0ELi2ELi1ELi2ELi1ELb1EEENS1_24CollectiveEpilogueBwdGQAISD_fSG_Li256ELb1ELb1EEENS1_25SingleTileBwdLPTSchedulerILb1ELi128ELb1EEEEEEEEEvNT_6ParamsE)
        /*002c*/ 	.word	0x00000008


	//----- nvinfo : EIATTR_REGCOUNT
	.align		4
.L_25:
        /*0030*/ 	.byte	0x04, 0x2f
        /*0032*/ 	.short	(.L_27 - .L_26)
	.align		4
.L_26:
        /*0034*/ 	.word	index@(_ZN7cutlass13device_kernelIN5flash32FlashAttnBwdPostprocessConvertdQIN4cute5tupleIJNS3_1CILi64EEENS5_ILi96EEEEEENS_10bfloat16_tEfNS_4arch4Sm90ELi256ENS3_8TiledMMAINS3_8MMA_AtomIJNS3_4SM904GMMA27MMA_64x16x16_F32BF16BF16_SSILNSF_5MajorE0ELSH_1ELNSF_7ScaleInE1ELSI_1EEEEEENS3_6LayoutINS4_IJNS5_ILi1EEENS5_ILi2EEESM_EEENS4_IJNS5_ILi0EEESM_SP_EEEEENS4_IJNS3_10UnderscoreESS_SS_EEEEELb0EEEEEvNT_6ParamsE)
        /*0038*/ 	.word	0x0000002f


	//----- nvinfo : EIATTR_FRAME_SIZE
	.align		4
.L_27:
        /*003c*/ 	.byte	0x04, 0x11
        /*003e*/ 	.short	(.L_29 - .L_28)
	.align		4
.L_28:
        /*0040*/ 	.word	index@(_ZN7cutlass13device_kernelIN5flash32FlashAttnBwdPostprocessConvertdQIN4cute5tupleIJNS3_1CILi64EEENS5_ILi96EEEEEENS_10bfloat16_tEfNS_4arch4Sm90ELi256ENS3_8TiledMMAINS3_8MMA_AtomIJNS3_4SM904GMMA27MMA_64x16x16_F32BF16BF16_SSILNSF_5MajorE0ELSH_1ELNSF_7ScaleInE1ELSI_1EEEEEENS3_6LayoutINS4_IJNS5_ILi1EEENS5_ILi2EEESM_EEENS4_IJNS5_ILi0EEESM_SP_EEEEENS4_IJNS3_10UnderscoreESS_SS_EEEEELb0EEEEEvNT_6ParamsE)
        /*0044*/ 	.word	0x00000000


	//----- nvinfo : EIATTR_REGCOUNT
	.align		4
.L_29:
        /*0048*/ 	.byte	0x04, 0x2f
        /*004a*/ 	.short	(.L_31 - .L_30)
	.align		4
.L_30:
        /*004c*/ 	.word	index@(_ZN7cutlass13device_kernelIN5flash32FlashAttnBwdPostprocessConvertdQIN4cute5tupleIJNS3_1CILi128EEENS5_ILi96EEEEEENS_10bfloat16_tEfNS_4arch4Sm90ELi256ENS3_8TiledMMAINS3_8MMA_AtomIJNS3_4SM904GMMA27MMA_64x96x16_F32BF16BF16_RSILNSF_5MajorE0ELSH_1ELNSF_7ScaleInE1ELSI_1EEEEEENS3_6LayoutINS4_IJNS5_ILi2EEENS5_ILi1EEESN_EEENS4_IJSN_NS5_ILi0EEESP_EEEEENS4_IJNS3_10UnderscoreESS_SS_EEEEELb0EEEEEvNT_6ParamsE)
        /*0050*/ 	.word	0x00000048


	//----- nvinfo : EIATTR_FRAME_SIZE
	.align		4
.L_31:
        /*0054*/ 	.byte	0x04, 0x11
        /*0056*/ 	.short	(.L_33 - .L_32)
	.align		4
.L_32:
        /*0058*/ 	.word	index@(_ZN7cutlass13device_kernelIN5flash32FlashAttnBwdPostprocessConvertdQIN4cute5tupleIJNS3_1CILi128EEENS5_ILi96EEEEEENS_10bfloat16_tEfNS_4arch4Sm90ELi256ENS3_8TiledMMAINS3_8MMA_AtomIJNS3_4SM904GMMA27MMA_64x96x16_F32BF16BF16_RSILNSF_5MajorE0ELSH_1ELNSF_7ScaleInE1ELSI_1EEEEEENS3_6LayoutINS4_IJNS5_ILi2EEENS5_ILi1EEESN_EEENS4_IJSN_NS5_ILi0EEESP_EEEEENS4_IJNS3_10UnderscoreESS_SS_EEEEELb0EEEEEvNT_6ParamsE)
        /*005c*/ 	.word	0x00000000


	//----- nvinfo : EIATTR_REGCOUNT
	.align		4
.L_33:
        /*0060*/ 	.byte	0x04, 0x2f
        /*0062*/ 	.short	(.L_35 - .L_34)
	.align		4
.L_34:
        /*0064*/ 	.word	index@(_ZN7cutlass13device_kernelIN5flash11enable_sm90INS1_16FlashAttnBwdSm90INS1_25CollectiveMainloopBwdSm90ILi2ELi2ELi2EN4cute5tupleIJNS5_1CILi1EEES8_S8_EEENS6_IJNS7_ILi64EEENS7_ILi128EEENS7_ILi96EEEEEENS_10bfloat16_tEfNS_4arch4Sm90ELb1ELb0ELb0ELb1ELb0ELb1ELb0ELb0ELi2ELi1ELi2ELi1ELb1EEENS1_24CollectiveEpilogueBwdGQAISD_fSG_Li256ELb1ELb0EEENS1_25SingleTileBwdLPTSchedulerILb1ELi128ELb0EEEEEEEEEvNT_6ParamsE)
        /*0068*/ 	.word	0x000000a8


	//----- nvinfo : EIATTR_FRAME_SIZE
	.align		4
.L_35:
        /*006c*/ 	.byte	0x04, 0x11
        /*006e*/ 	.short	(.L_37 - .L_36)
	.align		4
.L_36:
        /*0070*/ 	.word	index@(_ZN7cutlass13device_kernelIN5flash11enable_sm90INS1_16FlashAttnBwdSm90INS1_25CollectiveMainloopBwdSm90ILi2ELi2ELi2EN4cute5tupleIJNS5_1CILi1EEES8_S8_EEENS6_IJNS7_ILi64EEENS7_ILi128EEENS7_ILi96EEEEEENS_10bfloat16_tEfNS_4arch4Sm90ELb1ELb0ELb0ELb1ELb0ELb1ELb0ELb0ELi2ELi1ELi2ELi1ELb1EEENS1_24CollectiveEpilogueBwdGQAISD_fSG_Li256ELb1ELb0EEENS1_25SingleTileBwdLPTSchedulerILb1ELi128ELb0EEEEEEEEEvNT_6ParamsE)
        /*0074*/ 	.word	0x00000008


	//----- nvinfo : EIATTR_REGCOUNT
	.align		4
.L_37:
        /*0078*/ 	.byte	0x04, 0x2f
        /*007a*/ 	.short	(.L_39 - .L_38)
	.align		4
.L_38:
        /*007c*/ 	.word	index@(_ZN7cutlass13device_kernelIN5flash11enable_sm90INS1_16FlashAttnBwdSm90INS1_25CollectiveMainloopBwdSm90ILi2ELi2ELi2EN4cute5tupleIJNS5_1CILi1EEES8_S8_EEENS6_IJNS7_ILi64EEENS7_ILi128EEENS7_ILi96EEEEEENS_10bfloat16_tEfNS_4arch4Sm90ELb1ELb0ELb0ELb1ELb1ELb1ELb0ELb0ELi2ELi1ELi2ELi1ELb1EEENS1_21CollectiveEpilogueBwdISD_SE_SG_Li256ELb1ELb0ELi1EEENS1_25SingleTileBwdLPTSchedulerILb1ELi128ELb1EEEEEEEEEvNT_6ParamsE)
        /*0080*/ 	.word	0x000000a8


	//----- nvinfo : EIATTR_FRAME_SIZE
	.align		4
.L_39:
        /*0084*/ 	.byte	0x04, 0x11
        /*0086*/ 	.short	(.L_41 - .L_40)
	.align		4
.L_40:
        /*0088*/ 	.word	index@(_ZN7cutlass13device_kernelIN5flash11enable_sm90INS1_16FlashAttnBwdSm90INS1_25CollectiveMainloopBwdSm90ILi2ELi2ELi2EN4cute5tupleIJNS5_1CILi1EEES8_S8_EEENS6_IJNS7_ILi64EEENS7_ILi128EEENS7_ILi96EEEEEENS_10bfloat16_tEfNS_4arch4Sm90ELb1ELb0ELb0ELb1ELb1ELb1ELb0ELb0ELi2ELi1ELi2ELi1ELb1EEENS1_21CollectiveEpilogueBwdISD_SE_SG_Li256ELb1ELb0ELi1EEENS1_25SingleTileBwdLPTSchedulerILb1ELi128ELb1EEEEEEEEEvNT_6ParamsE)
        /*008c*/ 	.word	0x00000008


	//----- nvinfo : EIATTR_REGCOUNT
	.align		4
.L_41:
        /*0090*/ 	.byte	0x04, 0x2f
        /*0092*/ 	.short	(.L_43 - .L_42)
	.align		4
.L_42:
        /*0094*/ 	.word	index@(_ZN7cutlass13device_kernelIN5flash11enable_sm90INS1_16FlashAttnBwdSm90INS1_25CollectiveMainloopBwdSm90ILi2ELi2ELi2EN4cute5tupleIJNS5_1CILi1EEES8_S8_EEENS6_IJNS7_ILi64EEENS7_ILi128EEENS7_ILi96EEEEEENS_10bfloat16_tEfNS_4arch4Sm90ELb1ELb0ELb0ELb1ELb0ELb1ELb0ELb0ELi2ELi1ELi2ELi1ELb1EEENS1_21CollectiveEpilogueBwdISD_SE_SG_Li256ELb1ELb0ELi1EEENS1_25SingleTileBwdLPTSchedulerILb1ELi128ELb0EEEEEEEEEvNT_6ParamsE)
        /*0098*/ 	.word	0x000000a8


	//----- nvinfo : EIATTR_FRAME_SIZE
	.align		4
.L_43:
        /*009c*/ 	.byte	0x04, 0x11
        /*009e*/ 	.short	(.L_45 - .L_44)
	.align		4
.L_44:
        /*00a0*/ 	.word	index@(_ZN7cutlass13device_kernelIN5flash11enable_sm90INS1_16FlashAttnBwdSm90INS1_25CollectiveMainloopBwdSm90ILi2ELi2ELi2EN4cute5tupleIJNS5_1CILi1EEES8_S8_EEENS6_IJNS7_ILi64EEENS7_ILi128EEENS7_ILi96EEEEEENS_10bfloat16_tEfNS_4arch4Sm90ELb1ELb0ELb0ELb1ELb0ELb1ELb0ELb0ELi2ELi1ELi2ELi1ELb1EEENS1_21CollectiveEpilogueBwdISD_SE_SG_Li256ELb1ELb0ELi1EEENS1_25SingleTileBwdLPTSchedulerILb1ELi128ELb0EEEEEEEEEvNT_6ParamsE)
        /*00a4*/ 	.word	0x00000008


	//----- nvinfo : EIATTR_REGCOUNT
	.align		4
.L_45:
        /*00a8*/ 	.byte	0x04, 0x2f
        /*00aa*/ 	.short	(.L_47 - .L_46)
	.align		4
.L_46:
        /*00ac*/ 	.word	index@(_ZN7cutlass13device_kernelIN5flash22FlashAttnBwdPreprocessIN4cute5tupleIJNS3_1CILi64EEENS5_ILi96EEEEEENS_10bfloat16_tEfNS_4arch4Sm90ELb1ELb0EEEEEvNT_6ParamsE)
        /*00b0*/ 	.word	0x0000002c


	//----- nvinfo : EIATTR_FRAME_SIZE
	.align		4
.L_47:
        /*00b4*/ 	.byte	0x04, 0x11
        /*00b6*/ 	.short	(.L_49 - .L_48)
	.align		4
.L_48:
        /*00b8*/ 	.word	index@(_ZN7cutlass13device_kernelIN5flash22FlashAttnBwdPreprocessIN4cute5tupleIJNS3_1CILi64EEENS5_ILi96EEEEEENS_10bfloat16_tEfNS_4arch4Sm90ELb1ELb0EEEEEvNT_6ParamsE)
        /*00bc*/ 	.word	0x00000000


	//----- nvinfo : EIATTR_REGCOUNT
	.align		4
.L_49:
        /*00c0*/ 	.byte	0x04, 0x2f
        /*00c2*/ 	.short	(.L_51 - .L_50)
	.align		4
.L_50:
        /*00c4*/ 	.word	index@(_ZN7cutlass13device_kernelIN5flash11enable_sm90INS1_16FlashAttnBwdSm90INS1_25CollectiveMainloopBwdSm90ILi2ELi2ELi2EN4cute5tupleIJNS5_1CILi1EEES8_S8_EEENS6_IJNS7_ILi64EEENS7_ILi128EEENS7_ILi96EEEEEENS_10bfloat16_tEfNS_4arch4Sm90ELb1ELb0ELb0ELb0ELb1ELb1ELb0ELb0ELi2ELi1ELi2ELi1ELb1EEENS1_24CollectiveEpilogueBwdGQAISD_fSG_Li256ELb0ELb1EEENS1_25SingleTileBwdLPTSchedulerILb0ELi128ELb1EEEEEEEEEvNT_6ParamsE)
        /*00c8*/ 	.word	0x000000a8


	//----- nvinfo : EIATTR_FRAME_SIZE
	.align		4
.L_51:
        /*00cc*/ 	.byte	0x04, 0x11
        /*00ce*/ 	.short	(.L_53 - .L_52)
	.align		4
.L_52:
        /*00d0*/ 	.word	index@(_ZN7cutlass13device_kernelIN5flash11enable_sm90INS1_16FlashAttnBwdSm90INS1_25CollectiveMainloopBwdSm90ILi2ELi2ELi2EN4cute5tupleIJNS5_1CILi1EEES8_S8_EEENS6_IJNS7_ILi64EEENS7_ILi128EEENS7_ILi96EEEEEENS_10bfloat16_tEfNS_4arch4Sm90ELb1ELb0ELb0ELb0ELb1ELb1ELb0ELb0ELi2ELi1ELi2ELi1ELb1EEENS1_24CollectiveEpilogueBwdGQAISD_fSG_Li256ELb0ELb1EEENS1_25SingleTileBwdLPTSchedulerILb0ELi128ELb1EEEEEEEEEvNT_6ParamsE)
        /*00d4*/ 	.word	0x00000008


	//----- nvinfo : EIATTR_REGCOUNT
	.align		4
.L_53:
        /*00d8*/ 	.byte	0x04, 0x2f
        /*00da*/ 	.short	(.L_55 - .L_54)
	.align		4
.L_54:
        /*00dc*/ 	.word	index@(_ZN7cutlass13device_kernelIN5flash11enable_sm90INS1_16FlashAttnBwdSm90INS1_25CollectiveMainloopBwdSm90ILi2ELi2ELi2EN4cute5tupleIJNS5_1CILi1EEES8_S8_EEENS6_IJNS7_ILi64EEENS7_ILi128EEENS7_ILi96EEEEEENS_10bfloat16_tEfNS_4arch4Sm90ELb1ELb0ELb0ELb0ELb0ELb1ELb0ELb0ELi2ELi1ELi2ELi1ELb1EEENS1_24CollectiveEpilogueBwdGQAISD_fSG_Li256ELb0ELb0EEENS1_25SingleTileBwdLPTSchedulerILb0ELi128ELb0EEEEEEEEEvNT_6ParamsE)
        /*00e0*/ 	.word	0x000000a8


	//----- nvinfo : EIATTR_FRAME_SIZE
	.align		4
.L_55:
        /*00e4*/ 	.byte	0x04, 0x11
        /*00e6*/ 	.short	(.L_57 - .L_56)
	.align		4
.L_56:
        /*00e8*/ 	.word	index@(_ZN7cutlass13device_kernelIN5flash11enable_sm90INS1_16FlashAttnBwdSm90INS1_25CollectiveMainloopBwdSm90ILi2ELi2ELi2EN4cute5tupleIJNS5_1CILi1EEES8_S8_EEENS6_IJNS7_ILi64EEENS7_ILi128EEENS7_ILi96EEEEEENS_10bfloat16_tEfNS_4arch4Sm90ELb1ELb0ELb0ELb0ELb0ELb1ELb0ELb0ELi2ELi1ELi2ELi1ELb1EEENS1_24CollectiveEpilogueBwdGQAISD_fSG_Li256ELb0ELb0EEENS1_25SingleTileBwdLPTSchedulerILb0ELi128ELb0EEEEEEEEEvNT_6ParamsE)
        /*00ec*/ 	.word	0x00000008


	//----- nvinfo : EIATTR_REGCOUNT
	.align		4
.L_57:
        /*00f0*/ 	.byte	0x04, 0x2f
        /*00f2*/ 	.short	(.L_59 - .L_58)
	.align		4
.L_58:
        /*00f4*/ 	.word	index@(_ZN7cutlass13device_kernelIN5flash11enable_sm90INS1_16FlashAttnBwdSm90INS1_25CollectiveMainloopBwdSm90ILi2ELi2ELi2EN4cute5tupleIJNS5_1CILi1EEES8_S8_EEENS6_IJNS7_ILi64EEENS7_ILi128EEENS7_ILi96EEEEEENS_10bfloat16_tEfNS_4arch4Sm90ELb1ELb0ELb0ELb0ELb1ELb1ELb0ELb0ELi2ELi1ELi2ELi1ELb1EEENS1_21CollectiveEpilogueBwdISD_SE_SG_Li256ELb0ELb0ELi1EEENS1_25SingleTileBwdLPTSchedulerILb0ELi128ELb1EEEEEEEEEvNT_6ParamsE)
        /*00f8*/ 	.word	0x000000a8


	//----- nvinfo : EIATTR_FRAME_SIZE
	.align		4
.L_59:
        /*00fc*/ 	.byte	0x04, 0x11
        /*00fe*/ 	.short	(.L_61 - .L_60)
	.align		4
.L_60:
        /*0100*/ 	.word	index@(_ZN7cutlass13device_kernelIN5flash11enable_sm90INS1_16FlashAttnBwdSm90INS1_25CollectiveMainloopBwdSm90ILi2ELi2ELi2EN4cute5tupleIJNS5_1CILi1EEES8_S8_EEENS6_IJNS7_ILi64EEENS7_ILi128EEENS7_ILi96EEEEEENS_10bfloat16_tEfNS_4arch4Sm90ELb1ELb0ELb0ELb0ELb1ELb1ELb0ELb0ELi2ELi1ELi2ELi1ELb1EEENS1_21CollectiveEpilogueBwdISD_SE_SG_Li256ELb0ELb0ELi1EEENS1_25SingleTileBwdLPTSchedulerILb0ELi128ELb1EEEEEEEEEvNT_6ParamsE)
        /*0104*/ 	.word	0x00000008


	//----- nvinfo : EIATTR_REGCOUNT
	.align		4
.L_61:
        /*0108*/ 	.byte	0x04, 0x2f
        /*010a*/ 	.short	(.L_63 - .L_62)
	.align		4
.L_62:
        /*010c*/ 	.word	index@(_ZN7cutlass13device_kernelIN5flash11enable_sm90INS1_16FlashAttnBwdSm90INS1_25CollectiveMainloopBwdSm90ILi2ELi2ELi2EN4cute5tupleIJNS5_1CILi1EEES8_S8_EEENS6_IJNS7_ILi64EEENS7_ILi128EEENS7_ILi96EEEEEENS_10bfloat16_tEfNS_4arch4Sm90ELb1ELb0ELb0ELb0ELb0ELb1ELb0ELb0ELi2ELi1ELi2ELi1ELb1EEENS1_21CollectiveEpilogueBwdISD_SE_SG_Li256ELb0ELb0ELi1EEENS1_25SingleTileBwdLPTSchedulerILb0ELi128ELb0EEEEEEEEEvNT_6ParamsE)
        /*0110*/ 	.word	0x000000a8


	//----- nvinfo : EIATTR_FRAME_SIZE
	.align		4
.L_63:
        /*0114*/ 	.byte	0x04, 0x11
        /*0116*/ 	.short	(.L_65 - .L_64)
	.align		4
.L_64:
        /*0118*/ 	.word	index@(_ZN7cutlass13device_kernelIN5flash11enable_sm90INS1_16FlashAttnBwdSm90INS1_25CollectiveMainloopBwdSm90ILi2ELi2ELi2EN4cute5tupleIJNS5_1CILi1EEES8_S8_EEENS6_IJNS7_ILi64EEENS7_ILi128EEENS7_ILi96EEEEEENS_10bfloat16_tEfNS_4arch4Sm90ELb1ELb0ELb0ELb0ELb0ELb1ELb0ELb0ELi2ELi1ELi2ELi1ELb1EEENS1_21CollectiveEpilogueBwdISD_SE_SG_Li256ELb0ELb0ELi1EEENS1_25SingleTileBwdLPTSchedulerILb0ELi128ELb0EEEEEEEEEvNT_6ParamsE)
        /*011c*/ 	.word	0x00000008


	//----- nvinfo : EIATTR_REGCOUNT
	.align		4
.L_65:
        /*0120*/ 	.byte	0x04, 0x2f
        /*0122*/ 	.short	(.L_67 - .L_66)
	.align		4
.L_66:
        /*0124*/ 	.word	index@(_ZN7cutlass13device_kernelIN5flash11enable_sm90INS1_16FlashAttnBwdSm90INS1_25CollectiveMainloopBwdSm90ILi2ELi2ELi2EN4cute5tupleIJNS5_1CILi1EEES8_S8_EEENS6_IJNS7_ILi64EEENS7_ILi128EEENS7_ILi96EEEEEENS_10bfloat16_tEfNS_4arch4Sm90ELb0ELb1ELb0ELb1ELb1ELb1ELb0ELb0ELi2ELi1ELi2ELi1ELb1EEENS1_24CollectiveEpilogueBwdGQAISD_fSG_Li256ELb1ELb1EEENS1_19SingleTileSchedulerILb1ELb0ELb0ELi128EEEEEEEEEvNT_6ParamsE)
        /*0128*/ 	.word	0x000000a8


	//----- nvinfo : EIATTR_FRAME_SIZE
	.align		4
.L_67:
        /*012c*/ 	.byte	0x04, 0x11
        /*012e*/ 	.short	(.L_69 - .L_68)
	.align		4
.L_68:
        /*0130*/ 	.word	index@(_ZN7cutlass13device_kernelIN5flash11enable_sm90INS1_16FlashAttnBwdSm90INS1_25CollectiveMainloopBwdSm90ILi2ELi2ELi2EN4cute5tupleIJNS5_1CILi1EEES8_S8_EEENS6_IJNS7_ILi64EEENS7_ILi128EEENS7_ILi96EEEEEENS_10bfloat16_tEfNS_4arch4Sm90ELb0ELb1ELb0ELb1ELb1ELb1ELb0ELb0ELi2ELi1ELi2ELi1ELb1EEENS1_24CollectiveEpilogueBwdGQAISD_fSG_Li256ELb1ELb1EEENS1_19SingleTileSchedulerILb1ELb0ELb0ELi128EEEEEEEEEvNT_6ParamsE)
        /*0134*/ 	.word	0x00000008


	//----- nvinfo : EIATTR_REGCOUNT
	.align		4
.L_69:
        /*0138*/ 	.byte	0x04, 0x2f
        /*013a*/ 	.short	(.L_71 - .L_70)
	.align		4
.L_70:
        /*013c*/ 	.word	index@(_ZN7cutlass13device_kernelIN5flash11enable_sm90INS1_16FlashAttnBwdSm90INS1_25CollectiveMainloopBwdSm90ILi2ELi2ELi2EN4cute5tupleIJNS5_1CILi1EEES8_S8_EEENS6_IJNS7_ILi64EEENS7_ILi128EEENS7_ILi96EEEEEENS_10bfloat16_tEfNS_4arch4Sm90ELb0ELb1ELb0ELb1ELb0ELb1ELb0ELb0ELi2ELi1ELi2ELi1ELb1EEENS1_24CollectiveEpilogueBwdGQAISD_fSG_Li256ELb1ELb0EEENS1_19SingleTileSchedulerILb1ELb0ELb0ELi128EEEEEEEEEvNT_6ParamsE)
        /*0140*/ 	.word	0x000000a8


	//----- nvinfo : EIATTR_FRAME_SIZE
	.align		4
.L_71:
        /*0144*/ 	.byte	0x04, 0x11
        /*0146*/ 	.short	(.L_73 - .L_72)
	.align		4
.L_72:
        /*0148*/ 	.word	index@(_ZN7cutlass13device_kernelIN5flash11enable_sm90INS1_16FlashAttnBwdSm90INS1_25CollectiveMainloopBwdSm90ILi2ELi2ELi2EN4cute5tupleIJNS5_1CILi1EEES8_S8_EEENS6_IJNS7_ILi64EEENS7_ILi128EEENS7_ILi96EEEEEENS_10bfloat16_tEfNS_4arch4Sm90ELb0ELb1ELb0ELb1ELb0ELb1ELb0ELb0ELi2ELi1ELi2ELi1ELb1EEENS1_24CollectiveEpilogueBwdGQAISD_fSG_Li256ELb1ELb0EEENS1_19SingleTileSchedulerILb1ELb0ELb0ELi128EEEEEEEEEvNT_6ParamsE)
        /*014c*/ 	.word	0x00000008


	//----- nvinfo : EIATTR_REGCOUNT
	.align		4
.L_73:
        /*0150*/ 	.byte	0x04, 0x2f
        /*0152*/ 	.short	(.L_75 - .L_74)
	.align		4
.L_74:
        /*0154*/ 	.word	index@(_ZN7cutlass13device_kernelIN5flash11enable_sm90INS1_16FlashAttnBwdSm90INS1_25CollectiveMainloopBwdSm90ILi2ELi2ELi2EN4cute5tupleIJNS5_1CILi1EEES8_S8_EEENS6_IJNS7_ILi64EEENS7_ILi128EEENS7_ILi96EEEEEENS_10bfloat16_tEfNS_4arch4Sm90ELb0ELb1ELb0ELb1ELb1ELb1ELb0ELb0ELi2ELi1ELi2ELi1ELb1EEENS1_21CollectiveEpilogueBwdISD_SE_SG_Li256ELb1ELb0ELi1EEENS1_19SingleTileSchedulerILb1ELb0ELb0ELi128EEEEEEEEEvNT_6ParamsE)
        /*0158*/ 	.word	0x000000a8


	//----- nvinfo : EIATTR_FRAME_SIZE
	.align		4
.L_75:
        /*015c*/ 	.byte	0x04, 0x11
        /*015e*/ 	.short	(.L_77 - .L_76)
	.align		4
.L_76:
        /*0160*/ 	.word	index@(_ZN7cutlass13device_kernelIN5flash11enable_sm90INS1_16FlashAttnBwdSm90INS1_25CollectiveMainloopBwdSm90ILi2ELi2ELi2EN4cute5tupleIJNS5_1CILi1EEES8_S8_EEENS6_IJNS7_ILi64EEENS7_ILi128EEENS7_ILi96EEEEEENS_10bfloat16_tEfNS_4arch4Sm90ELb0ELb1ELb0ELb1ELb1ELb1ELb0ELb0ELi2ELi1ELi2ELi1ELb1EEENS1_21CollectiveEpilogueBwdISD_SE_SG_Li256ELb1ELb0ELi1EEENS1_19SingleTileSchedulerILb1ELb0ELb0ELi128EEEEEEEEEvNT_6ParamsE)
        /*0164*/ 	.word	0x00000008


	//----- nvinfo : EIATTR_REGCOUNT
	.align		4
.L_77:
        /*0168*/ 	.byte	0x04, 0x2f
        /*016a*/ 	.short	(.L_79 - .L_78)
	.align		4
.L_78:
        /*016c*/ 	.word	index@(_ZN7cutlass13device_kernelIN5flash11enable_sm90INS1_16FlashAttnBwdSm90INS1_25CollectiveMainloopBwdSm90ILi2ELi2ELi2EN4cute5tupleIJNS5_1CILi1EEES8_S8_EEENS6_IJNS7_ILi64EEENS7_ILi128EEENS7_ILi96EEEEEENS_10bfloat16_tEfNS_4arch4Sm90ELb0ELb1ELb0ELb1ELb0ELb1ELb0ELb0ELi2ELi1ELi2ELi1ELb1EEENS1_21CollectiveEpilogueBwdISD_SE_SG_Li256ELb1ELb0ELi1EEENS1_19SingleTileSchedulerILb1ELb0ELb0ELi128EEEEEEEEEvNT_6ParamsE)
        /*0170*/ 	.word	0x000000a8


	//----- nvinfo : EIATTR_FRAME_SIZE
	.align		4
.L_79:
        /*0174*/ 	.byte	0x04, 0x11
        /*0176*/ 	.short	(.L_81 - .L_80)
	.align		4
.L_80:
        /*0178*/ 	.word	index@(_ZN7cutlass13device_kernelIN5flash11enable_sm90INS1_16FlashAttnBwdSm90INS1_25CollectiveMainloopBwdSm90ILi2ELi2ELi2EN4cute5tupleIJNS5_1CILi1EEES8_S8_EEENS6_IJNS7_ILi64EEENS7_ILi128EEENS7_ILi96EEEEEENS_10bfloat16_tEfNS_4arch4Sm90ELb0ELb1ELb0ELb1ELb0ELb1ELb0ELb0ELi2ELi1ELi2ELi1ELb1EEENS1_21CollectiveEpilogueBwdISD_SE_SG_Li256ELb1ELb0ELi1EEENS1_19SingleTileSchedulerILb1ELb0ELb0ELi128EEEEEEEEEvNT_6ParamsE)
        /*017c*/ 	.word	0x00000008


	//----- nvinfo : EIATTR_REGCOUNT
	.align		4
.L_81:
        /*0180*/ 	.byte	0x04, 0x2f
        /*0182*/ 	.short	(.L_83 - .L_82)
	.align		4
.L_82:
        /*0184*/ 	.word	index@(_ZN7cutlass13device_kernelIN5flash11enable_sm90INS1_16FlashAttnBwdSm90INS1_25CollectiveMainloopBwdSm90ILi2ELi2ELi2EN4cute5tupleIJNS5_1CILi1EEES8_S8_EEENS6_IJNS7_ILi64EEENS7_ILi128EEENS7_ILi96EEEEEENS_10bfloat16_tEfNS_4arch4Sm90ELb0ELb1ELb0ELb0ELb1ELb1ELb0ELb0ELi2ELi1ELi2ELi1ELb1EEENS1_24CollectiveEpilogueBwdGQAISD_fSG_Li256ELb0ELb1EEENS1_19SingleTileSchedulerILb0ELb0ELb0ELi128EEEEEEEEEvNT_6ParamsE)
        /*0188*/ 	.word	0x000000a8


	//----- nvinfo : EIATTR_FRAME_SIZE
	.align		4
.L_83:
        /*018c*/ 	.byte	0x04, 0x11
        /*018e*/ 	.short	(.L_85 - .L_84)
	.align		4
.L_84:
        /*0190*/ 	.word	index@(_ZN7cutlass13device_kernelIN5flash11enable_sm90INS1_16FlashAttnBwdSm90INS1_25CollectiveMainloopBwdSm90ILi2ELi2ELi2EN4cute5tupleIJNS5_1CILi1EEES8_S8_EEENS6_IJNS7_ILi64EEENS7_ILi128EEENS7_ILi96EEEEEENS_10bfloat16_tEfNS_4arch4Sm90ELb0ELb1ELb0ELb0ELb1ELb1ELb0ELb0ELi2ELi1ELi2ELi1ELb1EEENS1_24CollectiveEpilogueBwdGQAISD_fSG_Li256ELb0ELb1EEENS1_19SingleTileSchedulerILb0ELb0ELb0ELi128EEEEEEEEEvNT_6ParamsE)
        /*0194*/ 	.word	0x00000008


	//----- nvinfo : EIATTR_REGCOUNT
	.align		4
.L_85:
        /*0198*/ 	.byte	0x04, 0x2f
        /*019a*/ 	.short	(.L_87 - .L_86)
	.align		4
.L_86:
        /*019c*/ 	.word	index@(_ZN7cutlass13device_kernelIN5flash11enable_sm90INS1_16FlashAttnBwdSm90INS1_25CollectiveMainloopBwdSm90ILi2ELi2ELi2EN4cute5tupleIJNS5_1CILi1EEES8_S8_EEENS6_IJNS7_ILi64EEENS7_ILi128EEENS7_ILi96EEEEEENS_10bfloat16_tEfNS_4arch4Sm90ELb0ELb1ELb0ELb0ELb0ELb1ELb0ELb0ELi2ELi1ELi2ELi1ELb1EEENS1_24CollectiveEpilogueBwdGQAISD_fSG_Li256ELb0ELb0EEENS1_19SingleTileSchedulerILb0ELb0ELb0ELi128EEEEEEEEEvNT_6ParamsE)
        /*01a0*/ 	.word	0x000000a8


	//----- nvinfo : EIATTR_FRAME_SIZE
	.align		4
.L_87:
        /*01a4*/ 	.byte	0x04, 0x11
        /*01a6*/ 	.short	(.L_89 - .L_88)
	.align		4
.L_88:
        /*01a8*/ 	.word	index@(_ZN7cutlass13device_kernelIN5flash11enable_sm90INS1_16FlashAttnBwdSm90INS1_25CollectiveMainloopBwdSm90ILi2ELi2ELi2EN4cute5tupleIJNS5_1CILi1EEES8_S8_EEENS6_IJNS7_ILi64EEENS7_ILi128EEENS7_ILi96EEEEEENS_10bfloat16_tEfNS_4arch4Sm90ELb0ELb1ELb0ELb0ELb0ELb1ELb0ELb0ELi2ELi1ELi2ELi1ELb1EEENS1_24CollectiveEpilogueBwdGQAISD_fSG_Li256ELb0ELb0EEENS1_19SingleTileSchedulerILb0ELb0ELb0ELi128EEEEEEEEEvNT_6ParamsE)
        /*01ac*/ 	.word	0x00000008


	//----- nvinfo : EIATTR_REGCOUNT
	.align		4
.L_89:
        /*01b0*/ 	.byte	0x04, 0x2f
        /*01b2*/ 	.short	(.L_91 - .L_90)
	.align		4
.L_90:
        /*01b4*/ 	.word	index@(_ZN7cutlass13device_kernelIN5flash11enable_sm90INS1_16FlashAttnBwdSm90INS1_25CollectiveMainloopBwdSm90ILi2ELi2ELi2EN4cute5tupleIJNS5_1CILi1EEES8_S8_EEENS6_IJNS7_ILi64EEENS7_ILi128EEENS7_ILi96EEEEEENS_10bfloat16_tEfNS_4arch4Sm90ELb0ELb1ELb0ELb0ELb1ELb1ELb0ELb0ELi2ELi1ELi2ELi1ELb1EEENS1_21CollectiveEpilogueBwdISD_SE_SG_Li256ELb0ELb0ELi1EEENS1_19SingleTileSchedulerILb0ELb0ELb0ELi128EEEEEEEEEvNT_6ParamsE)
        /*01b8*/ 	.word	0x000000a8


	//----- nvinfo : EIATTR_FRAME_SIZE
	.align		4
.L_91:
        /*01bc*/ 	.byte	0x04, 0x11
        /*01be*/ 	.short	(.L_93 - .L_92)
	.align		4
.L_92:
        /*01c0*/ 	.word	index@(_ZN7cutlass13device_kernelIN5flash11enable_sm90INS1_16FlashAttnBwdSm90INS1_25CollectiveMainloopBwdSm90ILi2ELi2ELi2EN4cute5tupleIJNS5_1CILi1EEES8_S8_EEENS6_IJNS7_ILi64EEENS7_ILi128EEENS7_ILi96EEEEEENS_10bfloat16_tEfNS_4arch4Sm90ELb0ELb1ELb0ELb0ELb1ELb1ELb0ELb0ELi2ELi1ELi2ELi1ELb1EEENS1_21CollectiveEpilogueBwdISD_SE_SG_Li256ELb0ELb0ELi1EEENS1_19SingleTileSchedulerILb0ELb0ELb0ELi128EEEEEEEEEvNT_6ParamsE)
        /*01c4*/ 	.word	0x00000008


	//----- nvinfo : EIATTR_REGCOUNT
	.align		4
.L_93:
        /*01c8*/ 	.byte	0x04, 0x2f
        /*01ca*/ 	.short	(.L_95 - .L_94)
	.align		4
.L_94:
        /*01cc*/ 	.word	index@(_ZN7cutlass13device_kernelIN5flash11enable_sm90INS1_16FlashAttnBwdSm90INS1_25CollectiveMainloopBwdSm90ILi2ELi2ELi2EN4cute5tupleIJNS5_1CILi1EEES8_S8_EEENS6_IJNS7_ILi64EEENS7_ILi128EEENS7_ILi96EEEEEENS_10bfloat16_tEfNS_4arch4Sm90ELb0ELb1ELb0ELb0ELb0ELb1ELb0ELb0ELi2ELi1ELi2ELi1ELb1EEENS1_21CollectiveEpilogueBwdISD_SE_SG_Li256ELb0ELb0ELi1EEENS1_19SingleTileSchedulerILb0ELb0ELb0ELi128EEEEEEEEEvNT_6ParamsE)
        /*01d0*/ 	.word	0x000000a8


	//----- nvinfo : EIATTR_FRAME_SIZE
	.align		4
.L_95:
        /*01d4*/ 	.byte	0x04, 0x11
        /*01d6*/ 	.short	(.L_97 - .L_96)
	.align		4
.L_96:
        /*01d8*/ 	.word	index@(_ZN7cutlass13device_kernelIN5flash11enable_sm90INS1_16FlashAttnBwdSm90INS1_25CollectiveMainloopBwdSm90ILi2ELi2ELi2EN4cute5tupleIJNS5_1CILi1EEES8_S8_EEENS6_IJNS7_ILi64EEENS7_ILi128EEENS7_ILi96EEEEEENS_10bfloat16_tEfNS_4arch4Sm90ELb0ELb1ELb0ELb0ELb0ELb1ELb0ELb0ELi2ELi1ELi2ELi1ELb1EEENS1_21CollectiveEpilogueBwdISD_SE_SG_Li256ELb0ELb0ELi1EEENS1_19SingleTileSchedulerILb0ELb0ELb0ELi128EEEEEEEEEvNT_6ParamsE)
        /*01dc*/ 	.word	0x00000008


	//----- nvinfo : EIATTR_REGCOUNT
	.align		4
.L_97:
        /*01e0*/ 	.byte	0x04, 0x2f
        /*01e2*/ 	.short	(.L_99 - .L_98)
	.align		4
.L_98:
        /*01e4*/ 	.word	index@(_ZN7cutlass13device_kernelIN5flash11enable_sm90INS1_16FlashAttnBwdSm90INS1_25CollectiveMainloopBwdSm90ILi2ELi2ELi2EN4cute5tupleIJNS5_1CILi1EEES8_S8_EEENS6_IJNS7_ILi64EEENS7_ILi128EEENS7_ILi96EEEEEENS_10bfloat16_tEfNS_4arch4Sm90ELb0ELb0ELb0ELb1ELb1ELb1ELb0ELb0ELi2ELi1ELi2ELi1ELb1EEENS1_24CollectiveEpilogueBwdGQAISD_fSG_Li256ELb1ELb1EEENS1_19SingleTileSchedulerILb1ELb0ELb0ELi128EEEEEEEEEvNT_6ParamsE)
        /*01e8*/ 	.word	0x000000a8


	//----- nvinfo : EIATTR_FRAME_SIZE
	.align		4
.L_99:
        /*01ec*/ 	.byte	0x04, 0x11
        /*01ee*/ 	.short	(.L_101 - .L_100)
	.align		4
.L_100:
        /*01f0*/ 	.word	index@(_ZN7cutlass13device_kernelIN5flash11enable_sm90INS1_16FlashAttnBwdSm90INS1_25CollectiveMainloopBwdSm90ILi2ELi2ELi2EN4cute5tupleIJNS5_1CILi1EEES8_S8_EEENS6_IJNS7_ILi64EEENS7_ILi128EEENS7_ILi96EEEEEENS_10bfloat16_tEfNS_4arch4Sm90ELb0ELb0ELb0ELb1ELb1ELb1ELb0ELb0ELi2ELi1ELi2ELi1ELb1EEENS1_24CollectiveEpilogueBwdGQAISD_fSG_Li256ELb1ELb1EEENS1_19SingleTileSchedulerILb1ELb0ELb0ELi128EEEEEEEEEvNT_6ParamsE)
        /*01f4*/ 	.word	0x00000000


	//----- nvinfo : EIATTR_REGCOUNT
	.align		4
.L_101:
        /*01f8*/ 	.byte	0x04, 0x2f
        /*01fa*/ 	.short	(.L_103 - .L_102)
	.align		4
.L_102:
        /*01fc*/ 	.word	index@(_ZN7cutlass13device_kernelIN5flash11enable_sm90INS1_16FlashAttnBwdSm90INS1_25CollectiveMainloopBwdSm90ILi2ELi2ELi2EN4cute5tupleIJNS5_1CILi1EEES8_S8_EEENS6_IJNS7_ILi64EEENS7_ILi128EEENS7_ILi96EEEEEENS_10bfloat16_tEfNS_4arch4Sm90ELb0ELb0ELb0ELb1ELb0ELb1ELb0ELb0ELi2ELi1ELi2ELi1ELb1EEENS1_24CollectiveEpilogueBwdGQAISD_fSG_Li256ELb1ELb0EEENS1_19SingleTileSchedulerILb1ELb0ELb0ELi128EEEEEEEEEvNT_6ParamsE)
        /*0200*/ 	.word	0x000000a8


	//----- nvinfo : EIATTR_FRAME_SIZE
	.align		4
.L_103:
        /*0204*/ 	.byte	0x04, 0x11
        /*0206*/ 	.short	(.L_105 - .L_104)
	.align		4
.L_104:
        /*0208*/ 	.word	index@(_ZN7cutlass13device_kernelIN5flash11enable_sm90INS1_16FlashAttnBwdSm90INS1_25CollectiveMainloopBwdSm90ILi2ELi2ELi2EN4cute5tupleIJNS5_1CILi1EEES8_S8_EEENS6_IJNS7_ILi64EEENS7_ILi128EEENS7_ILi96EEEEEENS_10bfloat16_tEfNS_4arch4Sm90ELb0ELb0ELb0ELb1ELb0ELb1ELb0ELb0ELi2ELi1ELi2ELi1ELb1EEENS1_24CollectiveEpilogueBwdGQAISD_fSG_Li256ELb1ELb0EEENS1_19SingleTileSchedulerILb1ELb0ELb0ELi128EEEEEEEEEvNT_6ParamsE)
        /*020c*/ 	.word	0x00000000


	//----- nvinfo : EIATTR_REGCOUNT
	.align		4
.L_105:
        /*0210*/ 	.byte	0x04, 0x2f
        /*0212*/ 	.short	(.L_107 - .L_106)
	.align		4
.L_106:
        /*0214*/ 	.word	index@(_ZN7cutlass13device_kernelIN5flash11enable_sm90INS1_16FlashAttnBwdSm90INS1_25CollectiveMainloopBwdSm90ILi2ELi2ELi2EN4cute5tupleIJNS5_1CILi1EEES8_S8_EEENS6_IJNS7_ILi64EEENS7_ILi128EEENS7_ILi96EEEEEENS_10bfloat16_tEfNS_4arch4Sm90ELb0ELb0ELb0ELb1ELb1ELb1ELb0ELb0ELi2ELi1ELi2ELi1ELb1EEENS1_21CollectiveEpilogueBwdISD_SE_SG_Li256ELb1ELb0ELi1EEENS1_19SingleTileSchedulerILb1ELb0ELb0ELi128EEEEEEEEEvNT_6ParamsE)
        /*0218*/ 	.word	0x000000a8


	//----- nvinfo : EIATTR_FRAME_SIZE
	.align		4
.L_107:
        /*021c*/ 	.byte	0x04, 0x11
        /*021e*/ 	.short	(.L_109 - .L_108)
	.align		4
.L_108:
        /*0220*/ 	.word	index@(_ZN7cutlass13device_kernelIN5flash11enable_sm90INS1_16FlashAttnBwdSm90INS1_25CollectiveMainloopBwdSm90ILi2ELi2ELi2EN4cute5tupleIJNS5_1CILi1EEES8_S8_EEENS6_IJNS7_ILi64EEENS7_ILi128EEENS7_ILi96EEEEEENS_10bfloat16_tEfNS_4arch4Sm90ELb0ELb0ELb0ELb1ELb1ELb1ELb0ELb0ELi2ELi1ELi2ELi1ELb1EEENS1_21CollectiveEpilogueBwdISD_SE_SG_Li256ELb1ELb0ELi1EEENS1_19SingleTileSchedulerILb1ELb0ELb0ELi128EEEEEEEEEvNT_6ParamsE)
        /*0224*/ 	.word	0x00000000


	//----- nvinfo : EIATTR_REGCOUNT
	.align		4
.L_109:
        /*0228*/ 	.byte	0x04, 0x2f
        /*022a*/ 	.short	(.L_111 - .L_110)
	.align		4
.L_110:
        /*022c*/ 	.word	index@(_ZN7cutlass13device_kernelIN5flash11enable_sm90INS1_16FlashAttnBwdSm90INS1_25CollectiveMainloopBwdSm90ILi2ELi2ELi2EN4cute5tupleIJNS5_1CILi1EEES8_S8_EEENS6_IJNS7_ILi64EEENS7_ILi128EEENS7_ILi96EEEEEENS_10bfloat16_tEfNS_4arch4Sm90ELb0ELb0ELb0ELb1ELb0ELb1ELb0ELb0ELi2ELi1ELi2ELi1ELb1EEENS1_21CollectiveEpilogueBwdISD_SE_SG_Li256ELb1ELb0ELi1EEENS1_19SingleTileSchedulerILb1ELb0ELb0ELi128EEEEEEEEEvNT_6ParamsE)
        /*0230*/ 	.word	0x000000a8


	//----- nvinfo : EIATTR_FRAME_SIZE
	.align		4
.L_111:
        /*0234*/ 	.byte	0x04, 0x11
        /*0236*/ 	.short	(.L_113 - .L_112)
	.align		4
.L_112:
        /*0238*/ 	.word	index@(_ZN7cutlass13device_kernelIN5flash11enable_sm90INS1_16FlashAttnBwdSm90INS1_25CollectiveMainloopBwdSm90ILi2ELi2ELi2EN4cute5tupleIJNS5_1CILi1EEES8_S8_EEENS6_IJNS7_ILi64EEENS7_ILi128EEENS7_ILi96EEEEEENS_10bfloat16_tEfNS_4arch4Sm90ELb0ELb0ELb0ELb1ELb0ELb1ELb0ELb0ELi2ELi1ELi2ELi1ELb1EEENS1_21CollectiveEpilogueBwdISD_SE_SG_Li256ELb1ELb0ELi1EEENS1_19SingleTileSchedulerILb1ELb0ELb0ELi128EEEEEEEEEvNT_6ParamsE)
        /*023c*/ 	.word	0x00000000


	//----- nvinfo : EIATTR_REGCOUNT
	.align		4
.L_113:
        /*0240*/ 	.byte	0x04, 0x2f
        /*0242*/ 	.short	(.L_115 - .L_114)
	.align		4
.L_114:
        /*0244*/ 	.word	index@(_ZN7cutlass13device_kernelIN5flash11enable_sm90INS1_16FlashAttnBwdSm90INS1_25CollectiveMainloopBwdSm90ILi2ELi2ELi2EN4cute5tupleIJNS5_1CILi1EEES8_S8_EEENS6_IJNS7_ILi64EEENS7_ILi128EEENS7_ILi96EEEEEENS_10bfloat16_tEfNS_4arch4Sm90ELb0ELb0ELb0ELb0ELb1ELb1ELb0ELb0ELi2ELi1ELi2ELi1ELb1EEENS1_24CollectiveEpilogueBwdGQAISD_fSG_Li256ELb0ELb1EEENS1_19SingleTileSchedulerILb0ELb0ELb0ELi128EEEEEEEEEvNT_6ParamsE)
        /*0248*/ 	.word	0x000000a8


	//----- nvinfo : EIATTR_FRAME_SIZE
	.align		4
.L_115:
        /*024c*/ 	.byte	0x04, 0x11
        /*024e*/ 	.short	(.L_117 - .L_116)
	.align		4
.L_116:
        /*0250*/ 	.word	index@(_ZN7cutlass13device_kernelIN5flash11enable_sm90INS1_16FlashAttnBwdSm90INS1_25CollectiveMainloopBwdSm90ILi2ELi2ELi2EN4cute5tupleIJNS5_1CILi1EEES8_S8_EEENS6_IJNS7_ILi64EEENS7_ILi128EEENS7_ILi96EEEEEENS_10bfloat16_tEfNS_4arch4Sm90ELb0ELb0ELb0ELb0ELb1ELb1ELb0ELb0ELi2ELi1ELi2ELi1ELb1EEENS1_24CollectiveEpilogueBwdGQAISD_fSG_Li256ELb0ELb1EEENS1_19SingleTileSchedulerILb0ELb0ELb0ELi128EEEEEEEEEvNT_6ParamsE)
        /*0254*/ 	.word	0x00000000


	//----- nvinfo : EIATTR_REGCOUNT
	.align		4
.L_117:
        /*0258*/ 	.byte	0x04, 0x2f
        /*025a*/ 	.short	(.L_119 - .L_118)
	.align		4
.L_118:
        /*025c*/ 	.word	index@(_ZN7cutlass13device_kernelIN5flash11enable_sm90INS1_16FlashAttnBwdSm90INS1_25CollectiveMainloopBwdSm90ILi2ELi2ELi2EN4cute5tupleIJNS5_1CILi1EEES8_S8_EEENS6_IJNS7_ILi64EEENS7_ILi128EEENS7_ILi96EEEEEENS_10bfloat16_tEfNS_4arch4Sm90ELb0ELb0ELb0ELb0ELb0ELb1ELb0ELb0ELi2ELi1ELi2ELi1ELb1EEENS1_24CollectiveEpilogueBwdGQAISD_fSG_Li256ELb0ELb0EEENS1_19SingleTileSchedulerILb0ELb0ELb0ELi128EEEEEEEEEvNT_6ParamsE)
        /*0260*/ 	.word	0x000000a8


	//----- nvinfo : EIATTR_FRAME_SIZE
	.align		4
.L_119:
        /*0264*/ 	.byte	0x04, 0x11
        /*0266*/ 	.short	(.L_121 - .L_120)
	.align		4
.L_120:
        /*0268*/ 	.word	index@(_ZN7cutlass13device_kernelIN5flash11enable_sm90INS1_16FlashAttnBwdSm90INS1_25CollectiveMainloopBwdSm90ILi2ELi2ELi2EN4cute5tupleIJNS5_1CILi1EEES8_S8_EEENS6_IJNS7_ILi64EEENS7_ILi128EEENS7_ILi96EEEEEENS_10bfloat16_tEfNS_4arch4Sm90ELb0ELb0ELb0ELb0ELb0ELb1ELb0ELb0ELi2ELi1ELi2ELi1ELb1EEENS1_24CollectiveEpilogueBwdGQAISD_fSG_Li256ELb0ELb0EEENS1_19SingleTileSchedulerILb0ELb0ELb0ELi128EEEEEEEEEvNT_6ParamsE)
        /*026c*/ 	.word	0x00000000


	//----- nvinfo : EIATTR_REGCOUNT
	.align		4
.L_121:
        /*0270*/ 	.byte	0x04, 0x2f
        /*0272*/ 	.short	(.L_123 - .L_122)
	.align		4
.L_122:
        /*0274*/ 	.word	index@(_ZN7cutlass13device_kernelIN5flash11enable_sm90INS1_16FlashAttnBwdSm90INS1_25CollectiveMainloopBwdSm90ILi2ELi2ELi2EN4cute5tupleIJNS5_1CILi1EEES8_S8_EEENS6_IJNS7_ILi64EEENS7_ILi128EEENS7_ILi96EEEEEENS_10bfloat16_tEfNS_4arch4Sm90ELb0ELb0ELb0ELb0ELb1ELb1ELb0ELb0ELi2ELi1ELi2ELi1ELb1EEENS1_21CollectiveEpilogueBwdISD_SE_SG_Li256ELb0ELb0ELi1EEENS1_19SingleTileSchedulerILb0ELb0ELb0ELi128EEEEEEEEEvNT_6ParamsE)
        /*0278*/ 	.word	0x000000a8


	//----- nvinfo : EIATTR_FRAME_SIZE
	.align		4
.L_123:
        /*027c*/ 	.byte	0x04, 0x11
        /*027e*/ 	.short	(.L_125 - .L_124)
	.align		4
.L_124:
        /*0280*/ 	.word	index@(_ZN7cutlass13device_kernelIN5flash11enable_sm90INS1_16FlashAttnBwdSm90INS1_25CollectiveMainloopBwdSm90ILi2ELi2ELi2EN4cute5tupleIJNS5_1CILi1EEES8_S8_EEENS6_IJNS7_ILi64EEENS7_ILi128EEENS7_ILi96EEEEEENS_10bfloat16_tEfNS_4arch4Sm90ELb0ELb0ELb0ELb0ELb1ELb1ELb0ELb0ELi2ELi1ELi2ELi1ELb1EEENS1_21CollectiveEpilogueBwdISD_SE_SG_Li256ELb0ELb0ELi1EEENS1_19SingleTileSchedulerILb0ELb0ELb0ELi128EEEEEEEEEvNT_6ParamsE)
        /*0284*/ 	.word	0x00000000


	//----- nvinfo : EIATTR_REGCOUNT
	.align		4
.L_125:
        /*0288*/ 	.byte	0x04, 0x2f
        /*028a*/ 	.short	(.L_127 - .L_126)
	.align		4
.L_126:
        /*028c*/ 	.word	index@(_ZN7cutlass13device_kernelIN5flash11enable_sm90INS1_16FlashAttnBwdSm90INS1_25CollectiveMainloopBwdSm90ILi2ELi2ELi2EN4cute5tupleIJNS5_1CILi1EEES8_S8_EEENS6_IJNS7_ILi64EEENS7_ILi128EEENS7_ILi96EEEEEENS_10bfloat16_tEfNS_4arch4Sm90ELb0ELb0ELb0ELb0ELb0ELb1ELb0ELb0ELi2ELi1ELi2ELi1ELb1EEENS1_21CollectiveEpilogueBwdISD_SE_SG_Li256ELb0ELb0ELi1EEENS1_19SingleTileSchedulerILb0ELb0ELb0ELi128EEEEEEEEEvNT_6ParamsE)
        /*0290*/ 	.word	0x000000a8


	//----- nvinfo : EIATTR_FRAME_SIZE
	.align		4
.L_127:
        /*0294*/ 	.byte	0x04, 0x11
        /*0296*/ 	.short	(.L_129 - .L_128)
	.align		4
.L_128:
        /*0298*/ 	.word	index@(_ZN7cutlass13device_kernelIN5flash11enable_sm90INS1_16FlashAttnBwdSm90INS1_25CollectiveMainloopBwdSm90ILi2ELi2ELi2EN4cute5tupleIJNS5_1CILi1EEES8_S8_EEENS6_IJNS7_ILi64EEENS7_ILi128EEENS7_ILi96EEEEEENS_10bfloat16_tEfNS_4arch4Sm90ELb0ELb0ELb0ELb0ELb0ELb1ELb0ELb0ELi2ELi1ELi2ELi1ELb1EEENS1_21CollectiveEpilogueBwdISD_SE_SG_Li256ELb0ELb0ELi1EEENS1_19SingleTileSchedulerILb0ELb0ELb0ELi128EEEEEEEEEvNT_6ParamsE)
        /*029c*/ 	.word	0x00000000


	//----- nvinfo : EIATTR_MIN_STACK_SIZE
	.align		4
.L_129:
        /*02a0*/ 	.byte	0x04, 0x12
        /*02a2*/ 	.short	(.L_131 - .L_130)
	.align		4
.L_130:
        /*02a4*/ 	.word	index@(_ZN7cutlass13device_kernelIN5flash11enable_sm90INS1_16FlashAttnBwdSm90INS1_25CollectiveMainloopBwdSm90ILi2ELi2ELi2EN4cute5tupleIJNS5_1CILi1EEES8_S8_EEENS6_IJNS7_ILi64EEENS7_ILi128EEENS7_ILi96EEEEEENS_10bfloat16_tEfNS_4arch4Sm90ELb0ELb0ELb0ELb0ELb0ELb1ELb0ELb0ELi2ELi1ELi2ELi1ELb1EEENS1_21CollectiveEpilogueBwdISD_SE_SG_Li256ELb0ELb0ELi1EEENS1_19SingleTileSchedulerILb0ELb0ELb0ELi128EEEEEEEEEvNT_6ParamsE)
        /*02a8*/ 	.word	0x00000000


	//----- nvinfo : EIATTR_MIN_STACK_SIZE
	.align		4
.L_131:
        /*02ac*/ 	.byte	0x04, 0x12
        /*02ae*/ 	.short	(.L_133 - .L_132)
	.align		4
.L_132:
        /*02b0*/ 	.word	index@(_ZN7cutlass13device_kernelIN5flash11enable_sm90INS1_16FlashAttnBwdSm90INS1_25CollectiveMainloopBwdSm90ILi2ELi2ELi2EN4cute5tupleIJNS5_1CILi1EEES8_S8_EEENS6_IJNS7_ILi64EEENS7_ILi128EEENS7_ILi96EEEEEENS_10bfloat16_tEfNS_4arch4Sm90ELb0ELb0ELb0ELb0ELb1ELb1ELb0ELb0ELi2ELi1ELi2ELi1ELb1EEENS1_21CollectiveEpilogueBwdISD_SE_SG_Li256ELb0ELb0ELi1EEENS1_19SingleTileSchedulerILb0ELb0ELb0ELi128EEEEEEEEEvNT_6ParamsE)
        /*02b4*/ 	.word	0x00000000


	//----- nvinfo : EIATTR_MIN_STACK_SIZE
	.align		4
.L_133:
        /*02b8*/ 	.byte	0x04, 0x12
        /*02ba*/ 	.short	(.L_135 - .L_134)
	.align		4
.L_134:
        /*02bc*/ 	.word	index@(_ZN7cutlass13device_kernelIN5flash11enable_sm90INS1_16FlashAttnBwdSm90INS1_25CollectiveMainloopBwdSm90ILi2ELi2ELi2EN4cute5tupleIJNS5_1CILi1EEES8_S8_EEENS6_IJNS7_ILi64EEENS7_ILi128EEENS7_ILi96EEEEEENS_10bfloat16_tEfNS_4arch4Sm90ELb0ELb0ELb0ELb0ELb0ELb1ELb0ELb0ELi2ELi1ELi2ELi1ELb1EEENS1_24CollectiveEpilogueBwdGQAISD_fSG_Li256ELb0ELb0EEENS1_19SingleTileSchedulerILb0ELb0ELb0ELi128EEEEEEEEEvNT_6ParamsE)
        /*02c0*/ 	.word	0x00000000


	//----- nvinfo : EIATTR_MIN_STACK_SIZE
	.align		4
.L_135:
        /*02c4*/ 	.byte	0x04, 0x12
        /*02c6*/ 	.short	(.L_137 - .L_136)
	.align		4
.L_136:
        /*02c8*/ 	.word	index@(_ZN7cutlass13device_kernelIN5flash11enable_sm90INS1_16FlashAttnBwdSm90INS1_25CollectiveMainloopBwdSm90ILi2ELi2ELi2EN4cute5tupleIJNS5_1CILi1EEES8_S8_EEENS6_IJNS7_ILi64EEENS7_ILi128EEENS7_ILi96EEEEEENS_10bfloat16_tEfNS_4arch4Sm90ELb0ELb0ELb0ELb0ELb1ELb1ELb0ELb0ELi2ELi1ELi2ELi1ELb1EEENS1_24CollectiveEpilogueBwdGQAISD_fSG_Li256ELb0ELb1EEENS1_19SingleTileSchedulerILb0ELb0ELb0ELi128EEEEEEEEEvNT_6ParamsE)
        /*02cc*/ 	.word	0x00000000


	//----- nvinfo : EIATTR_MIN_STACK_SIZE
	.align		4
.L_137:
        /*02d0*/ 	.byte	0x04, 0x12
        /*02d2*/ 	.short	(.L_139 - .L_138)
	.align		4
.L_138:
        /*02d4*/ 	.word	index@(_ZN7cutlass13device_kernelIN5flash11enable_sm90INS1_16FlashAttnBwdSm90INS1_25CollectiveMainloopBwdSm90ILi2ELi2ELi2EN4cute5tupleIJNS5_1CILi1EEES8_S8_EEENS6_IJNS7_ILi64EEENS7_ILi128EEENS7_ILi96EEEEEENS_10bfloat16_tEfNS_4arch4Sm90ELb0ELb0ELb0ELb1ELb0ELb1ELb0ELb0ELi2ELi1ELi2ELi1ELb1EEENS1_21CollectiveEpilogueBwdISD_SE_SG_Li256ELb1ELb0ELi1EEENS1_19SingleTileSchedulerILb1ELb0ELb0ELi128EEEEEEEEEvNT_6ParamsE)
        /*02d8*/ 	.word	0x00000000


	//----- nvinfo : EIATTR_MIN_STACK_SIZE
	.align		4
.L_139:
        /*02dc*/ 	.byte	0x04, 0x12
        /*02de*/ 	.short	(.L_141 - .L_140)
	.align		4
.L_140:
        /*02e0*/ 	.word	index@(_ZN7cutlass13device_kernelIN5flash11enable_sm90INS1_16FlashAttnBwdSm90INS1_25CollectiveMainloopBwdSm90ILi2ELi2ELi2EN4cute5tupleIJNS5_1CILi1EEES8_S8_EEENS6_IJNS7_ILi64EEENS7_ILi128EEENS7_ILi96EEEEEENS_10bfloat16_tEfNS_4arch4Sm90ELb0ELb0ELb0ELb1ELb1ELb1ELb0ELb0ELi2ELi1ELi2ELi1ELb1EEENS1_21CollectiveEpilogueBwdISD_SE_SG_Li256ELb1ELb0ELi1EEENS1_19SingleTileSchedulerILb1ELb0ELb0ELi128EEEEEEEEEvNT_6ParamsE)
        /*02e4*/ 	.word	0x00000000


	//----- nvinfo : EIATTR_MIN_STACK_SIZE
	.align		4
.L_141:
        /*02e8*/ 	.byte	0x04, 0x12
        /*02ea*/ 	.short	(.L_143 - .L_142)
	.align		4
.L_142:
        /*02ec*/ 	.word	index@(_ZN7cutlass13device_kernelIN5flash11enable_sm90INS1_16FlashAttnBwdSm90INS1_25CollectiveMainloopBwdSm90ILi2ELi2ELi2EN4cute5tupleIJNS5_1CILi1EEES8_S8_EEENS6_IJNS7_ILi64EEENS7_ILi128EEENS7_ILi96EEEEEENS_10bfloat16_tEfNS_4arch4Sm90ELb0ELb0ELb0ELb1ELb0ELb1ELb0ELb0ELi2ELi1ELi2ELi1ELb1EEENS1_24CollectiveEpilogueBwdGQAISD_fSG_Li256ELb1ELb0EEENS1_19SingleTileSchedulerILb1ELb0ELb0ELi128EEEEEEEEEvNT_6ParamsE)
        /*02f0*/ 	.word	0x00000000


	//----- nvinfo : EIATTR_MIN_STACK_SIZE
	.align		4
.L_143:
        /*02f4*/ 	.byte	0x04, 0x12
        /*02f6*/ 	.short	(.L_145 - .L_144)
	.align		4
.L_144:
        /*02f8*/ 	.word	index@(_ZN7cutlass13device_kernelIN5flash11enable_sm90INS1_16FlashAttnBwdSm90INS1_25CollectiveMainloopBwdSm90ILi2ELi2ELi2EN4cute5tupleIJNS5_1CILi1EEES8_S8_EEENS6_IJNS7_ILi64EEENS7_ILi128EEENS7_ILi96EEEEEENS_10bfloat16_tEfNS_4arch4Sm90ELb0ELb0ELb0ELb1ELb1ELb1ELb0ELb0ELi2ELi1ELi2ELi1ELb1EEENS1_24CollectiveEpilogueBwdGQAISD_fSG_Li256ELb1ELb1EEENS1_19SingleTileSchedulerILb1ELb0ELb0ELi128EEEEEEEEEvNT_6ParamsE)
        /*02fc*/ 	.word	0x00000000


	//----- nvinfo : EIATTR_MIN_STACK_SIZE
	.align		4
.L_145:
        /*0300*/ 	.byte	0x04, 0x12
        /*0302*/ 	.short	(.L_147 - .L_146)
	.align		4
.L_146:
        /*0304*/ 	.word	index@(_ZN7cutlass13device_kernelIN5flash11enable_sm90INS1_16FlashAttnBwdSm90INS1_25CollectiveMainloopBwdSm90ILi2ELi2ELi2EN4cute5tupleIJNS5_1CILi1EEES8_S8_EEENS6_IJNS7_ILi64EEENS7_ILi128EEENS7_ILi96EEEEEENS_10bfloat16_tEfNS_4arch4Sm90ELb0ELb1ELb0ELb0ELb0ELb1ELb0ELb0ELi2ELi1ELi2ELi1ELb1EEENS1_21CollectiveEpilogueBwdISD_SE_SG_Li256ELb0ELb0ELi1EEENS1_19SingleTileSchedulerILb0ELb0ELb0ELi128EEEEEEEEEvNT_6ParamsE)
        /*0308*/ 	.word	0x00000008


	//----- nvinfo : EIATTR_MIN_STACK_SIZE
	.align		4
.L_147:
        /*030c*/ 	.byte	0x04, 0x12
        /*030e*/ 	.short	(.L_149 - .L_148)
	.align		4
.L_148:
        /*0310*/ 	.word	index@(_ZN7cutlass13device_kernelIN5flash11enable_sm90INS1_16FlashAttnBwdSm90INS1_25CollectiveMainloopBwdSm90ILi2ELi2ELi2EN4cute5tupleIJNS5_1CILi1EEES8_S8_EEENS6_IJNS7_ILi64EEENS7_ILi128EEENS7_ILi96EEEEEENS_10bfloat16_tEfNS_4arch4Sm90ELb0ELb1ELb0ELb0ELb1ELb1ELb0ELb0ELi2ELi1ELi2ELi1ELb1EEENS1_21CollectiveEpilogueBwdISD_SE_SG_Li256ELb0ELb0ELi1EEENS1_19SingleTileSchedulerILb0ELb0ELb0ELi128EEEEEEEEEvNT_6ParamsE)
        /*0314*/ 	.word	0x00000008


	//----- nvinfo : EIATTR_MIN_STACK_SIZE
	.align		4
.L_149:
        /*0318*/ 	.byte	0x04, 0x12
        /*031a*/ 	.short	(.L_151 - .L_150)
	.align		4
.L_150:
        /*031c*/ 	.word	index@(_ZN7cutlass13device_kernelIN5flash11enable_sm90INS1_16FlashAttnBwdSm90INS1_25CollectiveMainloopBwdSm90ILi2ELi2ELi2EN4cute5tupleIJNS5_1CILi1EEES8_S8_EEENS6_IJNS7_ILi64EEENS7_ILi128EEENS7_ILi96EEEEEENS_10bfloat16_tEfNS_4arch4Sm90ELb0ELb1ELb0ELb0ELb0ELb1ELb0ELb0ELi2ELi1ELi2ELi1ELb1EEENS1_24CollectiveEpilogueBwdGQAISD_fSG_Li256ELb0ELb0EEENS1_19SingleTileSchedulerILb0ELb0ELb0ELi128EEEEEEEEEvNT_6ParamsE)
        /*0320*/ 	.word	0x00000008


	//----- nvinfo : EIATTR_MIN_STACK_SIZE
	.align		4
.L_151:
        /*0324*/ 	.byte	0x04, 0x12
        /*0326*/ 	.short	(.L_153 - .L_152)
	.align		4
.L_152:
        /*0328*/ 	.word	index@(_ZN7cutlass13device_kernelIN5flash11enable_sm90INS1_16FlashAttnBwdSm90INS1_25CollectiveMainloopBwdSm90ILi2ELi2ELi2EN4cute5tupleIJNS5_1CILi1EEES8_S8_EEENS6_IJNS7_ILi64EEENS7_ILi128EEENS7_ILi96EEEEEENS_10bfloat16_tEfNS_4arch4Sm90ELb0ELb1ELb0ELb0ELb1ELb1ELb0ELb0ELi2ELi1ELi2ELi1ELb1EEENS1_24CollectiveEpilogueBwdGQAISD_fSG_Li256ELb0ELb1EEENS1_19SingleTileSchedulerILb0ELb0ELb0ELi128EEEEEEEEEvNT_6ParamsE)
        /*032c*/ 	.word	0x00000008


	//----- nvinfo : EIATTR_MIN_STACK_SIZE
	.align		4
.L_153:
        /*0330*/ 	.byte	0x04, 0x12
        /*0332*/ 	.short	(.L_155 - .L_154)
	.align		4
.L_154:
        /*0334*/ 	.word	index@(_ZN7cutlass13device_kernelIN5flash11enable_sm90INS1_16FlashAttnBwdSm90INS1_25CollectiveMainloopBwdSm90ILi2ELi2ELi2EN4cute5tupleIJNS5_1CILi1EEES8_S8_EEENS6_IJNS7_ILi64EEENS7_ILi128EEENS7_ILi96EEEEEENS_10bfloat16_tEfNS_4arch4Sm90ELb0ELb1ELb0ELb1ELb0ELb1ELb0ELb0ELi2ELi1ELi2ELi1ELb1EEENS1_21CollectiveEpilogueBwdISD_SE_SG_Li256ELb1ELb0ELi1EEENS1_19SingleTileSchedulerILb1ELb0ELb0ELi128EEEEEEEEEvNT_6ParamsE)
        /*0338*/ 	.word	0x00000008


	//----- nvinfo : EIATTR_MIN_STACK_SIZE
	.align		4
.L_155:
        /*033c*/ 	.byte	0x04, 0x12
        /*033e*/ 	.short	(.L_157 - .L_156)
	.align		4
.L_156:
        /*0340*/ 	.word	index@(_ZN7cutlass13device_kernelIN5flash11enable_sm90INS1_16FlashAttnBwdSm90INS1_25CollectiveMainloopBwdSm90ILi2ELi2ELi2EN4cute5tupleIJNS5_1CILi1EEES8_S8_EEENS6_IJNS7_ILi64EEENS7_ILi128EEENS7_ILi96EEEEEENS_10bfloat16_tEfNS_4arch4Sm90ELb0ELb1ELb0ELb1ELb1ELb1ELb0ELb0ELi2ELi1ELi2ELi1ELb1EEENS1_21CollectiveEpilogueBwdISD_SE_SG_Li256ELb1ELb0ELi1EEENS1_19SingleTileSchedulerILb1ELb0ELb0ELi128EEEEEEEEEvNT_6ParamsE)
        /*0344*/ 	.word	0x00000008


	//----- nvinfo : EIATTR_MIN_STACK_SIZE
	.align		4
.L_157:
        /*0348*/ 	.byte	0x04, 0x12
        /*034a*/ 	.short	(.L_159 - .L_158)
	.align		4
.L_158:
        /*034c*/ 	.word	index@(_ZN7cutlass13device_kernelIN5flash11enable_sm90INS1_16FlashAttnBwdSm90INS1_25CollectiveMainloopBwdSm90ILi2ELi2ELi2EN4cute5tupleIJNS5_1CILi1EEES8_S8_EEENS6_IJNS7_ILi64EEENS7_ILi128EEENS7_ILi96EEEEEENS_10bfloat16_tEfNS_4arch4Sm90ELb0ELb1ELb0ELb1ELb0ELb1ELb0ELb0ELi2ELi1ELi2ELi1ELb1EEENS1_24CollectiveEpilogueBwdGQAISD_fSG_Li256ELb1ELb0EEENS1_19SingleTileSchedulerILb1ELb0ELb0ELi128EEEEEEEEEvNT_6ParamsE)
        /*0350*/ 	.word	0x00000008


	//----- nvinfo : EIATTR_MIN_STACK_SIZE
	.align		4
.L_159:
        /*0354*/ 	.byte	0x04, 0x12
        /*0356*/ 	.short	(.L_161 - .L_160)
	.align		4
.L_160:
        /*0358*/ 	.word	index@(_ZN7cutlass13device_kernelIN5flash11enable_sm90INS1_16FlashAttnBwdSm90INS1_25CollectiveMainloopBwdSm90ILi2ELi2ELi2EN4cute5tupleIJNS5_1CILi1EEES8_S8_EEENS6_IJNS7_ILi64EEENS7_ILi128EEENS7_ILi96EEEEEENS_10bfloat16_tEfNS_4arch4Sm90ELb0ELb1ELb0ELb1ELb1ELb1ELb0ELb0ELi2ELi1ELi2ELi1ELb1EEENS1_24CollectiveEpilogueBwdGQAISD_fSG_Li256ELb1ELb1EEENS1_19SingleTileSchedulerILb1ELb0ELb0ELi128EEEEEEEEEvNT_6ParamsE)
        /*035c*/ 	.word	0x00000008


	//----- nvinfo : EIATTR_MIN_STACK_SIZE
	.align		4
.L_161:
        /*0360*/ 	.byte	0x04, 0x12
        /*0362*/ 	.short	(.L_163 - .L_162)
	.align		4
.L_162:
        /*0364*/ 	.word	index@(_ZN7cutlass13device_kernelIN5flash11enable_sm90INS1_16FlashAttnBwdSm90INS1_25CollectiveMainloopBwdSm90ILi2ELi2ELi2EN4cute5tupleIJNS5_1CILi1EEES8_S8_EEENS6_IJNS7_ILi64EEENS7_ILi128EEENS7_ILi96EEEEEENS_10bfloat16_tEfNS_4arch4Sm90ELb1ELb0ELb0ELb0ELb0ELb1ELb0ELb0ELi2ELi1ELi2ELi1ELb1EEENS1_21CollectiveEpilogueBwdISD_SE_SG_Li256ELb0ELb0ELi1EEENS1_25SingleTileBwdLPTSchedulerILb0ELi128ELb0EEEEEEEEEvNT_6ParamsE)
        /*0368*/ 	.word	0x00000008


	//----- nvinfo : EIATTR_MIN_STACK_SIZE
	.align		4
.L_163:
        /*036c*/ 	.byte	0x04, 0x12
        /*036e*/ 	.short	(.L_165 - .L_164)
	.align		4
.L_164:
        /*0370*/ 	.word	index@(_ZN7cutlass13device_kernelIN5flash11enable_sm90INS1_16FlashAttnBwdSm90INS1_25CollectiveMainloopBwdSm90ILi2ELi2ELi2EN4cute5tupleIJNS5_1CILi1EEES8_S8_EEENS6_IJNS7_ILi64EEENS7_ILi128EEENS7_ILi96EEEEEENS_10bfloat16_tEfNS_4arch4Sm90ELb1ELb0ELb0ELb0ELb1ELb1ELb0ELb0ELi2ELi1ELi2ELi1ELb1EEENS1_21CollectiveEpilogueBwdISD_SE_SG_Li256ELb0ELb0ELi1EEENS1_25SingleTileBwdLPTSchedulerILb0ELi128ELb1EEEEEEEEEvNT_6ParamsE)
        /*0374*/ 	.word	0x00000008


	//----- nvinfo : EIATTR_MIN_STACK_SIZE
	.align		4
.L_165:
        /*0378*/ 	.byte	0x04, 0x12
        /*037a*/ 	.short	(.L_167 - .L_166)
	.align		4
.L_166:
        /*037c*/ 	.word	index@(_ZN7cutlass13device_kernelIN5flash11enable_sm90INS1_16FlashAttnBwdSm90INS1_25CollectiveMainloopBwdSm90ILi2ELi2ELi2EN4cute5tupleIJNS5_1CILi1EEES8_S8_EEENS6_IJNS7_ILi64EEENS7_ILi128EEENS7_ILi96EEEEEENS_10bfloat16_tEfNS_4arch4Sm90ELb1ELb0ELb0ELb0ELb0ELb1ELb0ELb0ELi2ELi1ELi2ELi1ELb1EEENS1_24CollectiveEpilogueBwdGQAISD_fSG_Li256ELb0ELb0EEENS1_25SingleTileBwdLPTSchedulerILb0ELi128ELb0EEEEEEEEEvNT_6ParamsE)
        /*0380*/ 	.word	0x00000008


	//----- nvinfo : EIATTR_MIN_STACK_SIZE
	.align		4
.L_167:
        /*0384*/ 	.byte	0x04, 0x12
        /*0386*/ 	.short	(.L_169 - .L_168)
	.align		4
.L_168:
        /*0388*/ 	.word	index@(_ZN7cutlass13device_kernelIN5flash11enable_sm90INS1_16FlashAttnBwdSm90INS1_25CollectiveMainloopBwdSm90ILi2ELi2ELi2EN4cute5tupleIJNS5_1CILi1EEES8_S8_EEENS6_IJNS7_ILi64EEENS7_ILi128EEENS7_ILi96EEEEEENS_10bfloat16_tEfNS_4arch4Sm90ELb1ELb0ELb0ELb0ELb1ELb1ELb0ELb0ELi2ELi1ELi2ELi1ELb1EEENS1_24CollectiveEpilogueBwdGQAISD_fSG_Li256ELb0ELb1EEENS1_25SingleTileBwdLPTSchedulerILb0ELi128ELb1EEEEEEEEEvNT_6ParamsE)
        /*038c*/ 	.word	0x00000008


	//----- nvinfo : EIATTR_MIN_STACK_SIZE
	.align		4
.L_169:
        /*0390*/ 	.byte	0x04, 0x12
        /*0392*/ 	.short	(.L_171 - .L_170)
	.align		4
.L_170:
        /*0394*/ 	.word	index@(_ZN7cutlass13device_kernelIN5flash22FlashAttnBwdPreprocessIN4cute5tupleIJNS3_1CILi64EEENS5_ILi96EEEEEENS_10bfloat16_tEfNS_4arch4Sm90ELb1ELb0EEEEEvNT_6ParamsE)
        /*0398*/ 	.word	0x00000000


	//----- nvinfo : EIATTR_MIN_STACK_SIZE
	.align		4
.L_171:
        /*039c*/ 	.byte	0x04, 0x12
        /*039e*/ 	.short	(.L_173 - .L_172)
	.align		4
.L_172:
        /*03a0*/ 	.word	index@(_ZN7cutlass13device_kernelIN5flash11enable_sm90INS1_16FlashAttnBwdSm90INS1_25CollectiveMainloopBwdSm90ILi2ELi2ELi2EN4cute5tupleIJNS5_1CILi1EEES8_S8_EEENS6_IJNS7_ILi64EEENS7_ILi128EEENS7_ILi96EEEEEENS_10bfloat16_tEfNS_4arch4Sm90ELb1ELb0ELb0ELb1ELb0ELb1ELb0ELb0ELi2ELi1ELi2ELi1ELb1EEENS1_21CollectiveEpilogueBwdISD_SE_SG_Li256ELb1ELb0ELi1EEENS1_25SingleTileBwdLPTSchedulerILb1ELi128ELb0EEEEEEEEEvNT_6ParamsE)
        /*03a4*/ 	.word	0x00000008


	//----- nvinfo : EIATTR_MIN_STACK_SIZE
	.align		4
.L_173:
        /*03a8*/ 	.byte	0x04, 0x12
        /*03aa*/ 	.short	(.L_175 - .L_174)
	.align		4
.L_174:
        /*03ac*/ 	.word	index@(_ZN7cutlass13device_kernelIN5flash11enable_sm90INS1_16FlashAttnBwdSm90INS1_25CollectiveMainloopBwdSm90ILi2ELi2ELi2EN4cute5tupleIJNS5_1CILi1EEES8_S8_EEENS6_IJNS7_ILi64EEENS7_ILi128EEENS7_ILi96EEEEEENS_10bfloat16_tEfNS_4arch4Sm90ELb1ELb0ELb0ELb1ELb1ELb1ELb0ELb0ELi2ELi1ELi2ELi1ELb1EEENS1_21CollectiveEpilogueBwdISD_SE_SG_Li256ELb1ELb0ELi1EEENS1_25SingleTileBwdLPTSchedulerILb1ELi128ELb1EEEEEEEEEvNT_6ParamsE)
        /*03b0*/ 	.word	0x00000008


	//----- nvinfo : EIATTR_MIN_STACK_SIZE
	.align		4
.L_175:
        /*03b4*/ 	.byte	0x04, 0x12
        /*03b6*/ 	.short	(.L_177 - .L_176)
	.align		4
.L_176:
        /*03b8*/ 	.word	index@(_ZN7cutlass13device_kernelIN5flash11enable_sm90INS1_16FlashAttnBwdSm90INS1_25CollectiveMainloopBwdSm90ILi2ELi2ELi2EN4cute5tupleIJNS5_1CILi1EEES8_S8_EEENS6_IJNS7_ILi64EEENS7_ILi128EEENS7_ILi96EEEEEENS_10bfloat16_tEfNS_4arch4Sm90ELb1ELb0ELb0ELb1ELb0ELb1ELb0ELb0ELi2ELi1ELi2ELi1ELb1EEENS1_24CollectiveEpilogueBwdGQAISD_fSG_Li256ELb1ELb0EEENS1_25SingleTileBwdLPTSchedulerILb1ELi128ELb0EEEEEEEEEvNT_6ParamsE)
        /*03bc*/ 	.word	0x00000008


	//----- nvinfo : EIATTR_MIN_STACK_SIZE
	.align		4
.L_177:
        /*03c0*/ 	.byte	0x04, 0x12
        /*03c2*/ 	.short	(.L_179 - .L_178)
	.align		4
.L_178:
        /*03c4*/ 	.word	index@(_ZN7cutlass13device_kernelIN5flash32FlashAttnBwdPostprocessConvertdQIN4cute5tupleIJNS3_1CILi128EEENS5_ILi96EEEEEENS_10bfloat16_tEfNS_4arch4Sm90ELi256ENS3_8TiledMMAINS3_8MMA_AtomIJNS3_4SM904GMMA27MMA_64x96x16_F32BF16BF16_RSILNSF_5MajorE0ELSH_1ELNSF_7ScaleInE1ELSI_1EEEEEENS3_6LayoutINS4_IJNS5_ILi2EEENS5_ILi1EEESN_EEENS4_IJSN_NS5_ILi0EEESP_EEEEENS4_IJNS3_10UnderscoreESS_SS_EEEEELb0EEEEEvNT_6ParamsE)
        /*03c8*/ 	.word	0x00000000


	//----- nvinfo : EIATTR_MIN_STACK_SIZE
	.align		4
.L_179:
        /*03cc*/ 	.byte	0x04, 0x12
        /*03ce*/ 	.short	(.L_181 - .L_180)
	.align		4
.L_180:
        /*03d0*/ 	.word	index@(_ZN7cutlass13device_kernelIN5flash32FlashAttnBwdPostprocessConvertdQIN4cute5tupleIJNS3_1CILi64EEENS5_ILi96EEEEEENS_10bfloat16_tEfNS_4arch4Sm90ELi256ENS3_8TiledMMAINS3_8MMA_AtomIJNS3_4SM904GMMA27MMA_64x16x16_F32BF16BF16_SSILNSF_5MajorE0ELSH_1ELNSF_7ScaleInE1ELSI_1EEEEEENS3_6LayoutINS4_IJNS5_ILi1EEENS5_ILi2EEESM_EEENS4_IJNS5_ILi0EEESM_SP_EEEEENS4_IJNS3_10UnderscoreESS_SS_EEEEELb0EEEEEvNT_6ParamsE)
        /*03d4*/ 	.word	0x00000000


	//----- nvinfo : EIATTR_MIN_STACK_SIZE
	.align		4
.L_181:
        /*03d8*/ 	.byte	0x04, 0x12
        /*03da*/ 	.short	(.L_183 - .L_182)
	.align		4
.L_182:
        /*03dc*/ 	.word	index@(_ZN7cutlass13device_kernelIN5flash11enable_sm90INS1_16FlashAttnBwdSm90INS1_25CollectiveMainloopBwdSm90ILi2ELi2ELi2EN4cute5tupleIJNS5_1CILi1EEES8_S8_EEENS6_IJNS7_ILi64EEENS7_ILi128EEENS7_ILi96EEEEEENS_10bfloat16_tEfNS_4arch4Sm90ELb1ELb0ELb0ELb1ELb1ELb1ELb0ELb0ELi2ELi1ELi2ELi1ELb1EEENS1_24CollectiveEpilogueBwdGQAISD_fSG_Li256ELb1ELb1EEENS1_25SingleTileBwdLPTSchedulerILb1ELi128ELb1EEEEEEEEEvNT_6ParamsE)
        /*03e0*/ 	.word	0x00000008


	//----- nvinfo : EIATTR_MIN_STACK_SIZE
	.align		4
.L_183:
        /*03e4*/ 	.byte	0x04, 0x12
        /*03e6*/ 	.short	(.L_185 - .L_184)
	.align		4
.L_184:
        /*03e8*/ 	.word	index@(_ZN7cutlass13device_kernelIN5flash22FlashAttnBwdPreprocessIN4cute5tupleIJNS3_1CILi64EEENS5_ILi96EEEEEENS_10bfloat16_tEfNS_4arch4Sm90ELb1ELb1EEEEEvNT_6ParamsE)
        /*03ec*/ 	.word	0x00000000
.L_185:


//--------------------- .nv.compat                --------------------------
	.section	.nv.compat,"",@"SHT_CUDA_COMPAT_INFO"
	.align	4
        /*0000*/ 	.byte	0x02, 0x09, 0x01, 0x00, 0x02, 0x02, 0x04, 0x00, 0x02, 0x05, 0x05, 0x00, 0x03, 0x07, 0x01, 0x01
        /*0010*/ 	.byte	0x02, 0x03, 0x01, 0x00, 0x02, 0x06, 0x01, 0x00, 0x04, 0x0b, 0x08, 0x00, 0x00, 0x00, 0x00, 0x00
        /*0020*/ 	.byte	0x00, 0x00, 0x00, 0x00


//--------------------- .nv.info._ZN7cutlass13device_kernelIN5flash11enable_sm90INS1_16FlashAttnBwdSm90INS1_25CollectiveMainloopBwdSm90ILi2ELi2ELi2EN4cute5tupleIJNS5_1CILi1EEES8_S8_EEENS6_IJNS7_ILi64EEENS7_ILi128EEENS7_ILi96EEEEEENS_10bfloat16_tEfNS_4arch4Sm90ELb0ELb0ELb0ELb0ELb0ELb1ELb0ELb0ELi2ELi1ELi2ELi1ELb1EEENS1_21CollectiveEpilogueBwdISD_SE_SG_Li256ELb0ELb0ELi1EEENS1_19SingleTileSchedulerILb0ELb0ELb0ELi128EEEEEEEEEvNT_6ParamsE --------------------------
	.section	.nv.info._ZN7cutlass13device_kernelIN5flash11enable_sm90INS1_16FlashAttnBwdSm90INS1_25CollectiveMainloopBwdSm90ILi2ELi2ELi2EN4cute5tupleIJNS5_1CILi1EEES8_S8_EEENS6_IJNS7_ILi64EEENS7_ILi128EEENS7_ILi96EEEEEENS_10bfloat16_tEfNS_4arch4Sm90ELb0ELb0ELb0ELb0ELb0ELb1ELb0ELb0ELi2ELi1ELi2ELi1ELb1EEENS1_21CollectiveEpilogueBwdISD_SE_SG_Li256ELb0ELb0ELi1EEENS1_19SingleTileSchedulerILb0ELb0ELb0ELi128EEEEEEEEEvNT_6ParamsE,"",@"SHT_CUDA_INFO"
	.sectionflags	@""
	.align	4


	//----- nvinfo : EIATTR_CUDA_API_VERSION
	.align		4
        /*0000*/ 	.byte	0x04, 0x37
        /*0002*/ 	.short	(.L_187 - .L_186)
.L_186:
        /*0004*/ 	.word	0x00000082


	//----- nvinfo : EIATTR_KPARAM_INFO
	.align		4
.L_187:
        /*0008*/ 	.byte	0x04, 0x17
        /*000a*/ 	.short	(.L_189 - .L_188)
.L_188:
        /*000c*/ 	.word	0x00000000
        /*0010*/ 	.short	0x0000
        /*0012*/ 	.short	0x0070
        /*0014*/ 	.byte	0x00, 0xf0, 0x01, 0x24


	//----- nvinfo : EIATTR_SPARSE_MMA_MASK
	.align		4
.L_189:
        /*0018*/ 	.byte	0x03, 0x50
        /*001a*/ 	.short	0x0000


	//----- nvinfo : EIATTR_MAXREG_COUNT
	.align		4
        /*001c*/ 	.byte	0x03, 0x1b
        /*001e*/ 	.short	0x00a8


	//----- nvinfo : EIATTR_NUM_BARRIERS
	.align		4
        /*0020*/ 	.byte	0x02, 0x4c
        /*0022*/ 	.byte	0x10
	.zero		1


	//----- nvinfo : EIATTR_EXTERNS
	.align		4
        /*0024*/ 	.byte	0x04, 0x0f
        /*0026*/ 	.short	(.L_191 - .L_190)


	//   ....[0]....
	.align		4
.L_190:
        /*0028*/ 	.word	index@(__assertfail)


	//----- nvinfo : EIATTR_MERCURY_ISA_VERSION
	.align		4
.L_191:
        /*002c*/ 	.byte	0x03, 0x5f
        /*002e*/ 	.short	0x0101


	//----- nvinfo : EIATTR_INT_WARP_WIDE_INSTR_OFFSETS
	.align		4
        /*0030*/ 	.byte	0x04, 0x31
        /*0032*/ 	.short	(.L_193 - .L_192)


	//   ....[0]....
.L_192:
        /*0034*/ 	.word	0x000001e0


	//   ....[1]....
        /*0038*/ 	.word	0x00000210


	//----- nvinfo : EIATTR_COOP_GROUP_MASK_REGIDS
	.align		4
.L_193:
        /*003c*/ 	.byte	0x04, 0x29
        /*003e*/ 	.short	(.L_195 - .L_194)


	//   ....[0]....
.L_194:
        /*0040*/ 	.word	0xffffffff


	//   ....[1]....
        /*0044*/ 	.word	0xffffffff


	//   ....[2]....
        /*0048*/ 	.word	0xffffffff


	//   ....[3]....
        /*004c*/ 	.word	0xffffffff


	//   ....[4]....
        /*0050*/ 	.word	0xffffffff


	//   ....[5]....
        /*0054*/ 	.word	0xffffffff


	//   ....[6]....
        /*0058*/ 	.word	0xffffffff


	//   ....[7]....
        /*005c*/ 	.word	0xffffffff


	//   ....[8]....
        /*0060*/ 	.word	0x0500000f


	//----- nvinfo : EIATTR_COOP_GROUP_INSTR_OFFSETS
	.align		4
.L_195:
        /*0064*/ 	.byte	0x04, 0x28
        /*0066*/ 	.short	(.L_197 - .L_196)


	//   ....[0]....
.L_196:
        /*0068*/ 	.word	0x00000060


	//   ....[1]....
        /*006c*/ 	.word	0x000001f0


	//   ....[2]....
        /*0070*/ 	.word	0x00000240


	//   ....[3]....
        /*0074*/ 	.word	0x00000430


	//   ....[4]....
        /*0078*/ 	.word	0x00000640


	//   ....[5]....
        /*007c*/ 	.word	0x00000b90


	//   ....[6]....
        /*0080*/ 	.word	0x00004440


	//   ....[7]....
        /*0084*/ 	.word	0x00004a40


	//   ....[8]....
        /*0088*/ 	.word	0x000078a0


	//----- nvinfo : EIATTR_REG_RECONFIG
	.align		4
.L_197:
        /*008c*/ 	.byte	0x01, 0x54
	.zero		2


	//----- nvinfo : EIATTR_SYSCALL_OFFSETS
	.align		4
        /*0090*/ 	.byte	0x04, 0x46
        /*0092*/ 	.short	(.L_199 - .L_198)


	//   ....[0]....
.L_198:
        /*0094*/ 	.word	0x000007f0


	//   ....[1]....
        /*0098*/ 	.word	0x000008e0


	//   ....[2]....
        /*009c*/ 	.word	0x00000a40


	//   ....[3]....
        /*00a0*/ 	.word	0x00000b30


	//   ....[4]....
        /*00a4*/ 	.word	0x00000e20


	//   ....[5]....
        /*00a8*/ 	.word	0x00003ee0


	//   ....[6]....
        /*00ac*/ 	.word	0x00004000


	//   ....[7]....
        /*00b0*/ 	.word	0x00004120


	//   ....[8]....
        /*00b4*/ 	.word	0x00004240


	//----- nvinfo : EIATTR_MBARRIER_INSTR_OFFSETS
	.align		4
.L_199:
        /*00b8*/ 	.byte	0x04, 0x39
        /*00ba*/ 	.short	(.L_201 - .L_200)


	//   ....[0]....
.L_200:
        /*00bc*/ 	.word	0x000002e0
        /*00c0*/ 	.word	0x000000ff
        /*00c4*/ 	.word	0x00026800
        /*00c8*/ 	.short	0x0100
        /*00ca*/ 	.byte	0x06
	.zero		1


	//   ....[1]....
        /*00cc*/ 	.word	0x000003e0
        /*00d0*/ 	.word	0x000000ff
        /*00d4*/ 	.word	0x00026810
        /*00d8*/ 	.short	0x0100
        /*00da*/ 	.byte	0x08
	.zero		1


	//   ....[2]....
        /*00dc*/ 	.word	0x000003f0
        /*00e0*/ 	.word	0x000000ff
        /*00e4*/ 	.word	0x00026820
        /*00e8*/ 	.short	0x0100
        /*00ea*/ 	.byte	0x08
	.zero		1


	//   ....[3]....
        /*00ec*/ 	.word	0x00000400
        /*00f0*/ 	.word	0x000000ff
        /*00f4*/ 	.word	0x00026818
        /*00f8*/ 	.short	0x0100
        /*00fa*/ 	.byte	0x08
	.zero		1


	//   ....[4]....
        /*00fc*/ 	.word	0x00000410
        /*0100*/ 	.word	0x000000ff
        /*0104*/ 	.word	0x00026828
        /*0108*/ 	.short	0x0100
        /*010a*/ 	.byte	0x08
	.zero		1


	//   ....[5]....
        /*010c*/ 	.word	0x00000540
        /*0110*/ 	.word	0x000000ff
        /*0114*/ 	.word	0x00026830
        /*0118*/ 	.short	0x0100
        /*011a*/ 	.byte	0x08
	.zero		1


	//   ....[6]....
        /*011c*/ 	.word	0x00000550
        /*0120*/ 	.word	0x000000ff
        /*0124*/ 	.word	0x00026840
        /*0128*/ 	.short	0x0100
        /*012a*/ 	.byte	0x08
	.zero		1


	//   ....[7]....
        /*012c*/ 	.word	0x00000560
        /*0130*/ 	.word	0x000000ff
        /*0134*/ 	.word	0x00026838
        /*0138*/ 	.short	0x0100
        /*013a*/ 	.byte	0x08
	.zero		1


	//   ....[8]....
        /*013c*/ 	.word	0x00000570
        /*0140*/ 	.word	0x000000ff
        /*0144*/ 	.word	0x00026848
        /*0148*/ 	.short	0x0100
        /*014a*/ 	.byte	0x08
	.zero		1


	//   ....[9]....
        /*014c*/ 	.word	0x00000bd0
        /*0150*/ 	.word	0x00000002
        /*0154*/ 	.word	0x00026800
        /*0158*/ 	.short	0x010a
        /*015a*/ 	.byte	0x3f
	.zero		1


	//   ....[10]....
        /*015c*/ 	.word	0x00000cd0
        /*0160*/ 	.word	0x00000002
        /*0164*/ 	.word	0x00026800
        /*0168*/ 	.short	0x010a
        /*016a*/ 	.byte	0x3f
	.zero		1


	//   ....[11]....
        /*016c*/ 	.word	0x00001680
        /*0170*/ 	.word	0x000000ff
        /*0174*/ 	.word	0x00026810
        /*0178*/ 	.short	0x010a
        /*017a*/ 	.byte	0x08
	.zero		1


	//   ....[12]....
        /*017c*/ 	.word	0x000016c0
        /*0180*/ 	.word	0x000000ff
        /*0184*/ 	.word	0x00026810
        /*0188*/ 	.short	0x010a
        /*018a*/ 	.byte	0x08
	.zero		1


	//   ....[13]....
        /*018c*/ 	.word	0x00001b10
        /*0190*/ 	.word	0x000000ff
        /*0194*/ 	.word	0x00026830
        /*0198*/ 	.short	0x010a
        /*019a*/ 	.byte	0x08
	.zero		1


	//   ....[14]....
        /*019c*/ 	.word	0x00001b50
        /*01a0*/ 	.word	0x000000ff
        /*01a4*/ 	.word	0x00026830
        /*01a8*/ 	.short	0x010a
        /*01aa*/ 	.byte	0x08
	.zero		1


	//   ....[15]....
        /*01ac*/ 	.word	0x00003760
        /*01b0*/ 	.word	0x000000ff
        /*01b4*/ 	.word	0x00000000
        /*01b8*/ 	.short	0x0101
        /*01ba*/ 	.byte	0x0a
	.zero		1


	//   ....[16]....
        /*01bc*/ 	.word	0x00003a70
        /*01c0*/ 	.word	0x000000ff
        /*01c4*/ 	.word	0x00000000
        /*01c8*/ 	.short	0x0101
        /*01ca*/ 	.byte	0x08
	.zero		1


	//   ....[17]....
        /*01cc*/ 	.word	0x00005840
        /*01d0*/ 	.word	0x00000000
        /*01d4*/ 	.word	0x00026820
        /*01d8*/ 	.short	0x010a
        /*01da*/ 	.byte	0x3f
	.zero		1


	//   ....[18]....
        /*01dc*/ 	.word	0x00006140
        /*01e0*/ 	.word	0x00000000
        /*01e4*/ 	.word	0x00026840
        /*01e8*/ 	.short	0x010a
        /*01ea*/ 	.byte	0x3f
	.zero		1


	//   ....[19]....
        /*01ec*/ 	.word	0x00006440
        /*01f0*/ 	.word	0x00000000
        /*01f4*/ 	.word	0x00026828
        /*01f8*/ 	.short	0x010a
        /*01fa*/ 	.byte	0x3f
	.zero		1


	//   ....[20]....
        /*01fc*/ 	.word	0x000066c0
        /*0200*/ 	.word	0x00000000
        /*0204*/ 	.word	0x00026848
        /*0208*/ 	.short	0x010a
        /*020a*/ 	.byte	0x3f
	.zero		1


	//   ....[21]....
        /*020c*/ 	.word	0x00006990
        /*0210*/ 	.word	0x00000000
        /*0214*/ 	.word	0x00026820
        /*0218*/ 	.short	0x010a
        /*021a*/ 	.byte	0x3f
	.zero		1


	//   ....[22]....
        /*021c*/ 	.word	0x00006c80
        /*0220*/ 	.word	0x00000000
        /*0224*/ 	.word	0x00026840
        /*0228*/ 	.short	0x010a
        /*022a*/ 	.byte	0x3f
	.zero		1


	//   ....[23]....
        /*022c*/ 	.word	0x00006f60
        /*0230*/ 	.word	0x00000000
        /*0234*/ 	.word	0x00026828
        /*0238*/ 	.short	0x010a
        /*023a*/ 	.byte	0x3f
	.zero		1


	//   ....[24]....
        /*023c*/ 	.word	0x00007240
        /*0240*/ 	.word	0x00000003
        /*0244*/ 	.word	0x00026840
        /*0248*/ 	.short	0x010a
        /*024a*/ 	.byte	0x3f
	.zero		1


	//   ....[25]....
        /*024c*/ 	.word	0x00007700
        /*0250*/ 	.word	0x00000006
        /*0254*/ 	.word	0x00000000
        /*0258*/ 	.short	0x010a
        /*025a*/ 	.byte	0x3f
	.zero		1


	//   ....[26]....
        /*025c*/ 	.word	0x00007760
        /*0260*/ 	.word	0x00000003
        /*0264*/ 	.word	0x00000000
        /*0268*/ 	.short	0x010a
        /*026a*/ 	.byte	0x3f
	.zero		1


	//   ....[27]....
        /*026c*/ 	.word	0x000077c0
        /*0270*/ 	.word	0x00000000
        /*0274*/ 	.word	0x00000000
        /*0278*/ 	.short	0x010a
        /*027a*/ 	.byte	0x3f
	.zero		1


	//   ....[28]....
        /*027c*/ 	.word	0x000077f0
        /*0280*/ 	.word	0x00000003
        /*0284*/ 	.word	0x00000000
        /*0288*/ 	.short	0x010a
        /*028a*/ 	.byte	0x3f
	.zero		1


	//   ....[29]....
        /*028c*/ 	.word	0x000078d0
        /*0290*/ 	.word	0x00000002
        /*0294*/ 	.word	0x00026800
        /*0298*/ 	.short	0x010a
        /*029a*/ 	.byte	0x3f
	.zero		1


	//   ....[30]....
        /*029c*/ 	.word	0x00007930
        /*02a0*/ 	.word	0x00000005
        /*02a4*/ 	.word	0x00026810
        /*02a8*/ 	.short	0x010a
        /*02aa*/ 	.byte	0x3f
	.zero		1


	//   ....[31]....
        /*02ac*/ 	.word	0x00007990
        /*02b0*/ 	.word	0x00000005
        /*02b4*/ 	.word	0x00026830
        /*02b8*/ 	.short	0x010a
        /*02ba*/ 	.byte	0x3f
	.zero		1


	//   ....[32]....
        /*02bc*/ 	.word	0x000079e0
        /*02c0*/ 	.word	0x00000000
        /*02c4*/ 	.word	0x00026820
        /*02c8*/ 	.short	0x010a
        /*02ca*/ 	.byte	0x3f
	.zero		1


	//   ....[33]....
        /*02cc*/ 	.word	0x00007a30
        /*02d0*/ 	.word	0x00000000
        /*02d4*/ 	.word	0x00026840
        /*02d8*/ 	.short	0x010a
        /*02da*/ 	.byte	0x3f
	.zero		1


	//   ....[34]....
        /*02dc*/ 	.word	0x00007a80
        /*02e0*/ 	.word	0x00000000
        /*02e4*/ 	.word	0x00026828
        /*02e8*/ 	.short	0x010a
        /*02ea*/ 	.byte	0x3f
	.zero		1


	//   ....[35]....
        /*02ec*/ 	.word	0x00007ad0
        /*02f0*/ 	.word	0x00000000
        /*02f4*/ 	.word	0x00026848
        /*02f8*/ 	.short	0x010a
        /*02fa*/ 	.byte	0x3f
	.zero		1


	//   ....[36]....
        /*02fc*/ 	.word	0x00007b30
        /*0300*/ 	.word	0x00000000
        /*0304*/ 	.word	0x00026820
        /*0308*/ 	.short	0x010a
        /*030a*/ 	.byte	0x3f
	.zero		1


	//   ....[37]....
        /*030c*/ 	.word	0x00007b80
        /*0310*/ 	.word	0x00000000
        /*0314*/ 	.word	0x00026840
        /*0318*/ 	.short	0x010a
        /*031a*/ 	.byte	0x3f
	.zero		1


	//   ....[38]....
        /*031c*/ 	.word	0x00007bd0
        /*0320*/ 	.word	0x00000000
        /*0324*/ 	.word	0x00026828
        /*0328*/ 	.short	0x010a
        /*032a*/ 	.byte	0x3f
	.zero		1


	//   ....[39]....
        /*032c*/ 	.word	0x00007c20
        /*0330*/ 	.word	0x00000003
        /*0334*/ 	.word	0x00026840
        /*0338*/ 	.short	0x010a
        /*033a*/ 	.byte	0x3f
	.zero		1


	//   ....[40]....
        /*033c*/ 	.word	0x00007d00
        /*0340*/ 	.word	0x00000006
        /*0344*/ 	.word	0x00000000
        /*0348*/ 	.short	0x010a
        /*034a*/ 	.byte	0x3f
	.zero		1


	//   ....[41]....
        /*034c*/ 	.word	0x00007d50
        /*0350*/ 	.word	0x00000003
        /*0354*/ 	.word	0x00000000
        /*0358*/ 	.short	0x010a
        /*035a*/ 	.byte	0x3f
	.zero		1


	//   ....[42]....
        /*035c*/ 	.word	0x00007da0
        /*0360*/ 	.word	0x00000000
        /*0364*/ 	.word	0x00000000
        /*0368*/ 	.short	0x010a
        /*036a*/ 	.byte	0x3f
	.zero		1


	//----- nvinfo : EIATTR_NUM_MBARRIERS
	.align		4
.L_201:
        /*036c*/ 	.byte	0x03, 0x38
        /*036e*/ 	.short	0x0009


	//----- nvinfo : EIATTR_EXIT_INSTR_OFFSETS
	.align		4
        /*0370*/ 	.byte	0x04, 0x1c
        /*0372*/ 	.short	(.L_203 - .L_202)


	//   ....[0]....
.L_202:
        /*0374*/ 	.word	0x000006a0


	//   ....[1]....
        /*0378*/ 	.word	0x000049f0


	//   ....[2]....
        /*037c*/ 	.word	0x00004a80


	//   ....[3]....
        /*0380*/ 	.word	0x00004ab0


	//   ....[4]....
        /*0384*/ 	.word	0x00004bc0


	//   ....[5]....
        /*0388*/ 	.word	0x00005280


	//   ....[6]....
        /*038c*/ 	.word	0x00005550


	//   ....[7]....
        /*0390*/ 	.word	0x00007840


	//----- nvinfo : EIATTR_MAX_THREADS
	.align		4
.L_203:
        /*0394*/ 	.byte	0x04, 0x05
        /*0396*/ 	.short	(.L_205 - .L_204)
.L_204:
        /*0398*/ 	.word	0x00000180
        /*039c*/ 	.word	0x00000001
        /*03a0*/ 	.word	0x00000001


	//----- nvinfo : EIATTR_CRS_STACK_SIZE
	.align		4
.L_205:
        /*03a4*/ 	.byte	0x04, 0x1e
        /*03a6*/ 	.short	(.L_207 - .L_206)
.L_206:
        /*03a8*/ 	.word	0x00000000


	//----- nvinfo : EIATTR_CBANK_PARAM_SIZE
	.align		4
.L_207:
        /*03ac*/ 	.byte	0x03, 0x19
        /*03ae*/ 	.short	0x0970


	//----- nvinfo : EIATTR_PARAM_CBANK
	.align		4
        /*03b0*/ 	.byte	0x04, 0x0a
        /*03b2*/ 	.short	(.L_209 - .L_208)
	.align		4
.L_208:
        /*03b4*/ 	.word	index@(.nv.constant0._ZN7cutlass13device_kernelIN5flash11enable_sm90INS1_16FlashAttnBwdSm90INS1_25CollectiveMainloopBwdSm90ILi2ELi2ELi2EN4cute5tupleIJNS5_1CILi1EEES8_S8_EEENS6_IJNS7_ILi64EEENS7_ILi128EEENS7_ILi96EEEEEENS_10bfloat16_tEfNS_4arch4Sm90ELb0ELb0ELb0ELb0ELb0ELb1ELb0ELb0ELi2ELi1ELi2ELi1ELb1EEENS1_21CollectiveEpilogueBwdISD_SE_SG_Li256ELb0ELb0ELi1EEENS1_19SingleTileSchedulerILb0ELb0ELb0ELi128EEEEEEEEEvNT_6ParamsE)
        /*03b8*/ 	.short	0x0210
        /*03ba*/ 	.short	0x0970


	//----- nvinfo : EIATTR_SW_WAR
	.align		4
.L_209:
        /*03bc*/ 	.byte	0x04, 0x36
        /*03be*/ 	.short	(.L_211 - .L_210)
.L_210:
        /*03c0*/ 	.word	0x00000008
.L_211:


//--------------------- .nv.info._ZN7cutlass13device_kernelIN5flash11enable_sm90INS1_16FlashAttnBwdSm90INS1_25CollectiveMainloopBwdSm90ILi2ELi2ELi2EN4cute5tupleIJNS5_1CILi1EEES8_S8_EEENS6_IJNS7_ILi64EEENS7_ILi128EEENS7_ILi96EEEEEENS_10bfloat16_tEfNS_4arch4Sm90ELb0ELb0ELb0ELb0ELb1ELb1ELb0ELb0ELi2ELi1ELi2ELi1ELb1EEENS1_21CollectiveEpilogueBwdISD_SE_SG_Li256ELb0ELb0ELi1EEENS1_19SingleTileSchedulerILb0ELb0ELb0ELi128EEEEEEEEEvNT_6ParamsE --------------------------
	.section	.nv.info._ZN7cutlass13device_kernelIN5flash11enable_sm90INS1_16FlashAttnBwdSm90INS1_25CollectiveMainloopBwdSm90ILi2ELi2ELi2EN4cute5tupleIJNS5_1CILi1EEES8_S8_EEENS6_IJNS7_ILi64EEENS7_ILi128EEENS7_ILi96EEEEEENS_10bfloat16_tEfNS_4arch4Sm90ELb0ELb0ELb0ELb0ELb1ELb1ELb0ELb0ELi2ELi1ELi2ELi1ELb1EEENS1_21CollectiveEpilogueBwdISD_SE_SG_Li256ELb0ELb0ELi1EEENS1_19SingleTileSchedulerILb0ELb0ELb0ELi128EEEEEEEEEvNT_6ParamsE,"",@"SHT_CUDA_INFO"
	.sectionflags	@""
	.align	4


	//----- nvinfo : EIATTR_CUDA_API_VERSION
	.align		4
        /*0000*/ 	.byte	0x04, 0x37
        /*0002*/ 	.short	(.L_213 - .L_212)
.L_212:
        /*0004*/ 	.word	0x00000082


	//----- nvinfo : EIATTR_KPARAM_INFO
	.align		4
.L_213:
        /*0008*/ 	.byte	0x04, 0x17
        /*000a*/ 	.short	(.L_215 - .L_214)
.L_214:
        /*000c*/ 	.word	0x00000000
        /*0010*/ 	.short	0x0000
        /*0012*/ 	.short	0x0070
        /*0014*/ 	.byte	0x00, 0xf0, 0x01, 0x24


	//----- nvinfo : EIATTR_SPARSE_MMA_MASK
	.align		4
.L_215:
        /*0018*/ 	.byte	0x03, 0x50
        /*001a*/ 	.short	0x0000


	//----- nvinfo : EIATTR_MAXREG_COUNT
	.align		4
        /*001c*/ 	.byte	0x03, 0x1b
        /*001e*/ 	.short	0x00a8


	//----- nvinfo : EIATTR_NUM_BARRIERS
	.align		4
        /*0020*/ 	.byte	0x02, 0x4c
        /*0022*/ 	.byte	0x10
	.zero		1


	//----- nvinfo : EIATTR_EXTERNS
	.align		4
        /*0024*/ 	.byte	0x04, 0x0f
        /*0026*/ 	.short	(.L_217 - .L_216)


	//   ....[0]....
	.align		4
.L_216:
        /*0028*/ 	.word	index@(__assertfail)


	//----- nvinfo : EIATTR_MERCURY_ISA_VERSION
	.align		4
.L_217:
        /*002c*/ 	.byte	0x03, 0x5f
        /*002e*/ 	.short	0x0101


	//----- nvinfo : EIATTR_INT_WARP_WIDE_INSTR_OFFSETS
	.align		4
        /*0030*/ 	.byte	0x04, 0x31
        /*0032*/ 	.short	(.L_219 - .L_218)


	//   ....[0]....
.L_218:
        /*0034*/ 	.word	0x000001e0


	//   ....[1]....
        /*0038*/ 	.word	0x00000210


	//   ....[2]....
        /*003c*/ 	.word	0x000052e0


	//   ....[3]....
        /*0040*/ 	.word	0x00005750


	//   ....[4]....
        /*0044*/ 	.word	0x00005d30


	//----- nvinfo : EIATTR_COOP_GROUP_MASK_REGIDS
	.align		4
.L_219:
        /*0048*/ 	.byte	0x04, 0x29
        /*004a*/ 	.short	(.L_221 - .L_220)


	//   ....[0]....
.L_220:
        /*004c*/ 	.word	0xffffffff


	//   ....[1]....
        /*0050*/ 	.word	0xffffffff


	//   ....[2]....
        /*0054*/ 	.word	0xffffffff


	//   ....[3]....
        /*0058*/ 	.word	0xffffffff


	//   ....[4]....
        /*005c*/ 	.word	0xffffffff


	//   ....[5]....
        /*0060*/ 	.word	0xffffffff


	//   ....[6]....
        /*0064*/ 	.word	0xffffffff


	//   ....[7]....
        /*0068*/ 	.word	0xffffffff


	//   ....[8]....
        /*006c*/ 	.word	0xffffffff


	//   ....[9]....
        /*0070*/ 	.word	0xffffffff


	//   ....[10]....
        /*0074*/ 	.word	0xffffffff


	//   ....[11]....
        /*0078*/ 	.word	0xffffffff


	//   ....[12]....
        /*007c*/ 	.word	0xffffffff


	//   ....[13]....
        /*0080*/ 	.word	0xffffffff


	//   ....[14]....
        /*0084*/ 	.word	0x0500000f


	//   ....[15]....
        /*0088*/ 	.word	0x0500000f


	//   ....[16]....
        /*008c*/ 	.word	0x0500000f


	//   ....[17]....
        /*0090*/ 	.word	0x0500000f


	//----- nvinfo : EIATTR_COOP_GROUP_INSTR_OFFSETS
	.align		4
.L_221:
        /*0094*/ 	.byte	0x04, 0x28
        /*0096*/ 	.short	(.L_223 - .L_222)


	//   ....[0]....
.L_222:
        /*0098*/ 	.word	0x00000060


	//   ....[1]....
        /*009c*/ 	.word	0x000001f0


	//   ....[2]....
        /*00a0*/ 	.word	0x00000240


	//   ....[3]....
        /*00a4*/ 	.word	0x00000430


	//   ....[4]....
        /*00a8*/ 	.word	0x00000640


	//   ....[5]....
        /*00ac*/ 	.word	0x00000b90


	//   ....[6]....
        /*00b0*/ 	.word	0x00004440


	//   ....[7]....
        /*00b4*/ 	.word	0x00004a40


	//   ....[8]....
        /*00b8*/ 	.word	0x00004f80


	//   ....[9]....
        /*00bc*/ 	.word	0x00005210


	//   ....[10]....
        /*00c0*/ 	.word	0x00005450


	//   ....[11]....
        /*00c4*/ 	.word	0x00005680


	//   ....[12]....
        /*00c8*/ 	.word	0x00005930


	//   ....[13]....
        /*00cc*/ 	.word	0x00005c60


	//   ....[14]....
        /*00d0*/ 	.word	0x000080e0


	//   ....[15]....
        /*00d4*/ 	.word	0x00008250


	//   ....[16]....
        /*00d8*/ 	.word	0x000082c0


	//   ....[17]....
        /*00dc*/ 	.word	0x00008330


	//----- nvinfo : EIATTR_REG_RECONFIG
	.align		4
.L_223:
        /*00e0*/ 	.byte	0x01, 0x54
	.zero		2


	//----- nvinfo : EIATTR_SYSCALL_OFFSETS
	.align		4
        /*00e4*/ 	.byte	0x04, 0x46
        /*00e6*/ 	.short	(.L_225 - .L_224)


	//   ....[0]....
.L_224:
        /*00e8*/ 	.word	0x000007f0


	//   ....[1]....
        /*00ec*/ 	.word	0x000008e0


	//   ....[2]....
        /*00f0*/ 	.word	0x00000a40


	//   ....[3]....
        /*00f4*/ 	.word	0x00000b30


	//   ....[4]....
        /*00f8*/ 	.word	0x00000e20


	//   ....[5]....
        /*00fc*/ 	.word	0x00003ee0


	//   ....[6]....
        /*0100*/ 	.word	0x00004000


	//   ....[7]....
        /*0104*/ 	.word	0x00004120


	//   ....[8]....
        /*0108*/ 	.word	0x00004240


	//----- nvinfo : EIATTR_MBARRIER_INSTR_OFFSETS
	.align		4
.L_225:
        /*010c*/ 	.byte	0x04, 0x39
        /*010e*/ 	.short	(.L_227 - .L_226)


	//   ....[0]....
.L_226:
        /*0110*/ 	.word	0x000002e0
        /*0114*/ 	.word	0x000000ff
        /*0118*/ 	.word	0x00026800
        /*011c*/ 	.short	0x0100
        /*011e*/ 	.byte	0x06
	.zero		1


	//   ....[1]....
        /*0120*/ 	.word	0x000003e0
        /*0124*/ 	.word	0x000000ff
        /*0128*/ 	.word	0x00026810
        /*012c*/ 	.short	0x0100
        /*012e*/ 	.byte	0x08
	.zero		1


	//   ....[2]....
        /*0130*/ 	.word	0x000003f0
        /*0134*/ 	.word	0x000000ff
        /*0138*/ 	.word	0x00026820
        /*013c*/ 	.short	0x0100
        /*013e*/ 	.byte	0x08
	.zero		1


	//   ....[3]....
        /*0140*/ 	.word	0x00000400
        /*0144*/ 	.word	0x000000ff
        /*0148*/ 	.word	0x00026818
        /*014c*/ 	.short	0x0100
        /*014e*/ 	.byte	0x08
	.zero		1


	//   ....[4]....
        /*0150*/ 	.word	0x00000410
        /*0154*/ 	.word	0x000000ff
        /*0158*/ 	.word	0x00026828
        /*015c*/ 	.short	0x0100
        /*015e*/ 	.byte	0x08
	.zero		1


	//   ....[5]....
        /*0160*/ 	.word	0x00000540
        /*0164*/ 	.word	0x000000ff
        /*0168*/ 	.word	0x00026830
        /*016c*/ 	.short	0x0100
        /*016e*/ 	.byte	0x08
	.zero		1


	//   ....[6]....
        /*0170*/ 	.word	0x00000550
        /*0174*/ 	.word	0x000000ff
        /*0178*/ 	.word	0x00026840
        /*017c*/ 	.short	0x0100
        /*017e*/ 	.byte	0x08
	.zero		1


	//   ....[7]....
        /*0180*/ 	.word	0x00000560
        /*0184*/ 	.word	0x000000ff
        /*0188*/ 	.word	0x00026838
        /*018c*/ 	.short	0x0100
        /*018e*/ 	.byte	0x08
	.zero		1


	//   ....[8]....
        /*0190*/ 	.word	0x00000570
        /*0194*/ 	.word	0x000000ff
        /*0198*/ 	.word	0x00026848
        /*019c*/ 	.short	0x0100
        /*019e*/ 	.byte	0x08
	.zero		1


	//   ....[9]....
        /*01a0*/ 	.word	0x00000bd0
        /*01a4*/ 	.word	0x00000002
        /*01a8*/ 	.word	0x00026800
        /*01ac*/ 	.short	0x010a
        /*01ae*/ 	.byte	0x3f
	.zero		1


	//   ....[10]....
        /*01b0*/ 	.word	0x00000cd0
        /*01b4*/ 	.word	0x00000002
        /*01b8*/ 	.word	0x00026800
        /*01bc*/ 	.short	0x010a
        /*01be*/ 	.byte	0x3f
	.zero		1


	//   ....[11]....
        /*01c0*/ 	.word	0x00001680
        /*01c4*/ 	.word	0x000000ff
        /*01c8*/ 	.word	0x00026810
        /*01cc*/ 	.short	0x010a
        /*01ce*/ 	.byte	0x08
	.zero		1


	//   ....[12]....
        /*01d0*/ 	.word	0x000016c0
        /*01d4*/ 	.word	0x000000ff
        /*01d8*/ 	.word	0x00026810
        /*01dc*/ 	.short	0x010a
        /*01de*/ 	.byte	0x08
	.zero		1


	//   ....[13]....
        /*01e0*/ 	.word	0x00001b10
        /*01e4*/ 	.word	0x000000ff
        /*01e8*/ 	.word	0x00026830
        /*01ec*/ 	.short	0x010a
        /*01ee*/ 	.byte	0x08
	.zero		1


	//   ....[14]....
        /*01f0*/ 	.word	0x00001b50
        /*01f4*/ 	.word	0x000000ff
        /*01f8*/ 	.word	0x00026830
        /*01fc*/ 	.short	0x010a
        /*01fe*/ 	.byte	0x08
	.zero		1


	//   ....[15]....
        /*0200*/ 	.word	0x00003760
        /*0204*/ 	.word	0x000000ff
        /*0208*/ 	.word	0x00000000
        /*020c*/ 	.short	0x0101
        /*020e*/ 	.byte	0x0a
	.zero		1


	//   ....[16]....
        /*0210*/ 	.word	0x00003a70
        /*0214*/ 	.word	0x000000ff
        /*0218*/ 	.word	0x00000000
        /*021c*/ 	.short	0x0101
        /*021e*/ 	.byte	0x08
	.zero		1


	//   ....[17]....
        /*0220*/ 	.word	0x00006080
        /*0224*/ 	.word	0x00000000
        /*0228*/ 	.word	0x00026820
        /*022c*/ 	.short	0x010a
        /*022e*/ 	.byte	0x3f
	.zero		1


	//   ....[18]....
        /*0230*/ 	.word	0x00006980
        /*0234*/ 	.word	0x00000000
        /*0238*/ 	.word	0x00026840
        /*023c*/ 	.short	0x010a
        /*023e*/ 	.byte	0x3f
	.zero		1


	//   ....[19]....
        /*0240*/ 	.word	0x00006c80
        /*0244*/ 	.word	0x00000000
        /*0248*/ 	.word	0x00026828
        /*024c*/ 	.short	0x010a
        /*024e*/ 	.byte	0x3f
	.zero		1


	//   ....[20]....
        /*0250*/ 	.word	0x00006f00
        /*0254*/ 	.word	0x00000000
        /*0258*/ 	.word	0x00026848
        /*025c*/ 	.short	0x010a
        /*025e*/ 	.byte	0x3f
	.zero		1


	//   ....[21]....
        /*0260*/ 	.word	0x000071d0
        /*0264*/ 	.word	0x00000000
        /*0268*/ 	.word	0x00026820
        /*026c*/ 	.short	0x010a
        /*026e*/ 	.byte	0x3f
	.zero		1


	//   ....[22]....
        /*0270*/ 	.word	0x000074c0
        /*0274*/ 	.word	0x00000000
        /*0278*/ 	.word	0x00026840
        /*027c*/ 	.short	0x010a
        /*027e*/ 	.byte	0x3f
	.zero		1


	//   ....[23]....
        /*0280*/ 	.word	0x000077a0
        /*0284*/ 	.word	0x00000000
        /*0288*/ 	.word	0x00026828
        /*028c*/ 	.short	0x010a
        /*028e*/ 	.byte	0x3f
	.zero		1


	//   ....[24]....
        /*0290*/ 	.word	0x00007a80
        /*0294*/ 	.word	0x00000003
        /*0298*/ 	.word	0x00026840
        /*029c*/ 	.short	0x010a
        /*029e*/ 	.byte	0x3f
	.zero		1


	//   ....[25]....
        /*02a0*/ 	.word	0x00007f40
        /*02a4*/ 	.word	0x00000006
        /*02a8*/ 	.word	0x00000000
        /*02ac*/ 	.short	0x010a
        /*02ae*/ 	.byte	0x3f
	.zero		1


	//   ....[26]....
        /*02b0*/ 	.word	0x00007fa0
        /*02b4*/ 	.word	0x00000003
        /*02b8*/ 	.word	0x00000000
        /*02bc*/ 	.short	0x010a
        /*02be*/ 	.byte	0x3f
	.zero		1


	//   ....[27]....
        /*02c0*/ 	.word	0x00008000
        /*02c4*/ 	.word	0x00000000
        /*02c8*/ 	.word	0x00000000
        /*02cc*/ 	.short	0x010a
        /*02ce*/ 	.byte	0x3f
	.zero		1


	//   ....[28]....
        /*02d0*/ 	.word	0x00008030
        /*02d4*/ 	.word	0x00000003
        /*02d8*/ 	.word	0x00000000
        /*02dc*/ 	.short	0x010a
        /*02de*/ 	.byte	0x3f
	.zero		1


	//   ....[29]....
        /*02e0*/ 	.word	0x00008110
        /*02e4*/ 	.word	0x00000002
        /*02e8*/ 	.word	0x00026800
        /*02ec*/ 	.short	0x010a
        /*02ee*/ 	.byte	0x3f
	.zero		1


	//   ....[30]....
        /*02f0*/ 	.word	0x00008170
        /*02f4*/ 	.word	0x00000005
        /*02f8*/ 	.word	0x00026810
        /*02fc*/ 	.short	0x010a
        /*02fe*/ 	.byte	0x3f
	.zero		1


	//   ....[31]....
        /*0300*/ 	.word	0x000081d0
        /*0304*/ 	.word	0x00000005
        /*0308*/ 	.word	0x00026830
        /*030c*/ 	.short	0x010a
        /*030e*/ 	.byte	0x3f
	.zero		1


	//   ....[32]....
        /*0310*/ 	.word	0x00008370
        /*0314*/ 	.word	0x00000000
        /*0318*/ 	.word	0x00026820
        /*031c*/ 	.short	0x010a
        /*031e*/ 	.byte	0x3f
	.zero		1


	//   ....[33]....
        /*0320*/ 	.word	0x000083c0
        /*0324*/ 	.word	0x00000000
        /*0328*/ 	.word	0x00026840
        /*032c*/ 	.short	0x010a
        /*032e*/ 	.byte	0x3f
	.zero		1


	//   ....[34]....
        /*0330*/ 	.word	0x00008410
        /*0334*/ 	.word	0x00000000
        /*0338*/ 	.word	0x00026828
        /*033c*/ 	.short	0x010a
        /*033e*/ 	.byte	0x3f
	.zero		1


	//   ....[35]....
        /*0340*/ 	.word	0x00008460
        /*0344*/ 	.word	0x00000000
        /*0348*/ 	.word	0x00026848
        /*034c*/ 	.short	0x010a
        /*034e*/ 	.byte	0x3f
	.zero		1


	//   ....[36]....
        /*0350*/ 	.word	0x000084c0
        /*0354*/ 	.word	0x00000000
        /*0358*/ 	.word	0x00026820
        /*035c*/ 	.short	0x010a
        /*035e*/ 	.byte	0x3f
	.zero		1


	//   ....[37]....
        /*0360*/ 	.word	0x00008510
        /*0364*/ 	.word	0x00000000
        /*0368*/ 	.word	0x00026840
        /*036c*/ 	.short	0x010a
        /*036e*/ 	.byte	0x3f
	.zero		1


	//   ....[38]....
        /*0370*/ 	.word	0x00008560
        /*0374*/ 	.word	0x00000000
        /*0378*/ 	.word	0x00026828
        /*037c*/ 	.short	0x010a
        /*037e*/ 	.byte	0x3f
	.zero		1


	//   ....[39]....
        /*0380*/ 	.word	0x000085b0
        /*0384*/ 	.word	0x00000003
        /*0388*/ 	.word	0x00026840
        /*038c*/ 	.short	0x010a
        /*038e*/ 	.byte	0x3f
	.zero		1


	//   ....[40]....
        /*0390*/ 	.word	0x00008690
        /*0394*/ 	.word	0x00000006
        /*0398*/ 	.word	0x00000000
        /*039c*/ 	.short	0x010a
        /*039e*/ 	.byte	0x3f
	.zero		1


	//   ....[41]....
        /*03a0*/ 	.word	0x000086e0
        /*03a4*/ 	.word	0x00000003
        /*03a8*/ 	.word	0x00000000
        /*03ac*/ 	.short	0x010a
        /*03ae*/ 	.byte	0x3f
	.zero		1


	//   ....[42]....
        /*03b0*/ 	.word	0x00008730
        /*03b4*/ 	.word	0x00000000
        /*03b8*/ 	.word	0x00000000
        /*03bc*/ 	.short	0x010a
        /*03be*/ 	.byte	0x3f
	.zero		1


	//----- nvinfo : EIATTR_NUM_MBARRIERS
	.align		4
.L_227:
        /*03c0*/ 	.byte	0x03, 0x38
        /*03c2*/ 	.short	0x0009


	//----- nvinfo : EIATTR_EXIT_INSTR_OFFSETS
	.align		4
        /*03c4*/ 	.byte	0x04, 0x1c
        /*03c6*/ 	.short	(.L_229 - .L_228)


	//   ....[0]....
.L_228:
        /*03c8*/ 	.word	0x000006a0


	//   ....[1]....
        /*03cc*/ 	.word	0x000049f0


	//   ....[2]....
        /*03d0*/ 	.word	0x00004a80


	//   ....[3]....
        /*03d4*/ 	.word	0x00004ab0


	//   ....[4]....
        /*03d8*/ 	.word	0x00004c00


	//   ....[5]....
        /*03dc*/ 	.word	0x000057f0


	//   ....[6]....
        /*03e0*/ 	.word	0x00005d90


	//   ....[7]....
        /*03e4*/ 	.word	0x00008080


	//----- nvinfo : EIATTR_MAX_THREADS
	.align		4
.L_229:
        /*03e8*/ 	.byte	0x04, 0x05
        /*03ea*/ 	.short	(.L_231 - .L_230)
.L_230:
        /*03ec*/ 	.word	0x00000180
        /*03f0*/ 	.word	0x00000001
        /*03f4*/ 	.word	0x00000001


	//----- nvinfo : EIATTR_CRS_STACK_SIZE
	.align		4
.L_231:
        /*03f8*/ 	.byte	0x04, 0x1e
        /*03fa*/ 	.short	(.L_233 - .L_232)
.L_232:
        /*03fc*/ 	.word	0x00000000


	//----- nvinfo : EIATTR_CBANK_PARAM_SIZE
	.align		4
.L_233:
        /*0400*/ 	.byte	0x03, 0x19
        /*0402*/ 	.short	0x0970


	//----- nvinfo : EIATTR_PARAM_CBANK
	.align		4
        /*0404*/ 	.byte	0x04, 0x0a
        /*0406*/ 	.short	(.L_235 - .L_234)
	.align		4
.L_234:
        /*0408*/ 	.word	index@(.nv.constant0._ZN7cutlass13device_kernelIN5flash11enable_sm90INS1_16FlashAttnBwdSm90INS1_25CollectiveMainloopBwdSm90ILi2ELi2ELi2EN4cute5tupleIJNS5_1CILi1EEES8_S8_EEENS6_IJNS7_ILi64EEENS7_ILi128EEENS7_ILi96EEEEEENS_10bfloat16_tEfNS_4arch4Sm90ELb0ELb0ELb0ELb0ELb1ELb1ELb0ELb0ELi2ELi1ELi2ELi1ELb1EEENS1_21CollectiveEpilogueBwdISD_SE_SG_Li256ELb0ELb0ELi1EEENS1_19SingleTileSchedulerILb0ELb0ELb0ELi128EEEEEEEEEvNT_6ParamsE)
        /*040c*/ 	.short	0x0210
        /*040e*/ 	.short	0x0970


	//----- nvinfo : EIATTR_SW_WAR
	.align		4
.L_235:
        /*0410*/ 	.byte	0x04, 0x36
        /*0412*/ 	.short	(.L_237 - .L_236)
.L_236:
        /*0414*/ 	.word	0x00000008
.L_237:


//--------------------- .nv.info._ZN7cutlass13device_kernelIN5flash11enable_sm90INS1_16FlashAttnBwdSm90INS1_25CollectiveMainloopBwdSm90ILi2ELi2ELi2EN4cute5tupleIJNS5_1CILi1EEES8_S8_EEENS6_IJNS7_ILi64EEENS7_ILi128EEENS7_ILi96EEEEEENS_10bfloat16_tEfNS_4arch4Sm90ELb0ELb0ELb0ELb0ELb0ELb1ELb0ELb0ELi2ELi1ELi2ELi1ELb1EEENS1_24CollectiveEpilogueBwdGQAISD_fSG_Li256ELb0ELb0EEENS1_19SingleTileSchedulerILb0ELb0ELb0ELi128EEEEEEEEEvNT_6ParamsE --------------------------
	.section	.nv.info._ZN7cutlass13device_kernelIN5flash11enable_sm90INS1_16FlashAttnBwdSm90INS1_25CollectiveMainloopBwdSm90ILi2ELi2ELi2EN4cute5tupleIJNS5_1CILi1EEES8_S8_EEENS6_IJNS7_ILi64EEENS7_ILi128EEENS7_ILi96EEEEEENS_10bfloat16_tEfNS_4arch4Sm90ELb0ELb0ELb0ELb0ELb0ELb1ELb0ELb0ELi2ELi1ELi2ELi1ELb1EEENS1_24CollectiveEpilogueBwdGQAISD_fSG_Li256ELb0ELb0EEENS1_19SingleTileSchedulerILb0ELb0ELb0ELi128EEEEEEEEEvNT_6ParamsE,"",@"SHT_CUDA_INFO"
	.sectionflags	@""
	.align	4


	//----- nvinfo : EIATTR_CUDA_API_VERSION
	.align		4
        /*0000*/ 	.byte	0x04, 0x37
        /*0002*/ 	.short	(.L_239 - .L_238)
.L_238:
        /*0004*/ 	.word	0x00000082


	//----- nvinfo : EIATTR_KPARAM_INFO
	.align		4
.L_239:
        /*0008*/ 	.byte	0x04, 0x17
        /*000a*/ 	.short	(.L_241 - .L_240)
.L_240:
        /*000c*/ 	.word	0x00000000
        /*0010*/ 	.short	0x0000
        /*0012*/ 	.short	0x0070
        /*0014*/ 	.byte	0x00, 0xf0, 0x01, 0x1a


	//----- nvinfo : EIATTR_SPARSE_MMA_MASK
	.align		4
.L_241:
        /*0018*/ 	.byte	0x03, 0x50
        /*001a*/ 	.short	0x0000


	//----- nvinfo : EIATTR_MAXREG_COUNT
	.align		4
        /*001c*/ 	.byte	0x03, 0x1b
        /*001e*/ 	.short	0x00a8


	//----- nvinfo : EIATTR_NUM_BARRIERS
	.align		4
        /*0020*/ 	.byte	0x02, 0x4c
        /*0022*/ 	.byte	0x10
	.zero		1


	//----- nvinfo : EIATTR_EXTERNS
	.align		4
        /*0024*/ 	.byte	0x04, 0x0f
        /*0026*/ 	.short	(.L_243 - .L_242)


	//   ....[0]....
	.align		4
.L_242:
        /*0028*/ 	.word	index@(__assertfail)


	//----- nvinfo : EIATTR_MERCURY_ISA_VERSION
	.align		4
.L_243:
        /*002c*/ 	.byte	0x03, 0x5f
        /*002e*/ 	.short	0x0101


	//----- nvinfo : EIATTR_INT_WARP_WIDE_INSTR_OFFSETS
	.align		4
        /*0030*/ 	.byte	0x04, 0x31
        /*0032*/ 	.short	(.L_245 - .L_244)


	//   ....[0]....
.L_244:
        /*0034*/ 	.word	0x00000180


	//   ....[1]....
        /*0038*/ 	.word	0x000001b0


	//----- nvinfo : EIATTR_COOP_GROUP_MASK_REGIDS
	.align		4
.L_245:
        /*003c*/ 	.byte	0x04, 0x29
        /*003e*/ 	.short	(.L_247 - .L_246)


	//   ....[0]....
.L_246:
        /*0040*/ 	.word	0xffffffff


	//   ....[1]....
        /*0044*/ 	.word	0xffffffff


	//   ....[2]....
        /*0048*/ 	.word	0xffffffff


	//   ....[3]....
        /*004c*/ 	.word	0xffffffff


	//   ....[4]....
        /*0050*/ 	.word	0xffffffff


	//   ....[5]....
        /*0054*/ 	.word	0xffffffff


	//   ....[6]....
        /*0058*/ 	.word	0xffffffff


	//   ....[7]....
        /*005c*/ 	.word	0x0500000f


	//----- nvinfo : EIATTR_COOP_GROUP_INSTR_OFFSETS
	.align		4
.L_247:
        /*0060*/ 	.byte	0x04, 0x28
        /*0062*/ 	.short	(.L_249 - .L_248)


	//   ....[0]....
.L_248:
        /*0064*/ 	.word	0x00000050


	//   ....[1]....
        /*0068*/ 	.word	0x00000190


	//   ....[2]....
        /*006c*/ 	.word	0x000001e0


	//   ....[3]....
        /*0070*/ 	.word	0x000003d0


	//   ....[4]....
        /*0074*/ 	.word	0x000005e0


	//   ....[5]....
        /*0078*/ 	.word	0x00000b20


	//   ....[6]....
        /*007c*/ 	.word	0x000047d0


	//   ....[7]....
        /*0080*/ 	.word	0x00007670


	//----- nvinfo : EIATTR_REG_RECONFIG
	.align		4
.L_249:
        /*0084*/ 	.byte	0x01, 0x54
	.zero		2


	//----- nvinfo : EIATTR_SYSCALL_OFFSETS
	.align		4
        /*0088*/ 	.byte	0x04, 0x46
        /*008a*/ 	.short	(.L_251 - .L_250)


	//   ....[0]....
.L_250:
        /*008c*/ 	.word	0x00000780


	//   ....[1]....
        /*0090*/ 	.word	0x00000870


	//   ....[2]....
        /*0094*/ 	.word	0x000009d0


	//   ....[3]....
        /*0098*/ 	.word	0x00000ac0


	//   ....[4]....
        /*009c*/ 	.word	0x00000d40


	//----- nvinfo : EIATTR_MBARRIER_INSTR_OFFSETS
	.align		4
.L_251:
        /*00a0*/ 	.byte	0x04, 0x39
        /*00a2*/ 	.short	(.L_253 - .L_252)


	//   ....[0]....
.L_252:
        /*00a4*/ 	.word	0x00000280
        /*00a8*/ 	.word	0x000000ff
        /*00ac*/ 	.word	0x00026800
        /*00b0*/ 	.short	0x0100
        /*00b2*/ 	.byte	0x06
	.zero		1


	//   ....[1]....
        /*00b4*/ 	.word	0x00000380
        /*00b8*/ 	.word	0x000000ff
        /*00bc*/ 	.word	0x00026810
        /*00c0*/ 	.short	0x0100
        /*00c2*/ 	.byte	0x08
	.zero		1


	//   ....[2]....
        /*00c4*/ 	.word	0x00000390
        /*00c8*/ 	.word	0x000000ff
        /*00cc*/ 	.word	0x00026820
        /*00d0*/ 	.short	0x0100
        /*00d2*/ 	.byte	0x08
	.zero		1


	//   ....[3]....
        /*00d4*/ 	.word	0x000003a0
        /*00d8*/ 	.word	0x000000ff
        /*00dc*/ 	.word	0x00026818
        /*00e0*/ 	.short	0x0100
        /*00e2*/ 	.byte	0x08
	.zero		1


	//   ....[4]....
        /*00e4*/ 	.word	0x000003b0
        /*00e8*/ 	.word	0x000000ff
        /*00ec*/ 	.word	0x00026828
        /*00f0*/ 	.short	0x0100
        /*00f2*/ 	.byte	0x08
	.zero		1


	//   ....[5]....
        /*00f4*/ 	.word	0x000004e0
        /*00f8*/ 	.word	0x000000ff
        /*00fc*/ 	.word	0x00026830
        /*0100*/ 	.short	0x0100
        /*0102*/ 	.byte	0x08
	.zero		1


	//   ....[6]....
        /*0104*/ 	.word	0x000004f0
        /*0108*/ 	.word	0x000000ff
        /*010c*/ 	.word	0x00026840
        /*0110*/ 	.short	0x0100
        /*0112*/ 	.byte	0x08
	.zero		1


	//   ....[7]....
        /*0114*/ 	.word	0x00000500
        /*0118*/ 	.word	0x000000ff
        /*011c*/ 	.word	0x00026838
        /*0120*/ 	.short	0x0100
        /*0122*/ 	.byte	0x08
	.zero		1


	//   ....[8]....
        /*0124*/ 	.word	0x00000510
        /*0128*/ 	.word	0x000000ff
        /*012c*/ 	.word	0x00026848
        /*0130*/ 	.short	0x0100
        /*0132*/ 	.byte	0x08
	.zero		1


	//   ....[9]....
        /*0134*/ 	.word	0x00000b50
        /*0138*/ 	.word	0x00000012
        /*013c*/ 	.word	0x00026800
        /*0140*/ 	.short	0x010a
        /*0142*/ 	.byte	0x3f
	.zero		1


	//   ....[10]....
        /*0144*/ 	.word	0x00000c00
        /*0148*/ 	.word	0x00000012
        /*014c*/ 	.word	0x00026800
        /*0150*/ 	.short	0x010a
        /*0152*/ 	.byte	0x3f
	.zero		1


	//   ....[11]....
        /*0154*/ 	.word	0x000018d0
        /*0158*/ 	.word	0x000000ff
        /*015c*/ 	.word	0x00026810
        /*0160*/ 	.short	0x010a
        /*0162*/ 	.byte	0x08
	.zero		1


	//   ....[12]....
        /*0164*/ 	.word	0x00001910
        /*0168*/ 	.word	0x000000ff
        /*016c*/ 	.word	0x00026810
        /*0170*/ 	.short	0x010a
        /*0172*/ 	.byte	0x08
	.zero		1


	//   ....[13]....
        /*0174*/ 	.word	0x00001d60
        /*0178*/ 	.word	0x000000ff
        /*017c*/ 	.word	0x00026830
        /*0180*/ 	.short	0x010a
        /*0182*/ 	.byte	0x08
	.zero		1


	//   ....[14]....
        /*0184*/ 	.word	0x00001da0
        /*0188*/ 	.word	0x000000ff
        /*018c*/ 	.word	0x00026830
        /*0190*/ 	.short	0x010a
        /*0192*/ 	.byte	0x08
	.zero		1


	//   ....[15]....
        /*0194*/ 	.word	0x000039e0
        /*0198*/ 	.word	0x000000ff
        /*019c*/ 	.word	0x00000000
        /*01a0*/ 	.short	0x0101
        /*01a2*/ 	.byte	0x0a
	.zero		1


	//   ....[16]....
        /*01a4*/ 	.word	0x00003cc0
        /*01a8*/ 	.word	0x000000ff
        /*01ac*/ 	.word	0x00000000
        /*01b0*/ 	.short	0x0101
        /*01b2*/ 	.byte	0x08
	.zero		1


	//   ....[17]....
        /*01b4*/ 	.word	0x000055d0
        /*01b8*/ 	.word	0x00000000
        /*01bc*/ 	.word	0x00026820
        /*01c0*/ 	.short	0x010a
        /*01c2*/ 	.byte	0x3f
	.zero		1


	//   ....[18]....
        /*01c4*/ 	.word	0x00005f20
        /*01c8*/ 	.word	0x00000000
        /*01cc*/ 	.word	0x00026840
        /*01d0*/ 	.short	0x010a
        /*01d2*/ 	.byte	0x3f
	.zero		1


	//   ....[19]....
        /*01d4*/ 	.word	0x00006220
        /*01d8*/ 	.word	0x00000000
        /*01dc*/ 	.word	0x00026828
        /*01e0*/ 	.short	0x010a
        /*01e2*/ 	.byte	0x3f
	.zero		1


	//   ....[20]....
        /*01e4*/ 	.word	0x000064a0
        /*01e8*/ 	.word	0x00000000
        /*01ec*/ 	.word	0x00026848
        /*01f0*/ 	.short	0x010a
        /*01f2*/ 	.byte	0x3f
	.zero		1


	//   ....[21]....
        /*01f4*/ 	.word	0x00006770
        /*01f8*/ 	.word	0x00000000
        /*01fc*/ 	.word	0x00026820
        /*0200*/ 	.short	0x010a
        /*0202*/ 	.byte	0x3f
	.zero		1


	//   ....[22]....
        /*0204*/ 	.word	0x00006a60
        /*0208*/ 	.word	0x00000000
        /*020c*/ 	.word	0x00026840
        /*0210*/ 	.short	0x010a
        /*0212*/ 	.byte	0x3f
	.zero		1


	//   ....[23]....
        /*0214*/ 	.word	0x00006d40
        /*0218*/ 	.word	0x00000000
        /*021c*/ 	.word	0x00026828
        /*0220*/ 	.short	0x010a
        /*0222*/ 	.byte	0x3f
	.zero		1


	//   ....[24]....
        /*0224*/ 	.word	0x00007020
        /*0228*/ 	.word	0x00000003
        /*022c*/ 	.word	0x00026840
        /*0230*/ 	.short	0x010a
        /*0232*/ 	.byte	0x3f
	.zero		1


	//   ....[25]....
        /*0234*/ 	.word	0x000074d0
        /*0238*/ 	.word	0x00000006
        /*023c*/ 	.word	0x00000000
        /*0240*/ 	.short	0x010a
        /*0242*/ 	.byte	0x3f
	.zero		1


	//   ....[26]....
        /*0244*/ 	.word	0x00007530
        /*0248*/ 	.word	0x00000003
        /*024c*/ 	.word	0x00000000
        /*0250*/ 	.short	0x010a
        /*0252*/ 	.byte	0x3f
	.zero		1


	//   ....[27]....
        /*0254*/ 	.word	0x00007590
        /*0258*/ 	.word	0x00000000
        /*025c*/ 	.word	0x00000000
        /*0260*/ 	.short	0x010a
        /*0262*/ 	.byte	0x3f
	.zero		1


	//   ....[28]....
        /*0264*/ 	.word	0x000075c0
        /*0268*/ 	.word	0x00000003
        /*026c*/ 	.word	0x00000000
        /*0270*/ 	.short	0x010a
        /*0272*/ 	.byte	0x3f
	.zero		1


	//   ....[29]....
        /*0274*/ 	.word	0x000076a0
        /*0278*/ 	.word	0x00000012
        /*027c*/ 	.word	0x00026800
        /*0280*/ 	.short	0x010a
        /*0282*/ 	.byte	0x3f
	.zero		1


	//   ....[30]....
        /*0284*/ 	.word	0x00007700
        /*0288*/ 	.word	0x00000005
        /*028c*/ 	.word	0x00026810
        /*0290*/ 	.short	0x010a
        /*0292*/ 	.byte	0x3f
	.zero		1


	//   ....[31]....
        /*0294*/ 	.word	0x00007760
        /*0298*/ 	.word	0x00000079
        /*029c*/ 	.word	0x00026830
        /*02a0*/ 	.short	0x010a
        /*02a2*/ 	.byte	0x3f
	.zero		1


	//   ....[32]....
        /*02a4*/ 	.word	0x000077b0
        /*02a8*/ 	.word	0x00000000
        /*02ac*/ 	.word	0x00026820
        /*02b0*/ 	.short	0x010a
        /*02b2*/ 	.byte	0x3f
	.zero		1


	//   ....[33]....
        /*02b4*/ 	.word	0x00007800
        /*02b8*/ 	.word	0x00000000
        /*02bc*/ 	.word	0x00026840
        /*02c0*/ 	.short	0x010a
        /*02c2*/ 	.byte	0x3f
	.zero		1


	//   ....[34]....
        /*02c4*/ 	.word	0x00007850
        /*02c8*/ 	.word	0x00000000
        /*02cc*/ 	.word	0x00026828
        /*02d0*/ 	.short	0x010a
        /*02d2*/ 	.byte	0x3f
	.zero		1


	//   ....[35]....
        /*02d4*/ 	.word	0x000078a0
        /*02d8*/ 	.word	0x00000000
        /*02dc*/ 	.word	0x00026848
        /*02e0*/ 	.short	0x010a
        /*02e2*/ 	.byte	0x3f
	.zero		1


	//   ....[36]....
        /*02e4*/ 	.word	0x00007900
        /*02e8*/ 	.word	0x00000000
        /*02ec*/ 	.word	0x00026820
        /*02f0*/ 	.short	0x010a
        /*02f2*/ 	.byte	0x3f
	.zero		1


	//   ....[37]....
        /*02f4*/ 	.word	0x00007950
        /*02f8*/ 	.word	0x00000000
        /*02fc*/ 	.word	0x00026840
        /*0300*/ 	.short	0x010a
        /*0302*/ 	.byte	0x3f
	.zero		1


	//   ....[38]....
        /*0304*/ 	.word	0x000079a0
        /*0308*/ 	.word	0x00000000
        /*030c*/ 	.word	0x00026828
        /*0310*/ 	.short	0x010a
        /*0312*/ 	.byte	0x3f
	.zero		1


	//   ....[39]....
        /*0314*/ 	.word	0x000079f0
        /*0318*/ 	.word	0x00000003
        /*031c*/ 	.word	0x00026840
        /*0320*/ 	.short	0x010a
        /*0322*/ 	.byte	0x3f
	.zero		1


	//   ....[40]....
        /*0324*/ 	.word	0x00007ad0
        /*0328*/ 	.word	0x00000006
        /*032c*/ 	.word	0x00000000
        /*0330*/ 	.short	0x010a
        /*0332*/ 	.byte	0x3f
	.zero		1


	//   ....[41]....
        /*0334*/ 	.word	0x00007b20
        /*0338*/ 	.word	0x00000003
        /*033c*/ 	.word	0x00000000
        /*0340*/ 	.short	0x010a
        /*0342*/ 	.byte	0x3f
	.zero		1


	//   ....[42]....
        /*0344*/ 	.word	0x00007b70
        /*0348*/ 	.word	0x00000000
        /*034c*/ 	.word	0x00000000
        /*0350*/ 	.short	0x010a
        /*0352*/ 	.byte	0x3f
	.zero		1


	//----- nvinfo : EIATTR_NUM_MBARRIERS
	.align		4
.L_253:
        /*0354*/ 	.byte	0x03, 0x38
        /*0356*/ 	.short	0x0009


	//----- nvinfo : EIATTR_EXIT_INSTR_OFFSETS
	.align		4
        /*0358*/ 	.byte	0x04, 0x1c
        /*035a*/ 	.short	(.L_255 - .L_254)


	//   ....[0]....
.L_254:
        /*035c*/ 	.word	0x00007610


	//----- nvinfo : EIATTR_MAX_THREADS
	.align		4
.L_255:
        /*0360*/ 	.byte	0x04, 0x05
        /*0362*/ 	.short	(.L_257 - .L_256)
.L_256:
        /*0364*/ 	.word	0x00000180
        /*0368*/ 	.word	0x00000001
        /*036c*/ 	.word	0x00000001


	//----- nvinfo : EIATTR_CRS_STACK_SIZE
	.align		4
.L_257:
        /*0370*/ 	.byte	0x04, 0x1e
        /*0372*/ 	.short	(.L_259 - .L_258)
.L_258:
        /*0374*/ 	.word	0x00000000


	//----- nvinfo : EIATTR_CBANK_PARAM_SIZE
	.align		4
.L_259:
        /*0378*/ 	.byte	0x03, 0x19
        /*037a*/ 	.short	0x06f0


	//----- nvinfo : EIATTR_PARAM_CBANK
	.align		4
        /*037c*/ 	.byte	0x04, 0x0a
        /*037e*/ 	.short	(.L_261 - .L_260)
	.align		4
.L_260:
        /*0380*/ 	.word	index@(.nv.constant0._ZN7cutlass13device_kernelIN5flash11enable_sm90INS1_16FlashAttnBwdSm90INS1_25CollectiveMainloopBwdSm90ILi2ELi2ELi2EN4cute5tupleIJNS5_1CILi1EEES8_S8_EEENS6_IJNS7_ILi64EEENS7_ILi128EEENS7_ILi96EEEEEENS_10bfloat16_tEfNS_4arch4Sm90ELb0ELb0ELb0ELb0ELb0ELb1ELb0ELb0ELi2ELi1ELi2ELi1ELb1EEENS1_24CollectiveEpilogueBwdGQAISD_fSG_Li256ELb0ELb0EEENS1_19SingleTileSchedulerILb0ELb0ELb0ELi128EEEEEEEEEvNT_6ParamsE)
        /*0384*/ 	.short	0x0210
        /*0386*/ 	.short	0x06f0


	//----- nvinfo : EIATTR_SW_WAR
	.align		4
.L_261:
        /*0388*/ 	.byte	0x04, 0x36
        /*038a*/ 	.short	(.L_263 - .L_262)
.L_262:
        /*038c*/ 	.word	0x00000008
.L_263:


//--------------------- .nv.info._ZN7cutlass13device_kernelIN5flash11enable_sm90INS1_16FlashAttnBwdSm90INS1_25CollectiveMainloopBwdSm90ILi2ELi2ELi2EN4cute5tupleIJNS5_1CILi1EEES8_S8_EEENS6_IJNS7_ILi64EEENS7_ILi128EEENS7_ILi96EEEEEENS_10bfloat16_tEfNS_4arch4Sm90ELb0ELb0ELb0ELb0ELb1ELb1ELb0ELb0ELi2ELi1ELi2ELi1ELb1EEENS1_24CollectiveEpilogueBwdGQAISD_fSG_Li256ELb0ELb1EEENS1_19SingleTileSchedulerILb0ELb0ELb0ELi128EEEEEEEEEvNT_6ParamsE --------------------------
	.section	.nv.info._ZN7cutlass13device_kernelIN5flash11enable_sm90INS1_16FlashAttnBwdSm90INS1_25CollectiveMainloopBwdSm90ILi2ELi2ELi2EN4cute5tupleIJNS5_1CILi1EEES8_S8_EEENS6_IJNS7_ILi64EEENS7_ILi128EEENS7_ILi96EEEEEENS_10bfloat16_tEfNS_4arch4Sm90ELb0ELb0ELb0ELb0ELb1ELb1ELb0ELb0ELi2ELi1ELi2ELi1ELb1EEENS1_24CollectiveEpilogueBwdGQAISD_fSG_Li256ELb0ELb1EEENS1_19SingleTileSchedulerILb0ELb0ELb0ELi128EEEEEEEEEvNT_6ParamsE,"",@"SHT_CUDA_INFO"
	.sectionflags	@""
	.align	4


	//----- nvinfo : EIATTR_CUDA_API_VERSION
	.align		4
        /*0000*/ 	.byte	0x04, 0x37
        /*0002*/ 	.short	(.L_265 - .L_264)
.L_264:
        /*0004*/ 	.word	0x00000082


	//----- nvinfo : EIATTR_KPARAM_INFO
	.align		4
.L_265:
        /*0008*/ 	.byte	0x04, 0x17
        /*000a*/ 	.short	(.L_267 - .L_266)
.L_266:
        /*000c*/ 	.word	0x00000000
        /*0010*/ 	.short	0x0000
        /*0012*/ 	.short	0x0070
        /*0014*/ 	.byte	0x00, 0xf0, 0x01, 0x1a


	//----- nvinfo : EIATTR_SPARSE_MMA_MASK
	.align		4
.L_267:
        /*0018*/ 	.byte	0x03, 0x50
        /*001a*/ 	.short	0x0000


	//----- nvinfo : EIATTR_MAXREG_COUNT
	.align		4
        /*001c*/ 	.byte	0x03, 0x1b
        /*001e*/ 	.short	0x00a8


	//----- nvinfo : EIATTR_NUM_BARRIERS
	.align		4
        /*0020*/ 	.byte	0x02, 0x4c
        /*0022*/ 	.byte	0x10
	.zero		1


	//----- nvinfo : EIATTR_EXTERNS
	.align		4
        /*0024*/ 	.byte	0x04, 0x0f
        /*0026*/ 	.short	(.L_269 - .L_268)


	//   ....[0]....
	.align		4
.L_268:
        /*0028*/ 	.word	index@(__assertfail)


	//----- nvinfo : EIATTR_MERCURY_ISA_VERSION
	.align		4
.L_269:
        /*002c*/ 	.byte	0x03, 0x5f
        /*002e*/ 	.short	0x0101


	//----- nvinfo : EIATTR_INT_WARP_WIDE_INSTR_OFFSETS
	.align		4
        /*0030*/ 	.byte	0x04, 0x31
        /*0032*/ 	.short	(.L_271 - .L_270)


	//   ....[0]....
.L_270:
        /*0034*/ 	.word	0x00000180


	//   ....[1]....
        /*0038*/ 	.word	0x000001b0


	//   ....[2]....
        /*003c*/ 	.word	0x00005550


	//   ....[3]....
        /*0040*/ 	.word	0x000059c0


	//   ....[4]....
        /*0044*/ 	.word	0x00005f90


	//----- nvinfo : EIATTR_COOP_GROUP_MASK_REGIDS
	.align		4
.L_271:
        /*0048*/ 	.byte	0x04, 0x29
        /*004a*/ 	.short	(.L_273 - .L_272)


	//   ....[0]....
.L_272:
        /*004c*/ 	.word	0xffffffff


	//   ....[1]....
        /*0050*/ 	.word	0xffffffff


	//   ....[2]....
        /*0054*/ 	.word	0xffffffff


	//   ....[3]....
        /*0058*/ 	.word	0xffffffff


	//   ....[4]....
        /*005c*/ 	.word	0xffffffff


	//   ....[5]....
        /*0060*/ 	.word	0xffffffff


	//   ....[6]....
        /*0064*/ 	.word	0xffffffff


	//   ....[7]....
        /*0068*/ 	.word	0xffffffff


	//   ....[8]....
        /*006c*/ 	.word	0xffffffff


	//   ....[9]....
        /*0070*/ 	.word	0xffffffff


	//   ....[10]....
        /*0074*/ 	.word	0xffffffff


	//   ....[11]....
        /*0078*/ 	.word	0xffffffff


	//   ....[12]....
        /*007c*/ 	.word	0xffffffff


	//   ....[13]....
        /*0080*/ 	.word	0xffffffff


	//   ....[14]....
        /*0084*/ 	.word	0xffffffff


	//   ....[15]....
        /*0088*/ 	.word	0xffffffff


	//   ....[16]....
        /*008c*/ 	.word	0xffffffff


	//   ....[17]....
        /*0090*/ 	.word	0x0500000f


	//   ....[18]....
        /*0094*/ 	.word	0x0500000f


	//   ....[19]....
        /*0098*/ 	.word	0x0500000f


	//   ....[20]....
        /*009c*/ 	.word	0x0500000f


	//   ....[21]....
        /*00a0*/ 	.word	0x0500000f


	//   ....[22]....
        /*00a4*/ 	.word	0x0500000f


	//----- nvinfo : EIATTR_COOP_GROUP_INSTR_OFFSETS
	.align		4
.L_273:
        /*00a8*/ 	.byte	0x04, 0x28
        /*00aa*/ 	.short	(.L_275 - .L_274)


	//   ....[0]....
.L_274:
        /*00ac*/ 	.word	0x00000050


	//   ....[1]....
        /*00b0*/ 	.word	0x00000190


	//   ....[2]....
        /*00b4*/ 	.word	0x000001e0


	//   ....[3]....
        /*00b8*/ 	.word	0x000003d0


	//   ....[4]....
        /*00bc*/ 	.word	0x000005f0


	//   ....[5]....
        /*00c0*/ 	.word	0x00000b30


	//   ....[6]....
        /*00c4*/ 	.word	0x000045c0


	//   ....[7]....
        /*00c8*/ 	.word	0x00004750


	//   ....[8]....
        /*00cc*/ 	.word	0x00004a00


	//   ....[9]....
        /*00d0*/ 	.word	0x00004ba0


	//   ....[10]....
        /*00d4*/ 	.word	0x00004cc0


	//   ....[11]....
        /*00d8*/ 	.word	0x000051f0


	//   ....[12]....
        /*00dc*/ 	.word	0x00005480


	//   ....[13]....
        /*00e0*/ 	.word	0x000056c0


	//   ....[14]....
        /*00e4*/ 	.word	0x000058f0


	//   ....[15]....
        /*00e8*/ 	.word	0x00005ba0


	//   ....[16]....
        /*00ec*/ 	.word	0x00005ed0


	//   ....[17]....
        /*00f0*/ 	.word	0x000083b0


	//   ....[18]....
        /*00f4*/ 	.word	0x00008520


	//   ....[19]....
        /*00f8*/ 	.word	0x00008590


	//   ....[20]....
        /*00fc*/ 	.word	0x00008600


	//   ....[21]....
        /*0100*/ 	.word	0x00008670


	//   ....[22]....
        /*0104*/ 	.word	0x000086e0


	//----- nvinfo : EIATTR_REG_RECONFIG
	.align		4
.L_275:
        /*0108*/ 	.byte	0x01, 0x54
	.zero		2


	//----- nvinfo : EIATTR_SYSCALL_OFFSETS
	.align		4
        /*010c*/ 	.byte	0x04, 0x46
        /*010e*/ 	.short	(.L_277 - .L_276)


	//   ....[0]....
.L_276:
        /*0110*/ 	.word	0x00000790


	//   ....[1]....
        /*0114*/ 	.word	0x00000880


	//   ....[2]....
        /*0118*/ 	.word	0x000009e0


	//   ....[3]....
        /*011c*/ 	.word	0x00000ad0


	//   ....[4]....
        /*0120*/ 	.word	0x00000d50


	//----- nvinfo : EIATTR_MBARRIER_INSTR_OFFSETS
	.align		4
.L_277:
        /*0124*/ 	.byte	0x04, 0x39
        /*0126*/ 	.short	(.L_279 - .L_278)


	//   ....[0]....
.L_278:
        /*0128*/ 	.word	0x00000280
        /*012c*/ 	.word	0x000000ff
        /*0130*/ 	.word	0x00026800
        /*0134*/ 	.short	0x0100
        /*0136*/ 	.byte	0x06
	.zero		1


	//   ....[1]....
        /*0138*/ 	.word	0x00000380
        /*013c*/ 	.word	0x000000ff
        /*0140*/ 	.word	0x00026810
        /*0144*/ 	.short	0x0100
        /*0146*/ 	.byte	0x08
	.zero		1


	//   ....[2]....
        /*0148*/ 	.word	0x00000390
        /*014c*/ 	.word	0x000000ff
        /*0150*/ 	.word	0x00026820
        /*0154*/ 	.short	0x0100
        /*0156*/ 	.byte	0x08
	.zero		1


	//   ....[3]....
        /*0158*/ 	.word	0x000003a0
        /*015c*/ 	.word	0x000000ff
        /*0160*/ 	.word	0x00026818
        /*0164*/ 	.short	0x0100
        /*0166*/ 	.byte	0x08
	.zero		1


	//   ....[4]....
        /*0168*/ 	.word	0x000003b0
        /*016c*/ 	.word	0x000000ff
        /*0170*/ 	.word	0x00026828
        /*0174*/ 	.short	0x0100
        /*0176*/ 	.byte	0x08
	.zero		1


	//   ....[5]....
        /*0178*/ 	.word	0x000004e0
        /*017c*/ 	.word	0x000000ff
        /*0180*/ 	.word	0x00026830
        /*0184*/ 	.short	0x0100
        /*0186*/ 	.byte	0x08
	.zero		1


	//   ....[6]....
        /*0188*/ 	.word	0x000004f0
        /*018c*/ 	.word	0x000000ff
        /*0190*/ 	.word	0x00026840
        /*0194*/ 	.short	0x0100
        /*0196*/ 	.byte	0x08
	.zero		1


	//   ....[7]....
        /*0198*/ 	.word	0x00000500
        /*019c*/ 	.word	0x000000ff
        /*01a0*/ 	.word	0x00026838
        /*01a4*/ 	.short	0x0100
        /*01a6*/ 	.byte	0x08
	.zero		1


	//   ....[8]....
        /*01a8*/ 	.word	0x00000510
        /*01ac*/ 	.word	0x000000ff
        /*01b0*/ 	.word	0x00026848
        /*01b4*/ 	.short	0x0100
        /*01b6*/ 	.byte	0x08
	.zero		1


	//   ....[9]....
        /*01b8*/ 	.word	0x00000b60
        /*01bc*/ 	.word	0x00000012
        /*01c0*/ 	.word	0x00026800
        /*01c4*/ 	.short	0x010a
        /*01c6*/ 	.byte	0x3f
	.zero		1


	//   ....[10]....
        /*01c8*/ 	.word	0x00000c10
        /*01cc*/ 	.word	0x00000012
        /*01d0*/ 	.word	0x00026800
        /*01d4*/ 	.short	0x010a
        /*01d6*/ 	.byte	0x3f
	.zero		1


	//   ....[11]....
        /*01d8*/ 	.word	0x000018e0
        /*01dc*/ 	.word	0x000000ff
        /*01e0*/ 	.word	0x00026810
        /*01e4*/ 	.short	0x010a
        /*01e6*/ 	.byte	0x08
	.zero		1


	//   ....[12]....
        /*01e8*/ 	.word	0x00001920
        /*01ec*/ 	.word	0x000000ff
        /*01f0*/ 	.word	0x00026810
        /*01f4*/ 	.short	0x010a
        /*01f6*/ 	.byte	0x08
	.zero		1


	//   ....[13]....
        /*01f8*/ 	.word	0x00001d70
        /*01fc*/ 	.word	0x000000ff
        /*0200*/ 	.word	0x00026830
        /*0204*/ 	.short	0x010a
        /*0206*/ 	.byte	0x08
	.zero		1


	//   ....[14]....
        /*0208*/ 	.word	0x00001db0
        /*020c*/ 	.word	0x000000ff
        /*0210*/ 	.word	0x00026830
        /*0214*/ 	.short	0x010a
        /*0216*/ 	.byte	0x08
	.zero		1


	//   ....[15]....
        /*0218*/ 	.word	0x000039f0
        /*021c*/ 	.word	0x000000ff
        /*0220*/ 	.word	0x00000000
        /*0224*/ 	.short	0x0101
        /*0226*/ 	.byte	0x0a
	.zero		1


	//   ....[16]....
        /*0228*/ 	.word	0x00003cd0
        /*022c*/ 	.word	0x000000ff
        /*0230*/ 	.word	0x00000000
        /*0234*/ 	.short	0x0101
        /*0236*/ 	.byte	0x08
	.zero		1


	//   ....[17]....
        /*0238*/ 	.word	0x000062d0
        /*023c*/ 	.word	0x00000000
        /*0240*/ 	.word	0x00026820
        /*0244*/ 	.short	0x010a
        /*0246*/ 	.byte	0x3f
	.zero		1


	//   ....[18]....
        /*0248*/ 	.word	0x00006c60
        /*024c*/ 	.word	0x00000000
        /*0250*/ 	.word	0x00026840
        /*0254*/ 	.short	0x010a
        /*0256*/ 	.byte	0x3f
	.zero		1


	//   ....[19]....
        /*0258*/ 	.word	0x00006f60
        /*025c*/ 	.word	0x00000000
        /*0260*/ 	.word	0x00026828
        /*0264*/ 	.short	0x010a
        /*0266*/ 	.byte	0x3f
	.zero		1


	//   ....[20]....
        /*0268*/ 	.word	0x000071e0
        /*026c*/ 	.word	0x00000000
        /*0270*/ 	.word	0x00026848
        /*0274*/ 	.short	0x010a
        /*0276*/ 	.byte	0x3f
	.zero		1


	//   ....[21]....
        /*0278*/ 	.word	0x000074b0
        /*027c*/ 	.word	0x00000000
        /*0280*/ 	.word	0x00026820
        /*0284*/ 	.short	0x010a
        /*0286*/ 	.byte	0x3f
	.zero		1


	//   ....[22]....
        /*0288*/ 	.word	0x000077a0
        /*028c*/ 	.word	0x00000000
        /*0290*/ 	.word	0x00026840
        /*0294*/ 	.short	0x010a
        /*0296*/ 	.byte	0x3f
	.zero		1


	//   ....[23]....
        /*0298*/ 	.word	0x00007a80
        /*029c*/ 	.word	0x00000000
        /*02a0*/ 	.word	0x00026828
        /*02a4*/ 	.short	0x010a
        /*02a6*/ 	.byte	0x3f
	.zero		1


	//   ....[24]....
        /*02a8*/ 	.word	0x00007d60
        /*02ac*/ 	.word	0x00000003
        /*02b0*/ 	.word	0x00026840
        /*02b4*/ 	.short	0x010a
        /*02b6*/ 	.byte	0x3f
	.zero		1


	//   ....[25]....
        /*02b8*/ 	.word	0x00008210
        /*02bc*/ 	.word	0x00000006
        /*02c0*/ 	.word	0x00000000
        /*02c4*/ 	.short	0x010a
        /*02c6*/ 	.byte	0x3f
	.zero		1


	//   ....[26]....
        /*02c8*/ 	.word	0x00008270
        /*02cc*/ 	.word	0x00000003
        /*02d0*/ 	.word	0x00000000
        /*02d4*/ 	.short	0x010a
        /*02d6*/ 	.byte	0x3f
	.zero		1


	//   ....[27]....
        /*02d8*/ 	.word	0x000082d0
        /*02dc*/ 	.word	0x00000000
        /*02e0*/ 	.word	0x00000000
        /*02e4*/ 	.short	0x010a
        /*02e6*/ 	.byte	0x3f
	.zero		1


	//   ....[28]....
        /*02e8*/ 	.word	0x00008300
        /*02ec*/ 	.word	0x00000003
        /*02f0*/ 	.word	0x00000000
        /*02f4*/ 	.short	0x010a
        /*02f6*/ 	.byte	0x3f
	.zero		1


	//   ....[29]....
        /*02f8*/ 	.word	0x000083e0
        /*02fc*/ 	.word	0x00000012
        /*0300*/ 	.word	0x00026800
        /*0304*/ 	.short	0x010a
        /*0306*/ 	.byte	0x3f
	.zero		1


	//   ....[30]....
        /*0308*/ 	.word	0x00008440
        /*030c*/ 	.word	0x00000005
        /*0310*/ 	.word	0x00026810
        /*0314*/ 	.short	0x010a
        /*0316*/ 	.byte	0x3f
	.zero		1


	//   ....[31]....
        /*0318*/ 	.word	0x000084a0
        /*031c*/ 	.word	0x00000079
        /*0320*/ 	.word	0x00026830
        /*0324*/ 	.short	0x010a
        /*0326*/ 	.byte	0x3f
	.zero		1


	//   ....[32]....
        /*0328*/ 	.word	0x00008720
        /*032c*/ 	.word	0x00000000
        /*0330*/ 	.word	0x00026820
        /*0334*/ 	.short	0x010a
        /*0336*/ 	.byte	0x3f
	.zero		1


	//   ....[33]....
        /*0338*/ 	.word	0x00008770
        /*033c*/ 	.word	0x00000000
        /*0340*/ 	.word	0x00026840
        /*0344*/ 	.short	0x010a
        /*0346*/ 	.byte	0x3f
	.zero		1


	//   ....[34]....
        /*0348*/ 	.word	0x000087c0
        /*034c*/ 	.word	0x00000000
        /*0350*/ 	.word	0x00026828
        /*0354*/ 	.short	0x010a
        /*0356*/ 	.byte	0x3f
	.zero		1


	//   ....[35]....
        /*0358*/ 	.word	0x00008810
        /*035c*/ 	.word	0x00000000
        /*0360*/ 	.word	0x00026848
        /*0364*/ 	.short	0x010a
        /*0366*/ 	.byte	0x3f
	.zero		1


	//   ....[36]....
        /*0368*/ 	.word	0x00008870
        /*036c*/ 	.word	0x00000000
        /*0370*/ 	.word	0x00026820
        /*0374*/ 	.short	0x010a
        /*0376*/ 	.byte	0x3f
	.zero		1


	//   ....[37]....
        /*0378*/ 	.word	0x000088c0
        /*037c*/ 	.word	0x00000000
        /*0380*/ 	.word	0x00026840
        /*0384*/ 	.short	0x010a
        /*0386*/ 	.byte	0x3f
	.zero		1


	//   ....[38]....
        /*0388*/ 	.word	0x00008910
        /*038c*/ 	.word	0x00000000
        /*0390*/ 	.word	0x00026828
        /*0394*/ 	.short	0x010a
        /*0396*/ 	.byte	0x3f
	.zero		1


	//   ....[39]....
        /*0398*/ 	.word	0x00008960
        /*039c*/ 	.word	0x00000003
        /*03a0*/ 	.word	0x00026840
        /*03a4*/ 	.short	0x010a
        /*03a6*/ 	.byte	0x3f
	.zero		1


	//   ....[40]....
        /*03a8*/ 	.word	0x00008a40
        /*03ac*/ 	.word	0x00000006
        /*03b0*/ 	.word	0x00000000
        /*03b4*/ 	.short	0x010a
        /*03b6*/ 	.byte	0x3f
	.zero		1


	//   ....[41]....
        /*03b8*/ 	.word	0x00008a90
        /*03bc*/ 	.word	0x00000003
        /*03c0*/ 	.word	0x00000000
        /*03c4*/ 	.short	0x010a
        /*03c6*/ 	.byte	0x3f
	.zero		1


	//   ....[42]....
        /*03c8*/ 	.word	0x00008ae0
        /*03cc*/ 	.word	0x00000000
        /*03d0*/ 	.word	0x00000000
        /*03d4*/ 	.short	0x010a
        /*03d6*/ 	.byte	0x3f
	.zero		1


	//----- nvinfo : EIATTR_NUM_MBARRIERS
	.align		4
.L_279:
        /*03d8*/ 	.byte	0x03, 0x38
        /*03da*/ 	.short	0x0009


	//----- nvinfo : EIATTR_EXIT_INSTR_OFFSETS
	.align		4
        /*03dc*/ 	.byte	0x04, 0x1c
        /*03de*/ 	.short	(.L_281 - .L_280)


	//   ....[0]....
.L_280:
        /*03e0*/ 	.word	0x00008350


	//----- nvinfo : EIATTR_MAX_THREADS
	.align		4
.L_281:
        /*03e4*/ 	.byte	0x04, 0x05
        /*03e6*/ 	.short	(.L_283 - .L_282)
.L_282:
        /*03e8*/ 	.word	0x00000180
        /*03ec*/ 	.word	0x00000001
        /*03f0*/ 	.word	0x00000001


	//----- nvinfo : EIATTR_CRS_STACK_SIZE
	.align		4
.L_283:
        /*03f4*/ 	.byte	0x04, 0x1e
        /*03f6*/ 	.short	(.L_285 - .L_284)
.L_284:
        /*03f8*/ 	.word	0x00000000


	//----- nvinfo : EIATTR_CBANK_PARAM_SIZE
	.align		4
.L_285:
        /*03fc*/ 	.byte	0x03, 0x19
        /*03fe*/ 	.short	0x06f0


	//----- nvinfo : EIATTR_PARAM_CBANK
	.align		4
        /*0400*/ 	.byte	0x04, 0x0a
        /*0402*/ 	.short	(.L_287 - .L_286)
	.align		4
.L_286:
        /*0404*/ 	.word	index@(.nv.constant0._ZN7cutlass13device_kernelIN5flash11enable_sm90INS1_16FlashAttnBwdSm90INS1_25CollectiveMainloopBwdSm90ILi2ELi2ELi2EN4cute5tupleIJNS5_1CILi1EEES8_S8_EEENS6_IJNS7_ILi64EEENS7_ILi128EEENS7_ILi96EEEEEENS_10bfloat16_tEfNS_4arch4Sm90ELb0ELb0ELb0ELb0ELb1ELb1ELb0ELb0ELi2ELi1ELi2ELi1ELb1EEENS1_24CollectiveEpilogueBwdGQAISD_fSG_Li256ELb0ELb1EEENS1_19SingleTileSchedulerILb0ELb0ELb0ELi128EEEEEEEEEvNT_6ParamsE)
        /*0408*/ 	.short	0x0210
        /*040a*/ 	.short	0x06f0


	//----- nvinfo : EIATTR_SW_WAR
	.align		4
.L_287:
        /*040c*/ 	.byte	0x04, 0x36
        /*040e*/ 	.short	(.L_289 - .L_288)
.L_288:
        /*0410*/ 	.word	0x00000008
.L_289:


//--------------------- .nv.info._ZN7cutlass13device_kernelIN5flash11enable_sm90INS1_16FlashAttnBwdSm90INS1_25CollectiveMainloopBwdSm90ILi2ELi2ELi2EN4cute5tupleIJNS5_1CILi1EEES8_S8_EEENS6_IJNS7_ILi64EEENS7_ILi128EEENS7_ILi96EEEEEENS_10bfloat16_tEfNS_4arch4Sm90ELb0ELb0ELb0ELb1ELb0ELb1ELb0ELb0ELi2ELi1ELi2ELi1ELb1EEENS1_21CollectiveEpilogueBwdISD_SE_SG_Li256ELb1ELb0ELi1EEENS1_19SingleTileSchedulerILb1ELb0ELb0ELi128EEEEEEEEEvNT_6ParamsE --------------------------
	.section	.nv.info._ZN7cutlass13device_kernelIN5flash11enable_sm90INS1_16FlashAttnBwdSm90INS1_25CollectiveMainloopBwdSm90ILi2ELi2ELi2EN4cute5tupleIJNS5_1CILi1EEES8_S8_EEENS6_IJNS7_ILi64EEENS7_ILi128EEENS7_ILi96EEEEEENS_10bfloat16_tEfNS_4arch4Sm90ELb0ELb0ELb0ELb1ELb0ELb1ELb0ELb0ELi2ELi1ELi2ELi1ELb1EEENS1_21CollectiveEpilogueBwdISD_SE_SG_Li256ELb1ELb0ELi1EEENS1_19SingleTileSchedulerILb1ELb0ELb0ELi128EEEEEEEEEvNT_6ParamsE,"",@"SHT_CUDA_INFO"
	.sectionflags	@""
	.align	4


	//----- nvinfo : EIATTR_CUDA_API_VERSION
	.align		4
        /*0000*/ 	.byte	0x04, 0x37
        /*0002*/ 	.short	(.L_291 - .L_290)
.L_290:
        /*0004*/ 	.word	0x00000082


	//----- nvinfo : EIATTR_KPARAM_INFO
	.align		4
.L_291:
        /*0008*/ 	.byte	0x04, 0x17
        /*000a*/ 	.short	(.L_293 - .L_292)
.L_292:
        /*000c*/ 	.word	0x00000000
        /*0010*/ 	.short	0x0000
        /*0012*/ 	.short	0x0070
        /*0014*/ 	.byte	0x00, 0xf0, 0x01, 0x1a


	//----- nvinfo : EIATTR_SPARSE_MMA_MASK
	.align		4
.L_293:
        /*0018*/ 	.byte	0x03, 0x50
        /*001a*/ 	.short	0x0000


	//----- nvinfo : EIATTR_MAXREG_COUNT
	.align		4
        /*001c*/ 	.byte	0x03, 0x1b
        /*001e*/ 	.short	0x00a8


	//----- nvinfo : EIATTR_NUM_BARRIERS
	.align		4
        /*0020*/ 	.byte	0x02, 0x4c
        /*0022*/ 	.byte	0x10
	.zero		1


	//----- nvinfo : EIATTR_EXTERNS
	.align		4
        /*0024*/ 	.byte	0x04, 0x0f
        /*0026*/ 	.short	(.L_295 - .L_294)


	//   ....[0]....
	.align		4
.L_294:
        /*0028*/ 	.word	index@(__assertfail)


	//----- nvinfo : EIATTR_MERCURY_ISA_VERSION
	.align		4
.L_295:
        /*002c*/ 	.byte	0x03, 0x5f
        /*002e*/ 	.short	0x0101


	//----- nvinfo : EIATTR_INT_WARP_WIDE_INSTR_OFFSETS
	.align		4
        /*0030*/ 	.byte	0x04, 0x31
        /*0032*/ 	.short	(.L_297 - .L_296)


	//   ....[0]....
.L_296:
        /*0034*/ 	.word	0x00000180


	//   ....[1]....
        /*0038*/ 	.word	0x000001b0


	//----- nvinfo : EIATTR_COOP_GROUP_MASK_REGIDS
	.align		4
.L_297:
        /*003c*/ 	.byte	0x04, 0x29
        /*003e*/ 	.short	(.L_299 - .L_298)


	//   ....[0]....
.L_298:
        /*0040*/ 	.word	0xffffffff


	//   ....[1]....
        /*0044*/ 	.word	0xffffffff


	//   ....[2]....
        /*0048*/ 	.word	0xffffffff


	//   ....[3]....
        /*004c*/ 	.word	0xffffffff


	//   ....[4]....
        /*0050*/ 	.word	0xffffffff


	//   ....[5]....
        /*0054*/ 	.word	0xffffffff


	//   ....[6]....
        /*0058*/ 	.word	0xffffffff


	//   ....[7]....
        /*005c*/ 	.word	0x0500000f


	//----- nvinfo : EIATTR_COOP_GROUP_INSTR_OFFSETS
	.align		4
.L_299:
        /*0060*/ 	.byte	0x04, 0x28
        /*0062*/ 	.short	(.L_301 - .L_300)


	//   ....[0]....
.L_300:
        /*0064*/ 	.word	0x00000050


	//   ....[1]....
        /*0068*/ 	.word	0x00000190


	//   ....[2]....
        /*006c*/ 	.word	0x000001e0


	//   ....[3]....
        /*0070*/ 	.word	0x000003d0


	//   ....[4]....
        /*0074*/ 	.word	0x00000600


	//   ....[5]....
        /*0078*/ 	.word	0x00001360


	//   ....[6]....
        /*007c*/ 	.word	0x000060e0


	//   ....[7]....
        /*0080*/ 	.word	0x00009a20


	//----- nvinfo : EIATTR_REG_RECONFIG
	.align		4
.L_301:
        /*0084*/ 	.byte	0x01, 0x54
	.zero		2


	//----- nvinfo : EIATTR_SYSCALL_OFFSETS
	.align		4
        /*0088*/ 	.byte	0x04, 0x46
        /*008a*/ 	.short	(.L_303 - .L_302)


	//   ....[0]....
.L_302:
        /*008c*/ 	.word	0x00000fc0


	//   ....[1]....
        /*0090*/ 	.word	0x000010b0


	//   ....[2]....
        /*0094*/ 	.word	0x00001210


	//   ....[3]....
        /*0098*/ 	.word	0x00001300


	//   ....[4]....
        /*009c*/ 	.word	0x00001570


	//----- nvinfo : EIATTR_MBARRIER_INSTR_OFFSETS
	.align		4
.L_303:
        /*00a0*/ 	.byte	0x04, 0x39
        /*00a2*/ 	.short	(.L_305 - .L_304)


	//   ....[0]....
.L_304:
        /*00a4*/ 	.word	0x00000280
        /*00a8*/ 	.word	0x000000ff
        /*00ac*/ 	.word	0x00026800
        /*00b0*/ 	.short	0x0100
        /*00b2*/ 	.byte	0x06
	.zero		1


	//   ....[1]....
        /*00b4*/ 	.word	0x00000380
        /*00b8*/ 	.word	0x000000ff
        /*00bc*/ 	.word	0x00026810
        /*00c0*/ 	.short	0x0100
        /*00c2*/ 	.byte	0x08
	.zero		1


	//   ....[2]....
        /*00c4*/ 	.word	0x00000390
        /*00c8*/ 	.word	0x000000ff
        /*00cc*/ 	.word	0x00026820
        /*00d0*/ 	.short	0x0100
        /*00d2*/ 	.byte	0x08
	.zero		1


	//   ....[3]....
        /*00d4*/ 	.word	0x000003a0
        /*00d8*/ 	.word	0x000000ff
        /*00dc*/ 	.word	0x00026818
        /*00e0*/ 	.short	0x0100
        /*00e2*/ 	.byte	0x08
	.zero		1


	//   ....[4]....
        /*00e4*/ 	.word	0x000003b0
        /*00e8*/ 	.word	0x000000ff
        /*00ec*/ 	.word	0x00026828
        /*00f0*/ 	.short	0x0100
        /*00f2*/ 	.byte	0x08
	.zero		1


	//   ....[5]....
        /*00f4*/ 	.word	0x000004e0
        /*00f8*/ 	.word	0x000000ff
        /*00fc*/ 	.word	0x00026830
        /*0100*/ 	.short	0x0100
        /*0102*/ 	.byte	0x08
	.zero		1


	//   ....[6]....
        /*0104*/ 	.word	0x000004f0
        /*0108*/ 	.word	0x000000ff
        /*010c*/ 	.word	0x00026840
        /*0110*/ 	.short	0x0100
        /*0112*/ 	.byte	0x08
	.zero		1


	//   ....[7]....
        /*0114*/ 	.word	0x00000500
        /*0118*/ 	.word	0x000000ff
        /*011c*/ 	.word	0x00026838
        /*0120*/ 	.short	0x0100
        /*0122*/ 	.byte	0x08
	.zero		1


	//   ....[8]....
        /*0124*/ 	.word	0x00000510
        /*0128*/ 	.word	0x000000ff
        /*012c*/ 	.word	0x00026848
        /*0130*/ 	.short	0x0100
        /*0132*/ 	.byte	0x08
	.zero		1


	//   ....[9]....
        /*0134*/ 	.word	0x000013a0
        /*0138*/ 	.word	0x00000012
        /*013c*/ 	.word	0x00026800
        /*0140*/ 	.short	0x010a
        /*0142*/ 	.byte	0x3f
	.zero		1


	//   ....[10]....
        /*0144*/ 	.word	0x00001430
        /*0148*/ 	.word	0x00000012
        /*014c*/ 	.word	0x00026800
        /*0150*/ 	.short	0x010a
        /*0152*/ 	.byte	0x3f
	.zero		1


	//   ....[11]....
        /*0154*/ 	.word	0x00001dd0
        /*0158*/ 	.word	0x000000ff
        /*015c*/ 	.word	0x00026810
        /*0160*/ 	.short	0x010a
        /*0162*/ 	.byte	0x08
	.zero		1


	//   ....[12]....
        /*0164*/ 	.word	0x00001e10
        /*0168*/ 	.word	0x000000ff
        /*016c*/ 	.word	0x00026810
        /*0170*/ 	.short	0x010a
        /*0172*/ 	.byte	0x08
	.zero		1


	//   ....[13]....
        /*0174*/ 	.word	0x00002260
        /*0178*/ 	.word	0x000000ff
        /*017c*/ 	.word	0x00026830
        /*0180*/ 	.short	0x010a
        /*0182*/ 	.byte	0x08
	.zero		1


	//   ....[14]....
        /*0184*/ 	.word	0x000022a0
        /*0188*/ 	.word	0x000000ff
        /*018c*/ 	.word	0x00026830
        /*0190*/ 	.short	0x010a
        /*0192*/ 	.byte	0x08
	.zero		1


	//   ....[15]....
        /*0194*/ 	.word	0x00003eb0
        /*0198*/ 	.word	0x000000ff
        /*019c*/ 	.word	0x00000000
        /*01a0*/ 	.short	0x0101
        /*01a2*/ 	.byte	0x0a
	.zero		1


	//   ....[16]....
        /*01a4*/ 	.word	0x00004190
        /*01a8*/ 	.word	0x000000ff
        /*01ac*/ 	.word	0x00000000
        /*01b0*/ 	.short	0x0101
        /*01b2*/ 	.byte	0x08
	.zero		1


	//   ....[17]....
        /*01b4*/ 	.word	0x00007970
        /*01b8*/ 	.word	0x00000000
        /*01bc*/ 	.word	0x00026820
        /*01c0*/ 	.short	0x010a
        /*01c2*/ 	.byte	0x3f
	.zero		1


	//   ....[18]....
        /*01c4*/ 	.word	0x00008240
        /*01c8*/ 	.word	0x00000000
        /*01cc*/ 	.word	0x00026840
        /*01d0*/ 	.short	0x010a
        /*01d2*/ 	.byte	0x3f
	.zero		1


	//   ....[19]....
        /*01d4*/ 	.word	0x00008550
        /*01d8*/ 	.word	0x00000000
        /*01dc*/ 	.word	0x00026828
        /*01e0*/ 	.short	0x010a
        /*01e2*/ 	.byte	0x3f
	.zero		1


	//   ....[20]....
        /*01e4*/ 	.word	0x000087f0
        /*01e8*/ 	.word	0x00000000
        /*01ec*/ 	.word	0x00026848
        /*01f0*/ 	.short	0x010a
        /*01f2*/ 	.byte	0x3f
	.zero		1


	//   ....[21]....
        /*01f4*/ 	.word	0x00008ae0
        /*01f8*/ 	.word	0x00000000
        /*01fc*/ 	.word	0x00026820
        /*0200*/ 	.short	0x010a
        /*0202*/ 	.byte	0x3f
	.zero		1


	//   ....[22]....
        /*0204*/ 	.word	0x00008de0
        /*0208*/ 	.word	0x00000000
        /*020c*/ 	.word	0x00026840
        /*0210*/ 	.short	0x010a
        /*0212*/ 	.byte	0x3f
	.zero		1


	//   ....[23]....
        /*0214*/ 	.word	0x000090d0
        /*0218*/ 	.word	0x00000000
        /*021c*/ 	.word	0x00026828
        /*0220*/ 	.short	0x010a
        /*0222*/ 	.byte	0x3f
	.zero		1


	//   ....[24]....
        /*0224*/ 	.word	0x000093c0
        /*0228*/ 	.word	0x00000003
        /*022c*/ 	.word	0x00026840
        /*0230*/ 	.short	0x010a
        /*0232*/ 	.byte	0x3f
	.zero		1


	//   ....[25]....
        /*0234*/ 	.word	0x00009880
        /*0238*/ 	.word	0x00000006
        /*023c*/ 	.word	0x00000000
        /*0240*/ 	.short	0x010a
        /*0242*/ 	.byte	0x3f
	.zero		1


	//   ....[26]....
        /*0244*/ 	.word	0x000098e0
        /*0248*/ 	.word	0x00000003
        /*024c*/ 	.word	0x00000000
        /*0250*/ 	.short	0x010a
        /*0252*/ 	.byte	0x3f
	.zero		1


	//   ....[27]....
        /*0254*/ 	.word	0x00009940
        /*0258*/ 	.word	0x00000000
        /*025c*/ 	.word	0x00000000
        /*0260*/ 	.short	0x010a
        /*0262*/ 	.byte	0x3f
	.zero		1


	//   ....[28]....
        /*0264*/ 	.word	0x00009970
        /*0268*/ 	.word	0x00000003
        /*026c*/ 	.word	0x00000000
        /*0270*/ 	.short	0x010a
        /*0272*/ 	.byte	0x3f
	.zero		1


	//   ....[29]....
        /*0274*/ 	.word	0x00009a50
        /*0278*/ 	.word	0x00000012
        /*027c*/ 	.word	0x00026800
        /*0280*/ 	.short	0x010a
        /*0282*/ 	.byte	0x3f
	.zero		1


	//   ....[30]....
        /*0284*/ 	.word	0x00009ab0
        /*0288*/ 	.word	0x00000005
        /*028c*/ 	.word	0x00026810
        /*0290*/ 	.short	0x010a
        /*0292*/ 	.byte	0x3f
	.zero		1


	//   ....[31]....
        /*0294*/ 	.word	0x00009b10
        /*0298*/ 	.word	0x00000005
        /*029c*/ 	.word	0x00026830
        /*02a0*/ 	.short	0x010a
        /*02a2*/ 	.byte	0x3f
	.zero		1


	//   ....[32]....
        /*02a4*/ 	.word	0x00009b60
        /*02a8*/ 	.word	0x00000000
        /*02ac*/ 	.word	0x00026820
        /*02b0*/ 	.short	0x010a
        /*02b2*/ 	.byte	0x3f
	.zero		1


	//   ....[33]....
        /*02b4*/ 	.word	0x00009bb0
        /*02b8*/ 	.word	0x00000000
        /*02bc*/ 	.word	0x00026840
        /*02c0*/ 	.short	0x010a
        /*02c2*/ 	.byte	0x3f
	.zero		1


	//   ....[34]....
        /*02c4*/ 	.word	0x00009c00
        /*02c8*/ 	.word	0x00000000
        /*02cc*/ 	.word	0x00026828
        /*02d0*/ 	.short	0x010a
        /*02d2*/ 	.byte	0x3f
	.zero		1


	//   ....[35]....
        /*02d4*/ 	.word	0x00009c50
        /*02d8*/ 	.word	0x00000000
        /*02dc*/ 	.word	0x00026848
        /*02e0*/ 	.short	0x010a
        /*02e2*/ 	.byte	0x3f
	.zero		1


	//   ....[36]....
        /*02e4*/ 	.word	0x00009cb0
        /*02e8*/ 	.word	0x00000000
        /*02ec*/ 	.word	0x00026820
        /*02f0*/ 	.short	0x010a
        /*02f2*/ 	.byte	0x3f
	.zero		1


	//   ....[37]....
        /*02f4*/ 	.word	0x00009d00
        /*02f8*/ 	.word	0x00000000
        /*02fc*/ 	.word	0x00026840
        /*0300*/ 	.short	0x010a
        /*0302*/ 	.byte	0x3f
	.zero		1


	//   ....[38]....
        /*0304*/ 	.word	0x00009d50
        /*0308*/ 	.word	0x00000000
        /*030c*/ 	.word	0x00026828
        /*0310*/ 	.short	0x010a
        /*0312*/ 	.byte	0x3f
	.zero		1


	//   ....[39]....
        /*0314*/ 	.word	0x00009da0
        /*0318*/ 	.word	0x00000003
        /*031c*/ 	.word	0x00026840
        /*0320*/ 	.short	0x010a
        /*0322*/ 	.byte	0x3f
	.zero		1


	//   ....[40]....
        /*0324*/ 	.word	0x00009e80
        /*0328*/ 	.word	0x00000006
        /*032c*/ 	.word	0x00000000
        /*0330*/ 	.short	0x010a
        /*0332*/ 	.byte	0x3f
	.zero		1


	//   ....[41]....
        /*0334*/ 	.word	0x00009ed0
        /*0338*/ 	.word	0x00000003
        /*033c*/ 	.word	0x00000000
        /*0340*/ 	.short	0x010a
        /*0342*/ 	.byte	0x3f
	.zero		1


	//   ....[42]....
        /*0344*/ 	.word	0x00009f20
        /*0348*/ 	.word	0x00000000
        /*034c*/ 	.word	0x00000000
        /*0350*/ 	.short	0x010a
        /*0352*/ 	.byte	0x3f
	.zero		1


	//----- nvinfo : EIATTR_NUM_MBARRIERS
	.align		4
.L_305:
        /*0354*/ 	.byte	0x03, 0x38
        /*0356*/ 	.short	0x0009


	//----- nvinfo : EIATTR_EXIT_INSTR_OFFSETS
	.align		4
        /*0358*/ 	.byte	0x04, 0x1c
        /*035a*/ 	.short	(.L_307 - .L_306)


	//   ....[0]....
.L_306:
        /*035c*/ 	.word	0x000099c0


	//----- nvinfo : EIATTR_MAX_THREADS
	.align		4
.L_307:
        /*0360*/ 	.byte	0x04, 0x05
        /*0362*/ 	.short	(.L_309 - .L_308)
.L_308:
        /*0364*/ 	.word	0x00000180
        /*0368*/ 	.word	0x00000001
        /*036c*/ 	.word	0x00000001


	//----- nvinfo : EIATTR_CRS_STACK_SIZE
	.align		4
.L_309:
        /*0370*/ 	.byte	0x04, 0x1e
        /*0372*/ 	.short	(.L_311 - .L_310)
.L_310:
        /*0374*/ 	.word	0x00000000


	//----- nvinfo : EIATTR_CBANK_PARAM_SIZE
	.align		4
.L_311:
        /*0378*/ 	.byte	0x03, 0x19
        /*037a*/ 	.short	0x06f0


	//----- nvinfo : EIATTR_PARAM_CBANK
	.align		4
        /*037c*/ 	.byte	0x04, 0x0a
        /*037e*/ 	.short	(.L_313 - .L_312)
	.align		4
.L_312:
        /*0380*/ 	.word	index@(.nv.constant0._ZN7cutlass13device_kernelIN5flash11enable_sm90INS1_16FlashAttnBwdSm90INS1_25CollectiveMainloopBwdSm90ILi2ELi2ELi2EN4cute5tupleIJNS5_1CILi1EEES8_S8_EEENS6_IJNS7_ILi64EEENS7_ILi128EEENS7_ILi96EEEEEENS_10bfloat16_tEfNS_4arch4Sm90ELb0ELb0ELb0ELb1ELb0ELb1ELb0ELb0ELi2ELi1ELi2ELi1ELb1EEENS1_21CollectiveEpilogueBwdISD_SE_SG_Li256ELb1ELb0ELi1EEENS1_19SingleTileSchedulerILb1ELb0ELb0ELi128EEEEEEEEEvNT_6ParamsE)
        /*0384*/ 	.short	0x0210
        /*0386*/ 	.short	0x06f0


	//----- nvinfo : EIATTR_SW_WAR
	.align		4
.L_313:
        /*0388*/ 	.byte	0x04, 0x36
        /*038a*/ 	.short	(.L_315 - .L_314)
.L_314:
        /*038c*/ 	.word	0x00000008
.L_315:


//--------------------- .nv.info._ZN7cutlass13device_kernelIN5flash11enable_sm90INS1_16FlashAttnBwdSm90INS1_25CollectiveMainloopBwdSm90ILi2ELi2ELi2EN4cute5tupleIJNS5_1CILi1EEES8_S8_EEENS6_IJNS7_ILi64EEENS7_ILi128EEENS7_ILi96EEEEEENS_10bfloat16_tEfNS_4arch4Sm90ELb0ELb0ELb0ELb1ELb1ELb1ELb0ELb0ELi2ELi1ELi2ELi1ELb1EEENS1_21CollectiveEpilogueBwdISD_SE_SG_Li256ELb1ELb0ELi1EEENS1_19SingleTileSchedulerILb1ELb0ELb0ELi128EEEEEEEEEvNT_6ParamsE --------------------------
	.section	.nv.info._ZN7cutlass13device_kernelIN5flash11enable_sm90INS1_16FlashAttnBwdSm90INS1_25CollectiveMainloopBwdSm90ILi2ELi2ELi2EN4cute5tupleIJNS5_1CILi1EEES8_S8_EEENS6_IJNS7_ILi64EEENS7_ILi128EEENS7_ILi96EEEEEENS_10bfloat16_tEfNS_4arch4Sm90ELb0ELb0ELb0ELb1ELb1ELb1ELb0ELb0ELi2ELi1ELi2ELi1ELb1EEENS1_21CollectiveEpilogueBwdISD_SE_SG_Li256ELb1ELb0ELi1EEENS1_19SingleTileSchedulerILb1ELb0ELb0ELi128EEEEEEEEEvNT_6ParamsE,"",@"SHT_CUDA_INFO"
	.sectionflags	@""
	.align	4


	//----- nvinfo : EIATTR_CUDA_API_VERSION
	.align		4
        /*0000*/ 	.byte	0x04, 0x37
        /*0002*/ 	.short	(.L_317 - .L_316)
.L_316:
        /*0004*/ 	.word	0x00000082


	//----- nvinfo : EIATTR_KPARAM_INFO
	.align		4
.L_317:
        /*0008*/ 	.byte	0x04, 0x17
        /*000a*/ 	.short	(.L_319 - .L_318)
.L_318:
        /*000c*/ 	.word	0x00000000
        /*0010*/ 	.short	0x0000
        /*0012*/ 	.short	0x0070
        /*0014*/ 	.byte	0x00, 0xf0, 0x01, 0x1a


	//----- nvinfo : EIATTR_SPARSE_MMA_MASK
	.align		4
.L_319:
        /*0018*/ 	.byte	0x03, 0x50
        /*001a*/ 	.short	0x0000


	//----- nvinfo : EIATTR_MAXREG_COUNT
	.align		4
        /*001c*/ 	.byte	0x03, 0x1b
        /*001e*/ 	.short	0x00a8


	//----- nvinfo : EIATTR_NUM_BARRIERS
	.align		4
        /*0020*/ 	.byte	0x02, 0x4c
        /*0022*/ 	.byte	0x10
	.zero		1


	//----- nvinfo : EIATTR_EXTERNS
	.align		4
        /*0024*/ 	.byte	0x04, 0x0f
        /*0026*/ 	.short	(.L_321 - .L_320)


	//   ....[0]....
	.align		4
.L_320:
        /*0028*/ 	.word	index@(__assertfail)


	//----- nvinfo : EIATTR_MERCURY_ISA_VERSION
	.align		4
.L_321:
        /*002c*/ 	.byte	0x03, 0x5f
        /*002e*/ 	.short	0x0101


	//----- nvinfo : EIATTR_INT_WARP_WIDE_INSTR_OFFSETS
	.align		4
        /*0030*/ 	.byte	0x04, 0x31
        /*0032*/ 	.short	(.L_323 - .L_322)


	//   ....[0]....
.L_322:
        /*0034*/ 	.word	0x00000180


	//   ....[1]....
        /*0038*/ 	.word	0x000001b0


	//   ....[2]....
        /*003c*/ 	.word	0x00006e10


	//   ....[3]....
        /*0040*/ 	.word	0x00007280


	//   ....[4]....
        /*0044*/ 	.word	0x00007850


	//----- nvinfo : EIATTR_COOP_GROUP_MASK_REGIDS
	.align		4
.L_323:
        /*0048*/ 	.byte	0x04, 0x29
        /*004a*/ 	.short	(.L_325 - .L_324)


	//   ....[0]....
.L_324:
        /*004c*/ 	.word	0xffffffff


	//   ....[1]....
        /*0050*/ 	.word	0xffffffff


	//   ....[2]....
        /*0054*/ 	.word	0xffffffff


	//   ....[3]....
        /*0058*/ 	.word	0xffffffff


	//   ....[4]....
        /*005c*/ 	.word	0xffffffff


	//   ....[5]....
        /*0060*/ 	.word	0xffffffff


	//   ....[6]....
        /*0064*/ 	.word	0xffffffff


	//   ....[7]....
        /*0068*/ 	.word	0xffffffff


	//   ....[8]....
        /*006c*/ 	.word	0xffffffff


	//   ....[9]....
        /*0070*/ 	.word	0xffffffff


	//   ....[10]....
        /*0074*/ 	.word	0xffffffff


	//   ....[11]....
        /*0078*/ 	.word	0xffffffff


	//   ....[12]....
        /*007c*/ 	.word	0xffffffff


	//   ....[13]....
        /*0080*/ 	.word	0x0500000f


	//   ....[14]....
        /*0084*/ 	.word	0x0500000f


	//   ....[15]....
        /*0088*/ 	.word	0x0500000f


	//   ....[16]....
        /*008c*/ 	.word	0x0500000f


	//----- nvinfo : EIATTR_COOP_GROUP_INSTR_OFFSETS
	.align		4
.L_325:
        /*0090*/ 	.byte	0x04, 0x28
        /*0092*/ 	.short	(.L_327 - .L_326)


	//   ....[0]....
.L_326:
        /*0094*/ 	.word	0x00000050


	//   ....[1]....
        /*0098*/ 	.word	0x00000190


	//   ....[2]....
        /*009c*/ 	.word	0x000001e0


	//   ....[3]....
        /*00a0*/ 	.word	0x000003d0


	//   ....[4]....
        /*00a4*/ 	.word	0x00000600


	//   ....[5]....
        /*00a8*/ 	.word	0x00001360


	//   ....[6]....
        /*00ac*/ 	.word	0x000060e0


	//   ....[7]....
        /*00b0*/ 	.word	0x00006ab0


	//   ....[8]....
        /*00b4*/ 	.word	0x00006d40


	//   ....[9]....
        /*00b8*/ 	.word	0x00006f80


	//   ....[10]....
        /*00bc*/ 	.word	0x000071b0


	//   ....[11]....
        /*00c0*/ 	.word	0x00007460


	//   ....[12]....
        /*00c4*/ 	.word	0x00007790


	//   ....[13]....
        /*00c8*/ 	.word	0x0000a270


	//   ....[14]....
        /*00cc*/ 	.word	0x0000a3e0


	//   ....[15]....
        /*00d0*/ 	.word	0x0000a450


	//   ....[16]....
        /*00d4*/ 	.word	0x0000a4c0


	//----- nvinfo : EIATTR_REG_RECONFIG
	.align		4
.L_327:
        /*00d8*/ 	.byte	0x01, 0x54
	.zero		2


	//----- nvinfo : EIATTR_SYSCALL_OFFSETS
	.align		4
        /*00dc*/ 	.byte	0x04, 0x46
        /*00de*/ 	.short	(.L_329 - .L_328)


	//   ....[0]....
.L_328:
        /*00e0*/ 	.word	0x00000fc0


	//   ....[1]....
        /*00e4*/ 	.word	0x000010b0


	//   ....[2]....
        /*00e8*/ 	.word	0x00001210


	//   ....[3]....
        /*00ec*/ 	.word	0x00001300


	//   ....[4]....
        /*00f0*/ 	.word	0x00001570


	//----- nvinfo : EIATTR_MBARRIER_INSTR_OFFSETS
	.align		4
.L_329:
        /*00f4*/ 	.byte	0x04, 0x39
        /*00f6*/ 	.short	(.L_331 - .L_330)


	//   ....[0]....
.L_330:
        /*00f8*/ 	.word	0x00000280
        /*00fc*/ 	.word	0x000000ff
        /*0100*/ 	.word	0x00026800
        /*0104*/ 	.short	0x0100
        /*0106*/ 	.byte	0x06
	.zero		1


	//   ....[1]....
        /*0108*/ 	.word	0x00000380
        /*010c*/ 	.word	0x000000ff
        /*0110*/ 	.word	0x00026810
        /*0114*/ 	.short	0x0100
        /*0116*/ 	.byte	0x08
	.zero		1


	//   ....[2]....
        /*0118*/ 	.word	0x00000390
        /*011c*/ 	.word	0x000000ff
        /*0120*/ 	.word	0x00026820
        /*0124*/ 	.short	0x0100
        /*0126*/ 	.byte	0x08
	.zero		1


	//   ....[3]....
        /*0128*/ 	.word	0x000003a0
        /*012c*/ 	.word	0x000000ff
        /*0130*/ 	.word	0x00026818
        /*0134*/ 	.short	0x0100
        /*0136*/ 	.byte	0x08
	.zero		1


	//   ....[4]....
        /*0138*/ 	.word	0x000003b0
        /*013c*/ 	.word	0x000000ff
        /*0140*/ 	.word	0x00026828
        /*0144*/ 	.short	0x0100
        /*0146*/ 	.byte	0x08
	.zero		1


	//   ....[5]....
        /*0148*/ 	.word	0x000004e0
        /*014c*/ 	.word	0x000000ff
        /*0150*/ 	.word	0x00026830
        /*0154*/ 	.short	0x0100
        /*0156*/ 	.byte	0x08
	.zero		1


	//   ....[6]....
        /*0158*/ 	.word	0x000004f0
        /*015c*/ 	.word	0x000000ff
        /*0160*/ 	.word	0x00026840
        /*0164*/ 	.short	0x0100
        /*0166*/ 	.byte	0x08
	.zero		1


	//   ....[7]....
        /*0168*/ 	.word	0x00000500
        /*016c*/ 	.word	0x000000ff
        /*0170*/ 	.word	0x00026838
        /*0174*/ 	.short	0x0100
        /*0176*/ 	.byte	0x08
	.zero		1


	//   ....[8]....
        /*0178*/ 	.word	0x00000510
        /*017c*/ 	.word	0x000000ff
        /*0180*/ 	.word	0x00026848
        /*0184*/ 	.short	0x0100
        /*0186*/ 	.byte	0x08
	.zero		1


	//   ....[9]....
        /*0188*/ 	.word	0x000013a0
        /*018c*/ 	.word	0x00000012
        /*0190*/ 	.word	0x00026800
        /*0194*/ 	.short	0x010a
        /*0196*/ 	.byte	0x3f
	.zero		1


	//   ....[10]....
        /*0198*/ 	.word	0x00001430
        /*019c*/ 	.word	0x00000012
        /*01a0*/ 	.word	0x00026800
        /*01a4*/ 	.short	0x010a
        /*01a6*/ 	.byte	0x3f
	.zero		1


	//   ....[11]....
        /*01a8*/ 	.word	0x00001dd0
        /*01ac*/ 	.word	0x000000ff
        /*01b0*/ 	.word	0x00026810
        /*01b4*/ 	.short	0x010a
        /*01b6*/ 	.byte	0x08
	.zero		1


	//   ....[12]....
        /*01b8*/ 	.word	0x00001e10
        /*01bc*/ 	.word	0x000000ff
        /*01c0*/ 	.word	0x00026810
        /*01c4*/ 	.short	0x010a
        /*01c6*/ 	.byte	0x08
	.zero		1


	//   ....[13]....
        /*01c8*/ 	.word	0x00002260
        /*01cc*/ 	.word	0x000000ff
        /*01d0*/ 	.word	0x00026830
        /*01d4*/ 	.short	0x010a
        /*01d6*/ 	.byte	0x08
	.zero		1


	//   ....[14]....
        /*01d8*/ 	.word	0x000022a0
        /*01dc*/ 	.word	0x000000ff
        /*01e0*/ 	.word	0x00026830
        /*01e4*/ 	.short	0x010a
        /*01e6*/ 	.byte	0x08
	.zero		1


	//   ....[15]....
        /*01e8*/ 	.word	0x00003eb0
        /*01ec*/ 	.word	0x000000ff
        /*01f0*/ 	.word	0x00000000
        /*01f4*/ 	.short	0x0101
        /*01f6*/ 	.byte	0x0a
	.zero		1


	//   ....[16]....
        /*01f8*/ 	.word	0x00004190
        /*01fc*/ 	.word	0x000000ff
        /*0200*/ 	.word	0x00000000
        /*0204*/ 	.short	0x0101
        /*0206*/ 	.byte	0x08
	.zero		1


	//   ....[17]....
        /*0208*/ 	.word	0x000081c0
        /*020c*/ 	.word	0x00000000
        /*0210*/ 	.word	0x00026820
        /*0214*/ 	.short	0x010a
        /*0216*/ 	.byte	0x3f
	.zero		1


	//   ....[18]....
        /*0218*/ 	.word	0x00008a90
        /*021c*/ 	.word	0x00000000
        /*0220*/ 	.word	0x00026840
        /*0224*/ 	.short	0x010a
        /*0226*/ 	.byte	0x3f
	.zero		1


	//   ....[19]....
        /*0228*/ 	.word	0x00008da0
        /*022c*/ 	.word	0x00000000
        /*0230*/ 	.word	0x00026828
        /*0234*/ 	.short	0x010a
        /*0236*/ 	.byte	0x3f
	.zero		1


	//   ....[20]....
        /*0238*/ 	.word	0x00009040
        /*023c*/ 	.word	0x00000000
        /*0240*/ 	.word	0x00026848
        /*0244*/ 	.short	0x010a
        /*0246*/ 	.byte	0x3f
	.zero		1


	//   ....[21]....
        /*0248*/ 	.word	0x00009330
        /*024c*/ 	.word	0x00000000
        /*0250*/ 	.word	0x00026820
        /*0254*/ 	.short	0x010a
        /*0256*/ 	.byte	0x3f
	.zero		1


	//   ....[22]....
        /*0258*/ 	.word	0x00009630
        /*025c*/ 	.word	0x00000000
        /*0260*/ 	.word	0x00026840
        /*0264*/ 	.short	0x010a
        /*0266*/ 	.byte	0x3f
	.zero		1


	//   ....[23]....
        /*0268*/ 	.word	0x00009920
        /*026c*/ 	.word	0x00000000
        /*0270*/ 	.word	0x00026828
        /*0274*/ 	.short	0x010a
        /*0276*/ 	.byte	0x3f
	.zero		1


	//   ....[24]....
        /*0278*/ 	.word	0x00009c10
        /*027c*/ 	.word	0x00000003
        /*0280*/ 	.word	0x00026840
        /*0284*/ 	.short	0x010a
        /*0286*/ 	.byte	0x3f
	.zero		1


	//   ....[25]....
        /*0288*/ 	.word	0x0000a0d0
        /*028c*/ 	.word	0x00000006
        /*0290*/ 	.word	0x00000000
        /*0294*/ 	.short	0x010a
        /*0296*/ 	.byte	0x3f
	.zero		1


	//   ....[26]....
        /*0298*/ 	.word	0x0000a130
        /*029c*/ 	.word	0x00000003
        /*02a0*/ 	.word	0x00000000
        /*02a4*/ 	.short	0x010a
        /*02a6*/ 	.byte	0x3f
	.zero		1


	//   ....[27]....
        /*02a8*/ 	.word	0x0000a190
        /*02ac*/ 	.word	0x00000000
        /*02b0*/ 	.word	0x00000000
        /*02b4*/ 	.short	0x010a
        /*02b6*/ 	.byte	0x3f
	.zero		1


	//   ....[28]....
        /*02b8*/ 	.word	0x0000a1c0
        /*02bc*/ 	.word	0x00000003
        /*02c0*/ 	.word	0x00000000
        /*02c4*/ 	.short	0x010a
        /*02c6*/ 	.byte	0x3f
	.zero		1


	//   ....[29]....
        /*02c8*/ 	.word	0x0000a2a0
        /*02cc*/ 	.word	0x00000012
        /*02d0*/ 	.word	0x00026800
        /*02d4*/ 	.short	0x010a
        /*02d6*/ 	.byte	0x3f
	.zero		1


	//   ....[30]....
        /*02d8*/ 	.word	0x0000a300
        /*02dc*/ 	.word	0x00000005
        /*02e0*/ 	.word	0x00026810
        /*02e4*/ 	.short	0x010a
        /*02e6*/ 	.byte	0x3f
	.zero		1


	//   ....[31]....
        /*02e8*/ 	.word	0x0000a360
        /*02ec*/ 	.word	0x00000005
        /*02f0*/ 	.word	0x00026830
        /*02f4*/ 	.short	0x010a
        /*02f6*/ 	.byte	0x3f
	.zero		1


	//   ....[32]....
        /*02f8*/ 	.word	0x0000a500
        /*02fc*/ 	.word	0x00000000
        /*0300*/ 	.word	0x00026820
        /*0304*/ 	.short	0x010a
        /*0306*/ 	.byte	0x3f
	.zero		1


	//   ....[33]....
        /*0308*/ 	.word	0x0000a550
        /*030c*/ 	.word	0x00000000
        /*0310*/ 	.word	0x00026840
        /*0314*/ 	.short	0x010a
        /*0316*/ 	.byte	0x3f
	.zero		1


	//   ....[34]....
        /*0318*/ 	.word	0x0000a5a0
        /*031c*/ 	.word	0x00000000
        /*0320*/ 	.word	0x00026828
        /*0324*/ 	.short	0x010a
        /*0326*/ 	.byte	0x3f
	.zero		1


	//   ....[35]....
        /*0328*/ 	.word	0x0000a5f0
        /*032c*/ 	.word	0x00000000
        /*0330*/ 	.word	0x00026848
        /*0334*/ 	.short	0x010a
        /*0336*/ 	.byte	0x3f
	.zero		1


	//   ....[36]....
        /*0338*/ 	.word	0x0000a650
        /*033c*/ 	.word	0x00000000
        /*0340*/ 	.word	0x00026820
        /*0344*/ 	.short	0x010a
        /*0346*/ 	.byte	0x3f
	.zero		1


	//   ....[37]....
        /*0348*/ 	.word	0x0000a6a0
        /*034c*/ 	.word	0x00000000
        /*0350*/ 	.word	0x00026840
        /*0354*/ 	.short	0x010a
        /*0356*/ 	.byte	0x3f
	.zero		1


	//   ....[38]....
        /*0358*/ 	.word	0x0000a6f0
        /*035c*/ 	.word	0x00000000
        /*0360*/ 	.word	0x00026828
        /*0364*/ 	.short	0x010a
        /*0366*/ 	.byte	0x3f
	.zero		1


	//   ....[39]....
        /*0368*/ 	.word	0x0000a740
        /*036c*/ 	.word	0x00000003
        /*0370*/ 	.word	0x00026840
        /*0374*/ 	.short	0x010a
        /*0376*/ 	.byte	0x3f
	.zero		1


	//   ....[40]....
        /*0378*/ 	.word	0x0000a820
        /*037c*/ 	.word	0x00000006
        /*0380*/ 	.word	0x00000000
        /*0384*/ 	.short	0x010a
        /*0386*/ 	.byte	0x3f
	.zero		1


	//   ....[41]....
        /*0388*/ 	.word	0x0000a870
        /*038c*/ 	.word	0x00000003
        /*0390*/ 	.word	0x00000000
        /*0394*/ 	.short	0x010a
        /*0396*/ 	.byte	0x3f
	.zero		1


	//   ....[42]....
        /*0398*/ 	.word	0x0000a8c0
        /*039c*/ 	.word	0x00000000
        /*03a0*/ 	.word	0x00000000
        /*03a4*/ 	.short	0x010a
        /*03a6*/ 	.byte	0x3f
	.zero		1


	//----- nvinfo : EIATTR_NUM_MBARRIERS
	.align		4
.L_331:
        /*03a8*/ 	.byte	0x03, 0x38
        /*03aa*/ 	.short	0x0009


	//----- nvinfo : EIATTR_EXIT_INSTR_OFFSETS
	.align		4
        /*03ac*/ 	.byte	0x04, 0x1c
        /*03ae*/ 	.short	(.L_333 - .L_332)


	//   ....[0]....
.L_332:
        /*03b0*/ 	.word	0x0000a210


	//----- nvinfo : EIATTR_MAX_THREADS
	.align		4
.L_333:
        /*03b4*/ 	.byte	0x04, 0x05
        /*03b6*/ 	.short	(.L_335 - .L_334)
.L_334:
        /*03b8*/ 	.word	0x00000180
        /*03bc*/ 	.word	0x00000001
        /*03c0*/ 	.word	0x00000001


	//----- nvinfo : EIATTR_CRS_STACK_SIZE
	.align		4
.L_335:
        /*03c4*/ 	.byte	0x04, 0x1e
        /*03c6*/ 	.short	(.L_337 - .L_336)
.L_336:
        /*03c8*/ 	.word	0x00000000


	//----- nvinfo : EIATTR_CBANK_PARAM_SIZE
	.align		4
.L_337:
        /*03cc*/ 	.byte	0x03, 0x19
        /*03ce*/ 	.short	0x06f0


	//----- nvinfo : EIATTR_PARAM_CBANK
	.align		4
        /*03d0*/ 	.byte	0x04, 0x0a
        /*03d2*/ 	.short	(.L_339 - .L_338)
	.align		4
.L_338:
        /*03d4*/ 	.word	index@(.nv.constant0._ZN7cutlass13device_kernelIN5flash11enable_sm90INS1_16FlashAttnBwdSm90INS1_25CollectiveMainloopBwdSm90ILi2ELi2ELi2EN4cute5tupleIJNS5_1CILi1EEES8_S8_EEENS6_IJNS7_ILi64EEENS7_ILi128EEENS7_ILi96EEEEEENS_10bfloat16_tEfNS_4arch4Sm90ELb0ELb0ELb0ELb1ELb1ELb1ELb0ELb0ELi2ELi1ELi2ELi1ELb1EEENS1_21CollectiveEpilogueBwdISD_SE_SG_Li256ELb1ELb0ELi1EEENS1_19SingleTileSchedulerILb1ELb0ELb0ELi128EEEEEEEEEvNT_6ParamsE)
        /*03d8*/ 	.short	0x0210
        /*03da*/ 	.short	0x06f0


	//----- nvinfo : EIATTR_SW_WAR
	.align		4
.L_339:
        /*03dc*/ 	.byte	0x04, 0x36
        /*03de*/ 	.short	(.L_341 - .L_340)
.L_340:
        /*03e0*/ 	.word	0x00000008
.L_341:


//--------------------- .nv.info._ZN7cutlass13device_kernelIN5flash11enable_sm90INS1_16FlashAttnBwdSm90INS1_25CollectiveMainloopBwdSm90ILi2ELi2ELi2EN4cute5tupleIJNS5_1CILi1EEES8_S8_EEENS6_IJNS7_ILi64EEENS7_ILi128EEENS7_ILi96EEEEEENS_10bfloat16_tEfNS_4arch4Sm90ELb0ELb0ELb0ELb1ELb0ELb1ELb0ELb0ELi2ELi1ELi2ELi1ELb1EEENS1_24CollectiveEpilogueBwdGQAISD_fSG_Li256ELb1ELb0EEENS1_19SingleTileSchedulerILb1ELb0ELb0ELi128EEEEEEEEEvNT_6ParamsE --------------------------
	.section	.nv.info._ZN7cutlass13device_kernelIN5flash11enable_sm90INS1_16FlashAttnBwdSm90INS1_25CollectiveMainloopBwdSm90ILi2ELi2ELi2EN4cute5tupleIJNS5_1CILi1EEES8_S8_EEENS6_IJNS7_ILi64EEENS7_ILi128EEENS7_ILi96EEEEEENS_10bfloat16_tEfNS_4arch4Sm90ELb0ELb0ELb0ELb1ELb0ELb1ELb0ELb0ELi2ELi1ELi2ELi1ELb1EEENS1_24CollectiveEpilogueBwdGQAISD_fSG_Li256ELb1ELb0EEENS1_19SingleTileSchedulerILb1ELb0ELb0ELi128EEEEEEEEEvNT_6ParamsE,"",@"SHT_CUDA_INFO"
	.sectionflags	@""
	.align	4


	//----- nvinfo : EIATTR_CUDA_API_VERSION
	.align		4
        /*0000*/ 	.byte	0x04, 0x37
        /*0002*/ 	.short	(.L_343 - .L_342)
.L_342:
        /*0004*/ 	.word	0x00000082


	//----- nvinfo : EIATTR_KPARAM_INFO
	.align		4
.L_343:
        /*0008*/ 	.byte	0x04, 0x17
        /*000a*/ 	.short	(.L_345 - .L_344)
.L_344:
        /*000c*/ 	.word	0x00000000
        /*0010*/ 	.short	0x0000
        /*0012*/ 	.short	0x0070
        /*0014*/ 	.byte	0x00, 0xf0, 0x01, 0x1a


	//----- nvinfo : EIATTR_SPARSE_MMA_MASK
	.align		4
.L_345:
        /*0018*/ 	.byte	0x03, 0x50
        /*001a*/ 	.short	0x0000


	//----- nvinfo : EIATTR_MAXREG_COUNT
	.align		4
        /*001c*/ 	.byte	0x03, 0x1b
        /*001e*/ 	.short	0x00a8


	//----- nvinfo : EIATTR_NUM_BARRIERS
	.align		4
        /*0020*/ 	.byte	0x02, 0x4c
        /*0022*/ 	.byte	0x10
	.zero		1


	//----- nvinfo : EIATTR_EXTERNS
	.align		4
        /*0024*/ 	.byte	0x04, 0x0f
        /*0026*/ 	.short	(.L_347 - .L_346)


	//   ....[0]....
	.align		4
.L_346:
        /*0028*/ 	.word	index@(__assertfail)


	//----- nvinfo : EIATTR_MERCURY_ISA_VERSION
	.align		4
.L_347:
        /*002c*/ 	.byte	0x03, 0x5f
        /*002e*/ 	.short	0x0101


	//----- nvinfo : EIATTR_INT_WARP_WIDE_INSTR_OFFSETS
	.align		4
        /*0030*/ 	.byte	0x04, 0x31
        /*0032*/ 	.short	(.L_349 - .L_348)


	//   ....[0]....
.L_348:
        /*0034*/ 	.word	0x00000180


	//   ....[1]....
        /*0038*/ 	.word	0x000001b0


	//----- nvinfo : EIATTR_COOP_GROUP_MASK_REGIDS
	.align		4
.L_349:
        /*003c*/ 	.byte	0x04, 0x29
        /*003e*/ 	.short	(.L_351 - .L_350)


	//   ....[0]....
.L_350:
        /*0040*/ 	.word	0xffffffff


	//   ....[1]....
        /*0044*/ 	.word	0xffffffff


	//   ....[2]....
        /*0048*/ 	.word	0xffffffff


	//   ....[3]....
        /*004c*/ 	.word	0xffffffff


	//   ....[4]....
        /*0050*/ 	.word	0xffffffff


	//   ....[5]....
        /*0054*/ 	.word	0xffffffff


	//   ....[6]....
        /*0058*/ 	.word	0xffffffff


	//   ....[7]....
        /*005c*/ 	.word	0x0500000f


	//----- nvinfo : EIATTR_COOP_GROUP_INSTR_OFFSETS
	.align		4
.L_351:
        /*0060*/ 	.byte	0x04, 0x28
        /*0062*/ 	.short	(.L_353 - .L_352)


	//   ....[0]....
.L_352:
        /*0064*/ 	.word	0x00000050


	//   ....[1]....
        /*0068*/ 	.word	0x00000190


	//   ....[2]....
        /*006c*/ 	.word	0x000001e0


	//   ....[3]....
        /*0070*/ 	.word	0x000003d0


	//   ....[4]....
        /*0074*/ 	.word	0x00000600


	//   ....[5]....
        /*0078*/ 	.word	0x00001350


	//   ....[6]....
        /*007c*/ 	.word	0x00004e70


	//   ....[7]....
        /*0080*/ 	.word	0x000087b0


	//----- nvinfo : EIATTR_REG_RECONFIG
	.align		4
.L_353:
        /*0084*/ 	.byte	0x01, 0x54
	.zero		2


	//----- nvinfo : EIATTR_SYSCALL_OFFSETS
	.align		4
        /*0088*/ 	.byte	0x04, 0x46
        /*008a*/ 	.short	(.L_355 - .L_354)


	//   ....[0]....
.L_354:
        /*008c*/ 	.word	0x00000fb0


	//   ....[1]....
        /*0090*/ 	.word	0x000010a0


	//   ....[2]....
        /*0094*/ 	.word	0x00001200


	//   ....[3]....
        /*0098*/ 	.word	0x000012f0


	//   ....[4]....
        /*009c*/ 	.word	0x00001560


	//----- nvinfo : EIATTR_MBARRIER_INSTR_OFFSETS
	.align		4
.L_355:
        /*00a0*/ 	.byte	0x04, 0x39
        /*00a2*/ 	.short	(.L_357 - .L_356)


	//   ....[0]....
.L_356:
        /*00a4*/ 	.word	0x00000280
        /*00a8*/ 	.word	0x000000ff
        /*00ac*/ 	.word	0x00026800
        /*00b0*/ 	.short	0x0100
        /*00b2*/ 	.byte	0x06
	.zero		1


	//   ....[1]....
        /*00b4*/ 	.word	0x00000380
        /*00b8*/ 	.word	0x000000ff
        /*00bc*/ 	.word	0x00026810
        /*00c0*/ 	.short	0x0100
        /*00c2*/ 	.byte	0x08
	.zero		1


	//   ....[2]....
        /*00c4*/ 	.word	0x00000390
        /*00c8*/ 	.word	0x000000ff
        /*00cc*/ 	.word	0x00026820
        /*00d0*/ 	.short	0x0100
        /*00d2*/ 	.byte	0x08
	.zero		1


	//   ....[3]....
        /*00d4*/ 	.word	0x000003a0
        /*00d8*/ 	.word	0x000000ff
        /*00dc*/ 	.word	0x00026818
        /*00e0*/ 	.short	0x0100
        /*00e2*/ 	.byte	0x08
	.zero		1


	//   ....[4]....
        /*00e4*/ 	.word	0x000003b0
        /*00e8*/ 	.word	0x000000ff
        /*00ec*/ 	.word	0x00026828
        /*00f0*/ 	.short	0x0100
        /*00f2*/ 	.byte	0x08
	.zero		1


	//   ....[5]....
        /*00f4*/ 	.word	0x000004e0
        /*00f8*/ 	.word	0x000000ff
        /*00fc*/ 	.word	0x00026830
        /*0100*/ 	.short	0x0100
        /*0102*/ 	.byte	0x08
	.zero		1


	//   ....[6]....
        /*0104*/ 	.word	0x000004f0
        /*0108*/ 	.word	0x000000ff
        /*010c*/ 	.word	0x00026840
        /*0110*/ 	.short	0x0100
        /*0112*/ 	.byte	0x08
	.zero		1


	//   ....[7]....
        /*0114*/ 	.word	0x00000500
        /*0118*/ 	.word	0x000000ff
        /*011c*/ 	.word	0x00026838
        /*0120*/ 	.short	0x0100
        /*0122*/ 	.byte	0x08
	.zero		1


	//   ....[8]....
        /*0124*/ 	.word	0x00000510
        /*0128*/ 	.word	0x000000ff
        /*012c*/ 	.word	0x00026848
        /*0130*/ 	.short	0x0100
        /*0132*/ 	.byte	0x08
	.zero		1


	//   ....[9]....
        /*0134*/ 	.word	0x00001390
        /*0138*/ 	.word	0x00000012
        /*013c*/ 	.word	0x00026800
        /*0140*/ 	.short	0x010a
        /*0142*/ 	.byte	0x3f
	.zero		1


	//   ....[10]....
        /*0144*/ 	.word	0x00001420
        /*0148*/ 	.word	0x00000012
        /*014c*/ 	.word	0x00026800
        /*0150*/ 	.short	0x010a
        /*0152*/ 	.byte	0x3f
	.zero		1


	//   ....[11]....
        /*0154*/ 	.word	0x00001dc0
        /*0158*/ 	.word	0x000000ff
        /*015c*/ 	.word	0x00026810
        /*0160*/ 	.short	0x010a
        /*0162*/ 	.byte	0x08
	.zero		1


	//   ....[12]....
        /*0164*/ 	.word	0x00001e00
        /*0168*/ 	.word	0x000000ff
        /*016c*/ 	.word	0x00026810
        /*0170*/ 	.short	0x010a
        /*0172*/ 	.byte	0x08
	.zero		1


	//   ....[13]....
        /*0174*/ 	.word	0x00002250
        /*0178*/ 	.word	0x000000ff
        /*017c*/ 	.word	0x00026830
        /*0180*/ 	.short	0x010a
        /*0182*/ 	.byte	0x08
	.zero		1


	//   ....[14]....
        /*0184*/ 	.word	0x00002290
        /*0188*/ 	.word	0x000000ff
        /*018c*/ 	.word	0x00026830
        /*0190*/ 	.short	0x010a
        /*0192*/ 	.byte	0x08
	.zero		1


	//   ....[15]....
        /*0194*/ 	.word	0x00003ea0
        /*0198*/ 	.word	0x000000ff
        /*019c*/ 	.word	0x00000000
        /*01a0*/ 	.short	0x0101
        /*01a2*/ 	.byte	0x0a
	.zero		1


	//   ....[16]....
        /*01a4*/ 	.word	0x00004180
        /*01a8*/ 	.word	0x000000ff
        /*01ac*/ 	.word	0x00000000
        /*01b0*/ 	.short	0x0101
        /*01b2*/ 	.byte	0x08
	.zero		1


	//   ....[17]....
        /*01b4*/ 	.word	0x00006700
        /*01b8*/ 	.word	0x00000000
        /*01bc*/ 	.word	0x00026820
        /*01c0*/ 	.short	0x010a
        /*01c2*/ 	.byte	0x3f
	.zero		1


	//   ....[18]....
        /*01c4*/ 	.word	0x00006fd0
        /*01c8*/ 	.word	0x00000000
        /*01cc*/ 	.word	0x00026840
        /*01d0*/ 	.short	0x010a
        /*01d2*/ 	.byte	0x3f
	.zero		1


	//   ....[19]....
        /*01d4*/ 	.word	0x000072e0
        /*01d8*/ 	.word	0x00000000
        /*01dc*/ 	.word	0x00026828
        /*01e0*/ 	.short	0x010a
        /*01e2*/ 	.byte	0x3f
	.zero		1


	//   ....[20]....
        /*01e4*/ 	.word	0x00007580
        /*01e8*/ 	.word	0x00000000
        /*01ec*/ 	.word	0x00026848
        /*01f0*/ 	.short	0x010a
        /*01f2*/ 	.byte	0x3f
	.zero		1


	//   ....[21]....
        /*01f4*/ 	.word	0x00007870
        /*01f8*/ 	.word	0x00000000
        /*01fc*/ 	.word	0x00026820
        /*0200*/ 	.short	0x010a
        /*0202*/ 	.byte	0x3f
	.zero		1


	//   ....[22]....
        /*0204*/ 	.word	0x00007b70
        /*0208*/ 	.word	0x00000000
        /*020c*/ 	.word	0x00026840
        /*0210*/ 	.short	0x010a
        /*0212*/ 	.byte	0x3f
	.zero		1


	//   ....[23]....
        /*0214*/ 	.word	0x00007e60
        /*0218*/ 	.word	0x00000000
        /*021c*/ 	.word	0x00026828
        /*0220*/ 	.short	0x010a
        /*0222*/ 	.byte	0x3f
	.zero		1


	//   ....[24]....
        /*0224*/ 	.word	0x00008150
        /*0228*/ 	.word	0x00000003
        /*022c*/ 	.word	0x00026840
        /*0230*/ 	.short	0x010a
        /*0232*/ 	.byte	0x3f
	.zero		1


	//   ....[25]....
        /*0234*/ 	.word	0x00008610
        /*0238*/ 	.word	0x00000006
        /*023c*/ 	.word	0x00000000
        /*0240*/ 	.short	0x010a
        /*0242*/ 	.byte	0x3f
	.zero		1


	//   ....[26]....
        /*0244*/ 	.word	0x00008670
        /*0248*/ 	.word	0x00000003
        /*024c*/ 	.word	0x00000000
        /*0250*/ 	.short	0x010a
        /*0252*/ 	.byte	0x3f
	.zero		1


	//   ....[27]....
        /*0254*/ 	.word	0x000086d0
        /*0258*/ 	.word	0x00000000
        /*025c*/ 	.word	0x00000000
        /*0260*/ 	.short	0x010a
        /*0262*/ 	.byte	0x3f
	.zero		1


	//   ....[28]....
        /*0264*/ 	.word	0x00008700
        /*0268*/ 	.word	0x00000003
        /*026c*/ 	.word	0x00000000
        /*0270*/ 	.short	0x010a
        /*0272*/ 	.byte	0x3f
	.zero		1


	//   ....[29]....
        /*0274*/ 	.word	0x000087e0
        /*0278*/ 	.word	0x00000012
        /*027c*/ 	.word	0x00026800
        /*0280*/ 	.short	0x010a
        /*0282*/ 	.byte	0x3f
	.zero		1


	//   ....[30]....
        /*0284*/ 	.word	0x00008840
        /*0288*/ 	.word	0x00000005
        /*028c*/ 	.word	0x00026810
        /*0290*/ 	.short	0x010a
        /*0292*/ 	.byte	0x3f
	.zero		1


	//   ....[31]....
        /*0294*/ 	.word	0x000088a0
        /*0298*/ 	.word	0x00000005
        /*029c*/ 	.word	0x00026830
        /*02a0*/ 	.short	0x010a
        /*02a2*/ 	.byte	0x3f
	.zero		1


	//   ....[32]....
        /*02a4*/ 	.word	0x000088f0
        /*02a8*/ 	.word	0x00000000
        /*02ac*/ 	.word	0x00026820
        /*02b0*/ 	.short	0x010a
        /*02b2*/ 	.byte	0x3f
	.zero		1


	//   ....[33]....
        /*02b4*/ 	.word	0x00008940
        /*02b8*/ 	.word	0x00000000
        /*02bc*/ 	.word	0x00026840
        /*02c0*/ 	.short	0x010a
        /*02c2*/ 	.byte	0x3f
	.zero		1


	//   ....[34]....
        /*02c4*/ 	.word	0x00008990
        /*02c8*/ 	.word	0x00000000
        /*02cc*/ 	.word	0x00026828
        /*02d0*/ 	.short	0x010a
        /*02d2*/ 	.byte	0x3f
	.zero		1


	//   ....[35]....
        /*02d4*/ 	.word	0x000089e0
        /*02d8*/ 	.word	0x00000000
        /*02dc*/ 	.word	0x00026848
        /*02e0*/ 	.short	0x010a
        /*02e2*/ 	.byte	0x3f
	.zero		1


	//   ....[36]....
        /*02e4*/ 	.word	0x00008a40
        /*02e8*/ 	.word	0x00000000
        /*02ec*/ 	.word	0x00026820
        /*02f0*/ 	.short	0x010a
        /*02f2*/ 	.byte	0x3f
	.zero		1


	//   ....[37]....
        /*02f4*/ 	.word	0x00008a90
        /*02f8*/ 	.word	0x00000000
        /*02fc*/ 	.word	0x00026840
        /*0300*/ 	.short	0x010a
        /*0302*/ 	.byte	0x3f
	.zero		1


	//   ....[38]....
        /*0304*/ 	.word	0x00008ae0
        /*0308*/ 	.word	0x00000000
        /*030c*/ 	.word	0x00026828
        /*0310*/ 	.short	0x010a
        /*0312*/ 	.byte	0x3f
	.zero		1


	//   ....[39]....
        /*0314*/ 	.word	0x00008b30
        /*0318*/ 	.word	0x00000003
        /*031c*/ 	.word	0x00026840
        /*0320*/ 	.short	0x010a
        /*0322*/ 	.byte	0x3f
	.zero		1


	//   ....[40]....
        /*0324*/ 	.word	0x00008c10
        /*0328*/ 	.word	0x00000006
        /*032c*/ 	.word	0x00000000
        /*0330*/ 	.short	0x010a
        /*0332*/ 	.byte	0x3f
	.zero		1


	//   ....[41]....
        /*0334*/ 	.word	0x00008c60
        /*0338*/ 	.word	0x00000003
        /*033c*/ 	.word	0x00000000
        /*0340*/ 	.short	0x010a
        /*0342*/ 	.byte	0x3f
	.zero		1


	//   ....[42]....
        /*0344*/ 	.word	0x00008cb0
        /*0348*/ 	.word	0x00000000
        /*034c*/ 	.word	0x00000000
        /*0350*/ 	.short	0x010a
        /*0352*/ 	.byte	0x3f
	.zero		1


	//----- nvinfo : EIATTR_NUM_MBARRIERS
	.align		4
.L_357:
        /*0354*/ 	.byte	0x03, 0x38
        /*0356*/ 	.short	0x0009


	//----- nvinfo : EIATTR_EXIT_INSTR_OFFSETS
	.align		4
        /*0358*/ 	.byte	0x04, 0x1c
        /*035a*/ 	.short	(.L_359 - .L_358)


	//   ....[0]....
.L_358:
        /*035c*/ 	.word	0x00008750


	//----- nvinfo : EIATTR_MAX_THREADS
	.align		4
.L_359:
        /*0360*/ 	.byte	0x04, 0x05
        /*0362*/ 	.short	(.L_361 - .L_360)
.L_360:
        /*0364*/ 	.word	0x00000180
        /*0368*/ 	.word	0x00000001
        /*036c*/ 	.word	0x00000001


	//----- nvinfo : EIATTR_CRS_STACK_SIZE
	.align		4
.L_361:
        /*0370*/ 	.byte	0x04, 0x1e
        /*0372*/ 	.short	(.L_363 - .L_362)
.L_362:
        /*0374*/ 	.word	0x00000000


	//----- nvinfo : EIATTR_CBANK_PARAM_SIZE
	.align		4
.L_363:
        /*0378*/ 	.byte	0x03, 0x19
        /*037a*/ 	.short	0x06f0


	//----- nvinfo : EIATTR_PARAM_CBANK
	.align		4
        /*037c*/ 	.byte	0x04, 0x0a
        /*037e*/ 	.short	(.L_365 - .L_364)
	.align		4
.L_364:
        /*0380*/ 	.word	index@(.nv.constant0._ZN7cutlass13device_kernelIN5flash11enable_sm90INS1_16FlashAttnBwdSm90INS1_25CollectiveMainloopBwdSm90ILi2ELi2ELi2EN4cute5tupleIJNS5_1CILi1EEES8_S8_EEENS6_IJNS7_ILi64EEENS7_ILi128EEENS7_ILi96EEEEEENS_10bfloat16_tEfNS_4arch4Sm90ELb0ELb0ELb0ELb1ELb0ELb1ELb0ELb0ELi2ELi1ELi2ELi1ELb1EEENS1_24CollectiveEpilogueBwdGQAISD_fSG_Li256ELb1ELb0EEENS1_19SingleTileSchedulerILb1ELb0ELb0ELi128EEEEEEEEEvNT_6ParamsE)
        /*0384*/ 	.short	0x0210
        /*0386*/ 	.short	0x06f0


	//----- nvinfo : EIATTR_SW_WAR
	.align		4
.L_365:
        /*0388*/ 	.byte	0x04, 0x36
        /*038a*/ 	.short	(.L_367 - .L_366)
.L_366:
        /*038c*/ 	.word	0x00000008
.L_367:


//--------------------- .nv.info._ZN7cutlass13device_kernelIN5flash11enable_sm90INS1_16FlashAttnBwdSm90INS1_25CollectiveMainloopBwdSm90ILi2ELi2ELi2EN4cute5tupleIJNS5_1CILi1EEES8_S8_EEENS6_IJNS7_ILi64EEENS7_ILi128EEENS7_ILi96EEEEEENS_10bfloat16_tEfNS_4arch4Sm90ELb0ELb0ELb0ELb1ELb1ELb1ELb0ELb0ELi2ELi1ELi2ELi1ELb1EEENS1_24CollectiveEpilogueBwdGQAISD_fSG_Li256ELb1ELb1EEENS1_19SingleTileSchedulerILb1ELb0ELb0ELi128EEEEEEEEEvNT_6ParamsE --------------------------
	.section	.nv.info._ZN7cutlass13device_kernelIN5flash11enable_sm90INS1_16FlashAttnBwdSm90INS1_25CollectiveMainloopBwdSm90ILi2ELi2ELi2EN4cute5tupleIJNS5_1CILi1EEES8_S8_EEENS6_IJNS7_ILi64EEENS7_ILi128EEENS7_ILi96EEEEEENS_10bfloat16_tEfNS_4arch4Sm90ELb0ELb0ELb0ELb1ELb1ELb1ELb0ELb0ELi2ELi1ELi2ELi1ELb1EEENS1_24CollectiveEpilogueBwdGQAISD_fSG_Li256ELb1ELb1EEENS1_19SingleTileSchedulerILb1ELb0ELb0ELi128EEEEEEEEEvNT_6ParamsE,"",@"SHT_CUDA_INFO"
	.sectionflags	@""
	.align	4


	//----- nvinfo : EIATTR_CUDA_API_VERSION
	.align		4
        /*0000*/ 	.byte	0x04, 0x37
        /*0002*/ 	.short	(.L_369 - .L_368)
.L_368:
        /*0004*/ 	.word	0x00000082


	//----- nvinfo : EIATTR_KPARAM_INFO
	.align		4
.L_369:
        /*0008*/ 	.byte	0x04, 0x17
        /*000a*/ 	.short	(.L_371 - .L_370)
.L_370:
        /*000c*/ 	.word	0x00000000
        /*0010*/ 	.short	0x0000
        /*0012*/ 	.short	0x0070
        /*0014*/ 	.byte	0x00, 0xf0, 0x01, 0x1a


	//----- nvinfo : EIATTR_SPARSE_MMA_MASK
	.align		4
.L_371:
        /*0018*/ 	.byte	0x03, 0x50
        /*001a*/ 	.short	0x0000


	//----- nvinfo : EIATTR_MAXREG_COUNT
	.align		4
        /*001c*/ 	.byte	0x03, 0x1b
        /*001e*/ 	.short	0x00a8


	//----- nvinfo : EIATTR_NUM_BARRIERS
	.align		4
        /*0020*/ 	.byte	0x02, 0x4c
        /*0022*/ 	.byte	0x10
	.zero		1


	//----- nvinfo : EIATTR_EXTERNS
	.align		4
        /*0024*/ 	.byte	0x04, 0x0f
        /*0026*/ 	.short	(.L_373 - .L_372)


	//   ....[0]....
	.align		4
.L_372:
        /*0028*/ 	.word	index@(__assertfail)


	//----- nvinfo : EIATTR_MERCURY_ISA_VERSION
	.align		4
.L_373:
        /*002c*/ 	.byte	0x03, 0x5f
        /*002e*/ 	.short	0x0101


	//----- nvinfo : EIATTR_INT_WARP_WIDE_INSTR_OFFSETS
	.align		4
        /*0030*/ 	.byte	0x04, 0x31
        /*0032*/ 	.short	(.L_375 - .L_374)


	//   ....[0]....
.L_374:
        /*0034*/ 	.word	0x00000180


	//   ....[1]....
        /*0038*/ 	.word	0x000001b0


	//   ....[2]....
        /*003c*/ 	.word	0x00006090


	//   ....[3]....
        /*0040*/ 	.word	0x00006500


	//   ....[4]....
        /*0044*/ 	.word	0x00006ad0


	//----- nvinfo : EIATTR_COOP_GROUP_MASK_REGIDS
	.align		4
.L_375:
        /*0048*/ 	.byte	0x04, 0x29
        /*004a*/ 	.short	(.L_377 - .L_376)


	//   ....[0]....
.L_376:
        /*004c*/ 	.word	0xffffffff


	//   ....[1]....
        /*0050*/ 	.word	0xffffffff


	//   ....[2]....
        /*0054*/ 	.word	0xffffffff


	//   ....[3]....
        /*0058*/ 	.word	0xffffffff


	//   ....[4]....
        /*005c*/ 	.word	0xffffffff


	//   ....[5]....
        /*0060*/ 	.word	0xffffffff


	//   ....[6]....
        /*0064*/ 	.word	0xffffffff


	//   ....[7]....
        /*0068*/ 	.word	0xffffffff


	//   ....[8]....
        /*006c*/ 	.word	0xffffffff


	//   ....[9]....
        /*0070*/ 	.word	0xffffffff


	//   ....[10]....
        /*0074*/ 	.word	0xffffffff


	//   ....[11]....
        /*0078*/ 	.word	0xffffffff


	//   ....[12]....
        /*007c*/ 	.word	0xffffffff


	//   ....[13]....
        /*0080*/ 	.word	0xffffffff


	//   ....[14]....
        /*0084*/ 	.word	0xffffffff


	//   ....[15]....
        /*0088*/ 	.word	0xffffffff


	//   ....[16]....
        /*008c*/ 	.word	0xffffffff


	//   ....[17]....
        /*0090*/ 	.word	0x0500000f


	//   ....[18]....
        /*0094*/ 	.word	0x0500000f


	//   ....[19]....
        /*0098*/ 	.word	0x0500000f


	//   ....[20]....
        /*009c*/ 	.word	0x0500000f


	//   ....[21]....
        /*00a0*/ 	.word	0x0500000f


	//   ....[22]....
        /*00a4*/ 	.word	0x0500000f


	//----- nvinfo : EIATTR_COOP_GROUP_INSTR_OFFSETS
	.align		4
.L_377:
        /*00a8*/ 	.byte	0x04, 0x28
        /*00aa*/ 	.short	(.L_379 - .L_378)


	//   ....[0]....
.L_378:
        /*00ac*/ 	.word	0x00000050


	//   ....[1]....
        /*00b0*/ 	.word	0x00000190


	//   ....[2]....
        /*00b4*/ 	.word	0x000001e0


	//   ....[3]....
        /*00b8*/ 	.word	0x000003d0


	//   ....[4]....
        /*00bc*/ 	.word	0x00000600


	//   ....[5]....
        /*00c0*/ 	.word	0x00001350


	//   ....[6]....
        /*00c4*/ 	.word	0x00004c80


	//   ....[7]....
        /*00c8*/ 	.word	0x00004e10


	//   ....[8]....
        /*00cc*/ 	.word	0x000050c0


	//   ....[9]....
        /*00d0*/ 	.word	0x00005250


	//   ....[10]....
        /*00d4*/ 	.word	0x00005360


	//   ....[11]....
        /*00d8*/ 	.word	0x00005d30


	//   ....[12]....
        /*00dc*/ 	.word	0x00005fc0


	//   ....[13]....
        /*00e0*/ 	.word	0x00006200


	//   ....[14]....
        /*00e4*/ 	.word	0x00006430


	//   ....[15]....
        /*00e8*/ 	.word	0x000066e0


	//   ....[16]....
        /*00ec*/ 	.word	0x00006a10


	//   ....[17]....
        /*00f0*/ 	.word	0x000094f0


	//   ....[18]....
        /*00f4*/ 	.word	0x00009660


	//   ....[19]....
        /*00f8*/ 	.word	0x000096d0


	//   ....[20]....
        /*00fc*/ 	.word	0x00009740


	//   ....[21]....
        /*0100*/ 	.word	0x000097b0


	//   ....[22]....
        /*0104*/ 	.word	0x00009820


	//----- nvinfo : EIATTR_REG_RECONFIG
	.align		4
.L_379:
        /*0108*/ 	.byte	0x01, 0x54
	.zero		2


	//----- nvinfo : EIATTR_SYSCALL_OFFSETS
	.align		4
        /*010c*/ 	.byte	0x04, 0x46
        /*010e*/ 	.short	(.L_381 - .L_380)


	//   ....[0]....
.L_380:
        /*0110*/ 	.word	0x00000fb0


	//   ....[1]....
        /*0114*/ 	.word	0x000010a0


	//   ....[2]....
        /*0118*/ 	.word	0x00001200


	//   ....[3]....
        /*011c*/ 	.word	0x000012f0


	//   ....[4]....
        /*0120*/ 	.word	0x00001560


	//----- nvinfo : EIATTR_MBARRIER_INSTR_OFFSETS
	.align		4
.L_381:
        /*0124*/ 	.byte	0x04, 0x39
        /*0126*/ 	.short	(.L_383 - .L_382)


	//   ....[0]....
.L_382:
        /*0128*/ 	.word	0x00000280
        /*012c*/ 	.word	0x000000ff
        /*0130*/ 	.word	0x00026800
        /*0134*/ 	.short	0x0100
        /*0136*/ 	.byte	0x06
	.zero		1


	//   ....[1]....
        /*0138*/ 	.word	0x00000380
        /*013c*/ 	.word	0x000000ff
        /*0140*/ 	.word	0x00026810
        /*0144*/ 	.short	0x0100
        /*0146*/ 	.byte	0x08
	.zero		1


	//   ....[2]....
        /*0148*/ 	.word	0x00000390
        /*014c*/ 	.word	0x000000ff
        /*0150*/ 	.word	0x00026820
        /*0154*/ 	.short	0x0100
        /*0156*/ 	.byte	0x08
	.zero		1


	//   ....[3]....
        /*0158*/ 	.word	0x000003a0
        /*015c*/ 	.word	0x000000ff
        /*0160*/ 	.word	0x00026818
        /*0164*/ 	.short	0x0100
        /*0166*/ 	.byte	0x08
	.zero		1


	//   ....[4]....
        /*0168*/ 	.word	0x000003b0
        /*016c*/ 	.word	0x000000ff
        /*0170*/ 	.word	0x00026828
        /*0174*/ 	.short	0x0100
        /*0176*/ 	.byte	0x08
	.zero		1


	//   ....[5]....
        /*0178*/ 	.word	0x000004e0
        /*017c*/ 	.word	0x000000ff
        /*0180*/ 	.word	0x00026830
        /*0184*/ 	.short	0x0100
        /*0186*/ 	.byte	0x08
	.zero		1


	//   ....[6]....
        /*0188*/ 	.word	0x000004f0
        /*018c*/ 	.word	0x000000ff
        /*0190*/ 	.word	0x00026840
        /*0194*/ 	.short	0x0100
        /*0196*/ 	.byte	0x08
	.zero		1


	//   ....[7]....
        /*0198*/ 	.word	0x00000500
        /*019c*/ 	.word	0x000000ff
        /*01a0*/ 	.word	0x00026838
        /*01a4*/ 	.short	0x0100
        /*01a6*/ 	.byte	0x08
	.zero		1


	//   ....[8]....
        /*01a8*/ 	.word	0x00000510
        /*01ac*/ 	.word	0x000000ff
        /*01b0*/ 	.word	0x00026848
        /*01b4*/ 	.short	0x0100
        /*01b6*/ 	.byte	0x08
	.zero		1


	//   ....[9]....
        /*01b8*/ 	.word	0x00001390
        /*01bc*/ 	.word	0x00000012
        /*01c0*/ 	.word	0x00026800
        /*01c4*/ 	.short	0x010a
        /*01c6*/ 	.byte	0x3f
	.zero		1


	//   ....[10]....
        /*01c8*/ 	.word	0x00001420
        /*01cc*/ 	.word	0x00000012
        /*01d0*/ 	.word	0x00026800
        /*01d4*/ 	.short	0x010a
        /*01d6*/ 	.byte	0x3f
	.zero		1


	//   ....[11]....
        /*01d8*/ 	.word	0x00001dc0
        /*01dc*/ 	.word	0x000000ff
        /*01e0*/ 	.word	0x00026810
        /*01e4*/ 	.short	0x010a
        /*01e6*/ 	.byte	0x08
	.zero		1


	//   ....[12]....
        /*01e8*/ 	.word	0x00001e00
        /*01ec*/ 	.word	0x000000ff
        /*01f0*/ 	.word	0x00026810
        /*01f4*/ 	.short	0x010a
        /*01f6*/ 	.byte	0x08
	.zero		1


	//   ....[13]....
        /*01f8*/ 	.word	0x00002250
        /*01fc*/ 	.word	0x000000ff
        /*0200*/ 	.word	0x00026830
        /*0204*/ 	.short	0x010a
        /*0206*/ 	.byte	0x08
	.zero		1


	//   ....[14]....
        /*0208*/ 	.word	0x00002290
        /*020c*/ 	.word	0x000000ff
        /*0210*/ 	.word	0x00026830
        /*0214*/ 	.short	0x010a
        /*0216*/ 	.byte	0x08
	.zero		1


	//   ....[15]....
        /*0218*/ 	.word	0x00003ea0
        /*021c*/ 	.word	0x000000ff
        /*0220*/ 	.word	0x00000000
        /*0224*/ 	.short	0x0101
        /*0226*/ 	.byte	0x0a
	.zero		1


	//   ....[16]....
        /*0228*/ 	.word	0x00004180
        /*022c*/ 	.word	0x000000ff
        /*0230*/ 	.word	0x00000000
        /*0234*/ 	.short	0x0101
        /*0236*/ 	.byte	0x08
	.zero		1


	//   ....[17]....
        /*0238*/ 	.word	0x00007440
        /*023c*/ 	.word	0x00000000
        /*0240*/ 	.word	0x00026820
        /*0244*/ 	.short	0x010a
        /*0246*/ 	.byte	0x3f
	.zero		1


	//   ....[18]....
        /*0248*/ 	.word	0x00007d10
        /*024c*/ 	.word	0x00000000
        /*0250*/ 	.word	0x00026840
        /*0254*/ 	.short	0x010a
        /*0256*/ 	.byte	0x3f
	.zero		1


	//   ....[19]....
        /*0258*/ 	.word	0x00008020
        /*025c*/ 	.word	0x00000000
        /*0260*/ 	.word	0x00026828
        /*0264*/ 	.short	0x010a
        /*0266*/ 	.byte	0x3f
	.zero		1


	//   ....[20]....
        /*0268*/ 	.word	0x000082c0
        /*026c*/ 	.word	0x00000000
        /*0270*/ 	.word	0x00026848
        /*0274*/ 	.short	0x010a
        /*0276*/ 	.byte	0x3f
	.zero		1


	//   ....[21]....
        /*0278*/ 	.word	0x000085b0
        /*027c*/ 	.word	0x00000000
        /*0280*/ 	.word	0x00026820
        /*0284*/ 	.short	0x010a
        /*0286*/ 	.byte	0x3f
	.zero		1


	//   ....[22]....
        /*0288*/ 	.word	0x000088b0
        /*028c*/ 	.word	0x00000000
        /*0290*/ 	.word	0x00026840
        /*0294*/ 	.short	0x010a
        /*0296*/ 	.byte	0x3f
	.zero		1


	//   ....[23]....
        /*0298*/ 	.word	0x00008ba0
        /*029c*/ 	.word	0x00000000
        /*02a0*/ 	.word	0x00026828
        /*02a4*/ 	.short	0x010a
        /*02a6*/ 	.byte	0x3f
	.zero		1


	//   ....[24]....
        /*02a8*/ 	.word	0x00008e90
        /*02ac*/ 	.word	0x00000003
        /*02b0*/ 	.word	0x00026840
        /*02b4*/ 	.short	0x010a
        /*02b6*/ 	.byte	0x3f
	.zero		1


	//   ....[25]....
        /*02b8*/ 	.word	0x00009350
        /*02bc*/ 	.word	0x00000006
        /*02c0*/ 	.word	0x00000000
        /*02c4*/ 	.short	0x010a
        /*02c6*/ 	.byte	0x3f
	.zero		1


	//   ....[26]....
        /*02c8*/ 	.word	0x000093b0
        /*02cc*/ 	.word	0x00000003
        /*02d0*/ 	.word	0x00000000
        /*02d4*/ 	.short	0x010a
        /*02d6*/ 	.byte	0x3f
	.zero		1


	//   ....[27]....
        /*02d8*/ 	.word	0x00009410
        /*02dc*/ 	.word	0x00000000
        /*02e0*/ 	.word	0x00000000
        /*02e4*/ 	.short	0x010a
        /*02e6*/ 	.byte	0x3f
	.zero		1


	//   ....[28]....
        /*02e8*/ 	.word	0x00009440
        /*02ec*/ 	.word	0x00000003
        /*02f0*/ 	.word	0x00000000
        /*02f4*/ 	.short	0x010a
        /*02f6*/ 	.byte	0x3f
	.zero		1


	//   ....[29]....
        /*02f8*/ 	.word	0x00009520
        /*02fc*/ 	.word	0x00000012
        /*0300*/ 	.word	0x00026800
        /*0304*/ 	.short	0x010a
        /*0306*/ 	.byte	0x3f
	.zero		1


	//   ....[30]....
        /*0308*/ 	.word	0x00009580
        /*030c*/ 	.word	0x00000005
        /*0310*/ 	.word	0x00026810
        /*0314*/ 	.short	0x010a
        /*0316*/ 	.byte	0x3f
	.zero		1


	//   ....[31]....
        /*0318*/ 	.word	0x000095e0
        /*031c*/ 	.word	0x00000005
        /*0320*/ 	.word	0x00026830
        /*0324*/ 	.short	0x010a
        /*0326*/ 	.byte	0x3f
	.zero		1


	//   ....[32]....
        /*0328*/ 	.word	0x00009860
        /*032c*/ 	.word	0x00000000
        /*0330*/ 	.word	0x00026820
        /*0334*/ 	.short	0x010a
        /*0336*/ 	.byte	0x3f
	.zero		1


	//   ....[33]....
        /*0338*/ 	.word	0x000098b0
        /*033c*/ 	.word	0x00000000
        /*0340*/ 	.word	0x00026840
        /*0344*/ 	.short	0x010a
        /*0346*/ 	.byte	0x3f
	.zero		1


	//   ....[34]....
        /*0348*/ 	.word	0x00009900
        /*034c*/ 	.word	0x00000000
        /*0350*/ 	.word	0x00026828
        /*0354*/ 	.short	0x010a
        /*0356*/ 	.byte	0x3f
	.zero		1


	//   ....[35]....
        /*0358*/ 	.word	0x00009950
        /*035c*/ 	.word	0x00000000
        /*0360*/ 	.word	0x00026848
        /*0364*/ 	.short	0x010a
        /*0366*/ 	.byte	0x3f
	.zero		1


	//   ....[36]....
        /*0368*/ 	.word	0x000099b0
        /*036c*/ 	.word	0x00000000
        /*0370*/ 	.word	0x00026820
        /*0374*/ 	.short	0x010a
        /*0376*/ 	.byte	0x3f
	.zero		1


	//   ....[37]....
        /*0378*/ 	.word	0x00009a00
        /*037c*/ 	.word	0x00000000
        /*0380*/ 	.word	0x00026840
        /*0384*/ 	.short	0x010a
        /*0386*/ 	.byte	0x3f
	.zero		1


	//   ....[38]....
        /*0388*/ 	.word	0x00009a50
        /*038c*/ 	.word	0x00000000
        /*0390*/ 	.word	0x00026828
        /*0394*/ 	.short	0x010a
        /*0396*/ 	.byte	0x3f
	.zero		1


	//   ....[39]....
        /*0398*/ 	.word	0x00009aa0
        /*039c*/ 	.word	0x00000003
        /*03a0*/ 	.word	0x00026840
        /*03a4*/ 	.short	0x010a
        /*03a6*/ 	.byte	0x3f
	.zero		1


	//   ....[40]....
        /*03a8*/ 	.word	0x00009b80
        /*03ac*/ 	.word	0x00000006
        /*03b0*/ 	.word	0x00000000
        /*03b4*/ 	.short	0x010a
        /*03b6*/ 	.byte	0x3f
	.zero		1


	//   ....[41]....
        /*03b8*/ 	.word	0x00009bd0
        /*03bc*/ 	.word	0x00000003
        /*03c0*/ 	.word	0x00000000
        /*03c4*/ 	.short	0x010a
        /*03c6*/ 	.byte	0x3f
	.zero		1


	//   ....[42]....
        /*03c8*/ 	.word	0x00009c20
        /*03cc*/ 	.word	0x00000000
        /*03d0*/ 	.word	0x00000000
        /*03d4*/ 	.short	0x010a
        /*03d6*/ 	.byte	0x3f
	.zero		1


	//----- nvinfo : EIATTR_NUM_MBARRIERS
	.align		4
.L_383:
        /*03d8*/ 	.byte	0x03, 0x38
        /*03da*/ 	.short	0x0009


	//----- nvinfo : EIATTR_EXIT_INSTR_OFFSETS
	.align		4
        /*03dc*/ 	.byte	0x04, 0x1c
        /*03de*/ 	.short	(.L_385 - .L_384)


	//   ....[0]....
.L_384:
        /*03e0*/ 	.word	0x00009490


	//----- nvinfo : EIATTR_MAX_THREADS
	.align		4
.L_385:
        /*03e4*/ 	.byte	0x04, 0x05
        /*03e6*/ 	.short	(.L_387 - .L_386)
.L_386:
        /*03e8*/ 	.word	0x00000180
        /*03ec*/ 	.word	0x00000001
        /*03f0*/ 	.word	0x00000001


	//----- nvinfo : EIATTR_CRS_STACK_SIZE
	.align		4
.L_387:
        /*03f4*/ 	.byte	0x04, 0x1e
        /*03f6*/ 	.short	(.L_389 - .L_388)
.L_388:
        /*03f8*/ 	.word	0x00000000


	//----- nvinfo : EIATTR_CBANK_PARAM_SIZE
	.align		4
.L_389:
        /*03fc*/ 	.byte	0x03, 0x19
        /*03fe*/ 	.short	0x06f0


	//----- nvinfo : EIATTR_PARAM_CBANK
	.align		4
        /*0400*/ 	.byte	0x04, 0x0a
        /*0402*/ 	.short	(.L_391 - .L_390)
	.align		4
.L_390:
        /*0404*/ 	.word	index@(.nv.constant0._ZN7cutlass13device_kernelIN5flash11enable_sm90INS1_16FlashAttnBwdSm90INS1_25CollectiveMainloopBwdSm90ILi2ELi2ELi2EN4cute5tupleIJNS5_1CILi1EEES8_S8_EEENS6_IJNS7_ILi64EEENS7_ILi128EEENS7_ILi96EEEEEENS_10bfloat16_tEfNS_4arch4Sm90ELb0ELb0ELb0ELb1ELb1ELb1ELb0ELb0ELi2ELi1ELi2ELi1ELb1EEENS1_24CollectiveEpilogueBwdGQAISD_fSG_Li256ELb1ELb1EEENS1_19SingleTileSchedulerILb1ELb0ELb0ELi128EEEEEEEEEvNT_6ParamsE)
        /*0408*/ 	.short	0x0210
        /*040a*/ 	.short	0x06f0


	//----- nvinfo : EIATTR_SW_WAR
	.align		4
.L_391:
        /*040c*/ 	.byte	0x04, 0x36
        /*040e*/ 	.short	(.L_393 - .L_392)
.L_392:
        /*0410*/ 	.word	0x00000008
.L_393:


//--------------------- .nv.info._ZN7cutlass13device_kernelIN5flash11enable_sm90INS1_16FlashAttnBwdSm90INS1_25CollectiveMainloopBwdSm90ILi2ELi2ELi2EN4cute5tupleIJNS5_1CILi1EEES8_S8_EEENS6_IJNS7_ILi64EEENS7_ILi128EEENS7_ILi96EEEEEENS_10bfloat16_tEfNS_4arch4Sm90ELb0ELb1ELb0ELb0ELb0ELb1ELb0ELb0ELi2ELi1ELi2ELi1ELb1EEENS1_21CollectiveEpilogueBwdISD_SE_SG_Li256ELb0ELb0ELi1EEENS1_19SingleTileSchedulerILb0ELb0ELb0ELi128EEEEEEEEEvNT_6ParamsE --------------------------
	.section	.nv.info._ZN7cutlass13device_kernelIN5flash11enable_sm90INS1_16FlashAttnBwdSm90INS1_25CollectiveMainloopBwdSm90ILi2ELi2ELi2EN4cute5tupleIJNS5_1CILi1EEES8_S8_EEENS6_IJNS7_ILi64EEENS7_ILi128EEENS7_ILi96EEEEEENS_10bfloat16_tEfNS_4arch4Sm90ELb0ELb1ELb0ELb0ELb0ELb1ELb0ELb0ELi2ELi1ELi2ELi1ELb1EEENS1_21CollectiveEpilogueBwdISD_SE_SG_Li256ELb0ELb0ELi1EEENS1_19SingleTileSchedulerILb0ELb0ELb0ELi128EEEEEEEEEvNT_6ParamsE,"",@"SHT_CUDA_INFO"
	.sectionflags	@""
	.align	4


	//----- nvinfo : EIATTR_CUDA_API_VERSION
	.align		4
        /*0000*/ 	.byte	0x04, 0x37
        /*0002*/ 	.short	(.L_395 - .L_394)
.L_394:
        /*0004*/ 	.word	0x00000082


	//----- nvinfo : EIATTR_KPARAM_INFO
	.align		4
.L_395:
        /*0008*/ 	.byte	0x04, 0x17
        /*000a*/ 	.short	(.L_397 - .L_396)
.L_396:
        /*000c*/ 	.word	0x00000000
        /*0010*/ 	.short	0x0000
        /*0012*/ 	.short	0x0070
        /*0014*/ 	.byte	0x00, 0xf0, 0x01, 0x24


	//----- nvinfo : EIATTR_SPARSE_MMA_MASK
	.align		4
.L_397:
        /*0018*/ 	.byte	0x03, 0x50
        /*001a*/ 	.short	0x0000


	//----- nvinfo : EIATTR_MAXREG_COUNT
	.align		4
        /*001c*/ 	.byte	0x03, 0x1b
        /*001e*/ 	.short	0x00a8


	//----- nvinfo : EIATTR_NUM_BARRIERS
	.align		4
        /*0020*/ 	.byte	0x02, 0x4c
        /*0022*/ 	.byte	0x10
	.zero		1


	//----- nvinfo : EIATTR_EXTERNS
	.align		4
        /*0024*/ 	.byte	0x04, 0x0f
        /*0026*/ 	.short	(.L_399 - .L_398)


	//   ....[0]....
	.align		4
.L_398:
        /*0028*/ 	.word	index@(__assertfail)


	//----- nvinfo : EIATTR_ANNOTATIONS
	.align		4
.L_399:
        /*002c*/ 	.byte	0x04, 0x55
        /*002e*/ 	.short	(.L_401 - .L_400)


	//   ....[0]....
.L_400:
        /*0030*/ 	.word	0x00000001
        /*0034*/ 	.byte	0x40, 0x74, 0x00, 0x00, 0x01, 0x00, 0x00, 0x00, 0x90, 0x77, 0x00, 0x00, 0x01, 0x00, 0x00, 0x00
        /*0044*/ 	.byte	0x40, 0x84, 0x00, 0x00, 0x01, 0x00, 0x00, 0x00, 0x60, 0x84, 0x00, 0x00, 0x01, 0x00, 0x00, 0x00
        /*0054*/ 	.byte	0xa0, 0x89, 0x00, 0x00


	//----- nvinfo : EIATTR_MERCURY_ISA_VERSION
	.align		4
.L_401:
        /*0058*/ 	.byte	0x03, 0x5f
        /*005a*/ 	.short	0x0101


	//----- nvinfo : EIATTR_INT_WARP_WIDE_INSTR_OFFSETS
	.align		4
        /*005c*/ 	.byte	0x04, 0x31
        /*005e*/ 	.short	(.L_403 - .L_402)


	//   ....[0]....
.L_402:
        /*0060*/ 	.word	0x000001f0


	//   ....[1]....
        /*0064*/ 	.word	0x00000220


	//----- nvinfo : EIATTR_COOP_GROUP_MASK_REGIDS
	.align		4
.L_403:
        /*0068*/ 	.byte	0x04, 0x29
        /*006a*/ 	.short	(.L_405 - .L_404)


	//   ....[0]....
.L_404:
        /*006c*/ 	.word	0xffffffff


	//   ....[1]....
        /*0070*/ 	.word	0xffffffff


	//   ....[2]....
        /*0074*/ 	.word	0xffffffff


	//   ....[3]....
        /*0078*/ 	.word	0xffffffff


	//   ....[4]....
        /*007c*/ 	.word	0xffffffff


	//   ....[5]....
        /*0080*/ 	.word	0xffffffff


	//   ....[6]....
        /*0084*/ 	.word	0xffffffff


	//   ....[7]....
        /*0088*/ 	.word	0xffffffff


	//   ....[8]....
        /*008c*/ 	.word	0x0500000f


	//----- nvinfo : EIATTR_COOP_GROUP_INSTR_OFFSETS
	.align		4
.L_405:
        /*0090*/ 	.byte	0x04, 0x28
        /*0092*/ 	.short	(.L_407 - .L_406)


	//   ....[0]....
.L_406:
        /*0094*/ 	.word	0x00000060


	//   ....[1]....
        /*0098*/ 	.word	0x00000200


	//   ....[2]....
        /*009c*/ 	.word	0x00000250


	//   ....[3]....
        /*00a0*/ 	.word	0x00000440


	//   ....[4]....
        /*00a4*/ 	.word	0x00000640


	//   ....[5]....
        /*00a8*/ 	.word	0x00001080


	//   ....[6]....
        /*00ac*/ 	.word	0x00005030


	//   ....[7]....
        /*00b0*/ 	.word	0x00005db0


	//   ....[8]....
        /*00b4*/ 	.word	0x00009120


	//----- nvinfo : EIATTR_REG_RECONFIG
	.align		4
.L_407:
        /*00b8*/ 	.byte	0x01, 0x54
	.zero		2


	//----- nvinfo : EIATTR_SYSCALL_OFFSETS
	.align		4
        /*00bc*/ 	.byte	0x04, 0x46
        /*00be*/ 	.short	(.L_409 - .L_408)


	//   ....[0]....
.L_408:
        /*00c0*/ 	.word	0x00000ce0


	//   ....[1]....
        /*00c4*/ 	.word	0x00000dd0


	//   ....[2]....
        /*00c8*/ 	.word	0x00000f30


	//   ....[3]....
        /*00cc*/ 	.word	0x00001020


	//   ....[4]....
        /*00d0*/ 	.word	0x000012a0


	//   ....[5]....
        /*00d4*/ 	.word	0x00004860


	//   ....[6]....
        /*00d8*/ 	.word	0x000049a0


	//   ....[7]....
        /*00dc*/ 	.word	0x00004ac0


	//   ....[8]....
        /*00e0*/ 	.word	0x00004be0


	//----- nvinfo : EIATTR_MBARRIER_INSTR_OFFSETS
	.align		4
.L_409:
        /*00e4*/ 	.byte	0x04, 0x39
        /*00e6*/ 	.short	(.L_411 - .L_410)


	//   ....[0]....
.L_410:
        /*00e8*/ 	.word	0x000002f0
        /*00ec*/ 	.word	0x000000ff
        /*00f0*/ 	.word	0x00026800
        /*00f4*/ 	.short	0x0100
        /*00f6*/ 	.byte	0x06
	.zero		1


	//   ....[1]....
        /*00f8*/ 	.word	0x000003f0
        /*00fc*/ 	.word	0x000000ff
        /*0100*/ 	.word	0x00026810
        /*0104*/ 	.short	0x0100
        /*0106*/ 	.byte	0x08
	.zero		1


	//   ....[2]....
        /*0108*/ 	.word	0x00000400
        /*010c*/ 	.word	0x000000ff
        /*0110*/ 	.word	0x00026820
        /*0114*/ 	.short	0x0100
        /*0116*/ 	.byte	0x08
	.zero		1


	//   ....[3]....
        /*0118*/ 	.word	0x00000410
        /*011c*/ 	.word	0x000000ff
        /*0120*/ 	.word	0x00026818
        /*0124*/ 	.short	0x0100
        /*0126*/ 	.byte	0x08
	.zero		1


	//   ....[4]....
        /*0128*/ 	.word	0x00000420
        /*012c*/ 	.word	0x000000ff
        /*0130*/ 	.word	0x00026828
        /*0134*/ 	.short	0x0100
        /*0136*/ 	.byte	0x08
	.zero		1


	//   ....[5]....
        /*0138*/ 	.word	0x00000550
        /*013c*/ 	.word	0x000000ff
        /*0140*/ 	.word	0x00026830
        /*0144*/ 	.short	0x0100
        /*0146*/ 	.byte	0x08
	.zero		1


	//   ....[6]....
        /*0148*/ 	.word	0x00000560
        /*014c*/ 	.word	0x000000ff
        /*0150*/ 	.word	0x00026840
        /*0154*/ 	.short	0x0100
        /*0156*/ 	.byte	0x08
	.zero		1


	//   ....[7]....
        /*0158*/ 	.word	0x00000570
        /*015c*/ 	.word	0x000000ff
        /*0160*/ 	.word	0x00026838
        /*0164*/ 	.short	0x0100
        /*0166*/ 	.byte	0x08
	.zero		1


	//   ....[8]....
        /*0168*/ 	.word	0x00000580
        /*016c*/ 	.word	0x000000ff
        /*0170*/ 	.word	0x00026848
        /*0174*/ 	.short	0x0100
        /*0176*/ 	.byte	0x08
	.zero		1


	//   ....[9]....
        /*0178*/ 	.word	0x000010c0
        /*017c*/ 	.word	0x00000012
        /*0180*/ 	.word	0x00026800
        /*0184*/ 	.short	0x010a
        /*0186*/ 	.byte	0x3f
	.zero		1


	//   ....[10]....
        /*0188*/ 	.word	0x00001160
        /*018c*/ 	.word	0x00000012
        /*0190*/ 	.word	0x00026800
        /*0194*/ 	.short	0x010a
        /*0196*/ 	.byte	0x3f
	.zero		1


	//   ....[11]....
        /*0198*/ 	.word	0x00001b00
        /*019c*/ 	.word	0x000000ff
        /*01a0*/ 	.word	0x00026810
        /*01a4*/ 	.short	0x010a
        /*01a6*/ 	.byte	0x06
	.zero		1


	//   ....[12]....
        /*01a8*/ 	.word	0x00001b40
        /*01ac*/ 	.word	0x000000ff
        /*01b0*/ 	.word	0x00026810
        /*01b4*/ 	.short	0x010a
        /*01b6*/ 	.byte	0x06
	.zero		1


	//   ....[13]....
        /*01b8*/ 	.word	0x00001f80
        /*01bc*/ 	.word	0x000000ff
        /*01c0*/ 	.word	0x00026830
        /*01c4*/ 	.short	0x010a
        /*01c6*/ 	.byte	0x06
	.zero		1


	//   ....[14]....
        /*01c8*/ 	.word	0x00001fc0
        /*01cc*/ 	.word	0x000000ff
        /*01d0*/ 	.word	0x00026830
        /*01d4*/ 	.short	0x010a
        /*01d6*/ 	.byte	0x06
	.zero		1


	//   ....[15]....
        /*01d8*/ 	.word	0x000040e0
        /*01dc*/ 	.word	0x000000ff
        /*01e0*/ 	.word	0x00000000
        /*01e4*/ 	.short	0x0101
        /*01e6*/ 	.byte	0x08
	.zero		1


	//   ....[16]....
        /*01e8*/ 	.word	0x00004390
        /*01ec*/ 	.word	0x000000ff
        /*01f0*/ 	.word	0x00000000
        /*01f4*/ 	.short	0x0101
        /*01f6*/ 	.byte	0x06
	.zero		1


	//   ....[17]....
        /*01f8*/ 	.word	0x00006f00
        /*01fc*/ 	.word	0x00000010
        /*0200*/ 	.word	0x00026820
        /*0204*/ 	.short	0x010a
        /*0206*/ 	.byte	0x3f
	.zero		1


	//   ....[18]....
        /*0208*/ 	.word	0x00007820
        /*020c*/ 	.word	0x00000010
        /*0210*/ 	.word	0x00026840
        /*0214*/ 	.short	0x010a
        /*0216*/ 	.byte	0x3f
	.zero		1


	//   ....[19]....
        /*0218*/ 	.word	0x00007b30
        /*021c*/ 	.word	0x00000010
        /*0220*/ 	.word	0x00026828
        /*0224*/ 	.short	0x010a
        /*0226*/ 	.byte	0x3f
	.zero		1


	//   ....[20]....
        /*0228*/ 	.word	0x00007e40
        /*022c*/ 	.word	0x00000010
        /*0230*/ 	.word	0x00026848
        /*0234*/ 	.short	0x010a
        /*0236*/ 	.byte	0x3f
	.zero		1


	//   ....[21]....
        /*0238*/ 	.word	0x00008100
        /*023c*/ 	.word	0x00000010
        /*0240*/ 	.word	0x00026820
        /*0244*/ 	.short	0x010a
        /*0246*/ 	.byte	0x3f
	.zero		1


	//   ....[22]....
        /*0248*/ 	.word	0x00008490
        /*024c*/ 	.word	0x00000010
        /*0250*/ 	.word	0x00026840
        /*0254*/ 	.short	0x010a
        /*0256*/ 	.byte	0x3f
	.zero		1


	//   ....[23]....
        /*0258*/ 	.word	0x00008770
        /*025c*/ 	.word	0x00000010
        /*0260*/ 	.word	0x00026828
        /*0264*/ 	.short	0x010a
        /*0266*/ 	.byte	0x3f
	.zero		1


	//   ....[24]....
        /*0268*/ 	.word	0x00008ad0
        /*026c*/ 	.word	0x00000003
        /*0270*/ 	.word	0x00026840
        /*0274*/ 	.short	0x010a
        /*0276*/ 	.byte	0x3f
	.zero		1


	//   ....[25]....
        /*0278*/ 	.word	0x00008f80
        /*027c*/ 	.word	0x00000006
        /*0280*/ 	.word	0x00000000
        /*0284*/ 	.short	0x010a
        /*0286*/ 	.byte	0x3f
	.zero		1


	//   ....[26]....
        /*0288*/ 	.word	0x00008fe0
        /*028c*/ 	.word	0x00000003
        /*0290*/ 	.word	0x00000000
        /*0294*/ 	.short	0x010a
        /*0296*/ 	.byte	0x3f
	.zero		1


	//   ....[27]....
        /*0298*/ 	.word	0x00009040
        /*029c*/ 	.word	0x00000000
        /*02a0*/ 	.word	0x00000000
        /*02a4*/ 	.short	0x010a
        /*02a6*/ 	.byte	0x3f
	.zero		1


	//   ....[28]....
        /*02a8*/ 	.word	0x00009070
        /*02ac*/ 	.word	0x00000003
        /*02b0*/ 	.word	0x00000000
        /*02b4*/ 	.short	0x010a
        /*02b6*/ 	.byte	0x3f
	.zero		1


	//   ....[29]....
        /*02b8*/ 	.word	0x00009150
        /*02bc*/ 	.word	0x00000012
        /*02c0*/ 	.word	0x00026800
        /*02c4*/ 	.short	0x010a
        /*02c6*/ 	.byte	0x3f
	.zero		1


	//   ....[30]....
        /*02c8*/ 	.word	0x000091b0
        /*02cc*/ 	.word	0x00000007
        /*02d0*/ 	.word	0x00026810
        /*02d4*/ 	.short	0x010a
        /*02d6*/ 	.byte	0x3f
	.zero		1


	//   ....[31]....
        /*02d8*/ 	.word	0x00009210
        /*02dc*/ 	.word	0x00000079
        /*02e0*/ 	.word	0x00026830
        /*02e4*/ 	.short	0x010a
        /*02e6*/ 	.byte	0x3f
	.zero		1


	//   ....[32]....
        /*02e8*/ 	.word	0x00009260
        /*02ec*/ 	.word	0x00000010
        /*02f0*/ 	.word	0x00026820
        /*02f4*/ 	.short	0x010a
        /*02f6*/ 	.byte	0x3f
	.zero		1


	//   ....[33]....
        /*02f8*/ 	.word	0x000092b0
        /*02fc*/ 	.word	0x00000010
        /*0300*/ 	.word	0x00026840
        /*0304*/ 	.short	0x010a
        /*0306*/ 	.byte	0x3f
	.zero		1


	//   ....[34]....
        /*0308*/ 	.word	0x00009300
        /*030c*/ 	.word	0x00000010
        /*0310*/ 	.word	0x00026828
        /*0314*/ 	.short	0x010a
        /*0316*/ 	.byte	0x3f
	.zero		1


	//   ....[35]....
        /*0318*/ 	.word	0x00009350
        /*031c*/ 	.word	0x00000010
        /*0320*/ 	.word	0x00026848
        /*0324*/ 	.short	0x010a
        /*0326*/ 	.byte	0x3f
	.zero		1


	//   ....[36]....
        /*0328*/ 	.word	0x000093b0
        /*032c*/ 	.word	0x00000010
        /*0330*/ 	.word	0x00026820
        /*0334*/ 	.short	0x010a
        /*0336*/ 	.byte	0x3f
	.zero		1


	//   ....[37]....
        /*0338*/ 	.word	0x00009400
        /*033c*/ 	.word	0x00000010
        /*0340*/ 	.word	0x00026840
        /*0344*/ 	.short	0x010a
        /*0346*/ 	.byte	0x3f
	.zero		1


	//   ....[38]....
        /*0348*/ 	.word	0x00009450
        /*034c*/ 	.word	0x00000010
        /*0350*/ 	.word	0x00026828
        /*0354*/ 	.short	0x010a
        /*0356*/ 	.byte	0x3f
	.zero		1


	//   ....[39]....
        /*0358*/ 	.word	0x000094a0
        /*035c*/ 	.word	0x00000003
        /*0360*/ 	.word	0x00026840
        /*0364*/ 	.short	0x010a
        /*0366*/ 	.byte	0x3f
	.zero		1


	//   ....[40]....
        /*0368*/ 	.word	0x00009570
        /*036c*/ 	.word	0x00000006
        /*0370*/ 	.word	0x00000000
        /*0374*/ 	.short	0x010a
        /*0376*/ 	.byte	0x3f
	.zero		1


	//   ....[41]....
        /*0378*/ 	.word	0x000095c0
        /*037c*/ 	.word	0x00000003
        /*0380*/ 	.word	0x00000000
        /*0384*/ 	.short	0x010a
        /*0386*/ 	.byte	0x3f
	.zero		1


	//   ....[42]....
        /*0388*/ 	.word	0x00009610
        /*038c*/ 	.word	0x00000000
        /*0390*/ 	.word	0x00000000
        /*0394*/ 	.short	0x010a
        /*0396*/ 	.byte	0x3f
	.zero		1


	//----- nvinfo : EIATTR_NUM_MBARRIERS
	.align		4
.L_411:
        /*0398*/ 	.byte	0x03, 0x38
        /*039a*/ 	.short	0x0009


	//----- nvinfo : EIATTR_EXIT_INSTR_OFFSETS
	.align		4
        /*039c*/ 	.byte	0x04, 0x1c
        /*039e*/ 	.short	(.L_413 - .L_412)


	//   ....[0]....
.L_412:
        /*03a0*/ 	.word	0x00000690


	//   ....[1]....
        /*03a4*/ 	.word	0x00005560


	//   ....[2]....
        /*03a8*/ 	.word	0x00005d50


	//   ....[3]....
        /*03ac*/ 	.word	0x000090c0


	//----- nvinfo : EIATTR_MAX_THREADS
	.align		4
.L_413:
        /*03b0*/ 	.byte	0x04, 0x05
        /*03b2*/ 	.short	(.L_415 - .L_414)
.L_414:
        /*03b4*/ 	.word	0x00000180
        /*03b8*/ 	.word	0x00000001
        /*03bc*/ 	.word	0x00000001


	//----- nvinfo : EIATTR_CRS_STACK_SIZE
	.align		4
.L_415:
        /*03c0*/ 	.byte	0x04, 0x1e
        /*03c2*/ 	.short	(.L_417 - .L_416)
.L_416:
        /*03c4*/ 	.word	0x00000000


	//----- nvinfo : EIATTR_CBANK_PARAM_SIZE
	.align		4
.L_417:
        /*03c8*/ 	.byte	0x03, 0x19
        /*03ca*/ 	.short	0x0970


	//----- nvinfo : EIATTR_PARAM_CBANK
	.align		4
        /*03cc*/ 	.byte	0x04, 0x0a
        /*03ce*/ 	.short	(.L_419 - .L_418)
	.align		4
.L_418:
        /*03d0*/ 	.word	index@(.nv.constant0._ZN7cutlass13device_kernelIN5flash11enable_sm90INS1_16FlashAttnBwdSm90INS1_25CollectiveMainloopBwdSm90ILi2ELi2ELi2EN4cute5tupleIJNS5_1CILi1EEES8_S8_EEENS6_IJNS7_ILi64EEENS7_ILi128EEENS7_ILi96EEEEEENS_10bfloat16_tEfNS_4arch4Sm90ELb0ELb1ELb0ELb0ELb0ELb1ELb0ELb0ELi2ELi1ELi2ELi1ELb1EEENS1_21CollectiveEpilogueBwdISD_SE_SG_Li256ELb0ELb0ELi1EEENS1_19SingleTileSchedulerILb0ELb0ELb0ELi128EEEEEEEEEvNT_6ParamsE)
        /*03d4*/ 	.short	0x0210
        /*03d6*/ 	.short	0x0970


	//----- nvinfo : EIATTR_SW_WAR
	.align		4
.L_419:
        /*03d8*/ 	.byte	0x04, 0x36
        /*03da*/ 	.short	(.L_421 - .L_420)
.L_420:
        /*03dc*/ 	.word	0x00000008
.L_421:


//--------------------- .nv.info._ZN7cutlass13device_kernelIN5flash11enable_sm90INS1_16FlashAttnBwdSm90INS1_25CollectiveMainloopBwdSm90ILi2ELi2ELi2EN4cute5tupleIJNS5_1CILi1EEES8_S8_EEENS6_IJNS7_ILi64EEENS7_ILi128EEENS7_ILi96EEEEEENS_10bfloat16_tEfNS_4arch4Sm90ELb0ELb1ELb0ELb0ELb1ELb1ELb0ELb0ELi2ELi1ELi2ELi1ELb1EEENS1_21CollectiveEpilogueBwdISD_SE_SG_Li256ELb0ELb0ELi1EEENS1_19SingleTileSchedulerILb0ELb0ELb0ELi128EEEEEEEEEvNT_6ParamsE --------------------------
	.section	.nv.info._ZN7cutlass13device_kernelIN5flash11enable_sm90INS1_16FlashAttnBwdSm90INS1_25CollectiveMainloopBwdSm90ILi2ELi2ELi2EN4cute5tupleIJNS5_1CILi1EEES8_S8_EEENS6_IJNS7_ILi64EEENS7_ILi128EEENS7_ILi96EEEEEENS_10bfloat16_tEfNS_4arch4Sm90ELb0ELb1ELb0ELb0ELb1ELb1ELb0ELb0ELi2ELi1ELi2ELi1ELb1EEENS1_21CollectiveEpilogueBwdISD_SE_SG_Li256ELb0ELb0ELi1EEENS1_19SingleTileSchedulerILb0ELb0ELb0ELi128EEEEEEEEEvNT_6ParamsE,"",@"SHT_CUDA_INFO"
	.sectionflags	@""
	.align	4


	//----- nvinfo : EIATTR_CUDA_API_VERSION
	.align		4
        /*0000*/ 	.byte	0x04, 0x37
        /*0002*/ 	.short	(.L_423 - .L_422)
.L_422:
        /*0004*/ 	.word	0x00000082


	//----- nvinfo : EIATTR_KPARAM_INFO
	.align		4
.L_423:
        /*0008*/ 	.byte	0x04, 0x17
        /*000a*/ 	.short	(.L_425 - .L_424)
.L_424:
        /*000c*/ 	.word	0x00000000
        /*0010*/ 	.short	0x0000
        /*0012*/ 	.short	0x0070
        /*0014*/ 	.byte	0x00, 0xf0, 0x01, 0x24


	//----- nvinfo : EIATTR_SPARSE_MMA_MASK
	.align		4
.L_425:
        /*0018*/ 	.byte	0x03, 0x50
        /*001a*/ 	.short	0x0000


	//----- nvinfo : EIATTR_MAXREG_COUNT
	.align		4
        /*001c*/ 	.byte	0x03, 0x1b
        /*001e*/ 	.short	0x00a8


	//----- nvinfo : EIATTR_NUM_BARRIERS
	.align		4
        /*0020*/ 	.byte	0x02, 0x4c
        /*0022*/ 	.byte	0x10
	.zero		1


	//----- nvinfo : EIATTR_EXTERNS
	.align		4
        /*0024*/ 	.byte	0x04, 0x0f
        /*0026*/ 	.short	(.L_427 - .L_426)


	//   ....[0]....
	.align		4
.L_426:
        /*0028*/ 	.word	index@(__assertfail)


	//----- nvinfo : EIATTR_ANNOTATIONS
	.align		4
.L_427:
        /*002c*/ 	.byte	0x04, 0x55
        /*002e*/ 	.short	(.L_429 - .L_428)


	//   ....[0]....
.L_428:
        /*0030*/ 	.word	0x00000001
        /*0034*/ 	.byte	0x50, 0x83, 0x00, 0x00, 0x01, 0x00, 0x00, 0x00, 0xa0, 0x86, 0x00, 0x00, 0x01, 0x00, 0x00, 0x00
        /*0044*/ 	.byte	0x50, 0x93, 0x00, 0x00, 0x01, 0x00, 0x00, 0x00, 0x70, 0x93, 0x00, 0x00, 0x01, 0x00, 0x00, 0x00
        /*0054*/ 	.byte	0xb0, 0x98, 0x00, 0x00


	//----- nvinfo : EIATTR_MERCURY_ISA_VERSION
	.align		4
.L_429:
        /*0058*/ 	.byte	0x03, 0x5f
        /*005a*/ 	.short	0x0101


	//----- nvinfo : EIATTR_INT_WARP_WIDE_INSTR_OFFSETS
	.align		4
        /*005c*/ 	.byte	0x04, 0x31
        /*005e*/ 	.short	(.L_431 - .L_430)


	//   ....[0]....
.L_430:
        /*0060*/ 	.word	0x000001f0


	//   ....[1]....
        /*0064*/ 	.word	0x00000220


	//   ....[2]....
        /*0068*/ 	.word	0x00006720


	//   ....[3]....
        /*006c*/ 	.word	0x00006d20


	//   ....[4]....
        /*0070*/ 	.word	0x000071d0


	//   ....[5]....
        /*0074*/ 	.word	0x000074a0


	//   ....[6]....
        /*0078*/ 	.word	0x00007700


	//   ....[7]....
        /*007c*/ 	.word	0x00007890


	//----- nvinfo : EIATTR_COOP_GROUP_MASK_REGIDS
	.align		4
.L_431:
        /*0080*/ 	.byte	0x04, 0x29
        /*0082*/ 	.short	(.L_433 - .L_432)


	//   ....[0]....
.L_432:
        /*0084*/ 	.word	0xffffffff


	//   ....[1]....
        /*0088*/ 	.word	0xffffffff


	//   ....[2]....
        /*008c*/ 	.word	0xffffffff


	//   ....[3]....
        /*0090*/ 	.word	0xffffffff


	//   ....[4]....
        /*0094*/ 	.word	0xffffffff


	//   ....[5]....
        /*0098*/ 	.word	0xffffffff


	//   ....[6]....
        /*009c*/ 	.word	0xffffffff


	//   ....[7]....
        /*00a0*/ 	.word	0xffffffff


	//   ....[8]....
        /*00a4*/ 	.word	0xffffffff


	//   ....[9]....
        /*00a8*/ 	.word	0xffffffff


	//   ....[10]....
        /*00ac*/ 	.word	0xffffffff


	//   ....[11]....
        /*00b0*/ 	.word	0xffffffff


	//   ....[12]....
        /*00b4*/ 	.word	0xffffffff


	//   ....[13]....
        /*00b8*/ 	.word	0xffffffff


	//   ....[14]....
        /*00bc*/ 	.word	0xffffffff


	//   ....[15]....
        /*00c0*/ 	.word	0xffffffff


	//   ....[16]....
        /*00c4*/ 	.word	0xffffffff


	//   ....[17]....
        /*00c8*/ 	.word	0x0500000f


	//   ....[18]....
        /*00cc*/ 	.word	0x0500000f


	//   ....[19]....
        /*00d0*/ 	.word	0x0500000f


	//   ....[20]....
        /*00d4*/ 	.word	0x0500000f


	//----- nvinfo : EIATTR_COOP_GROUP_INSTR_OFFSETS
	.align		4
.L_433:
        /*00d8*/ 	.byte	0x04, 0x28
        /*00da*/ 	.short	(.L_435 - .L_434)


	//   ....[0]....
.L_434:
        /*00dc*/ 	.word	0x00000060


	//   ....[1]....
        /*00e0*/ 	.word	0x00000200


	//   ....[2]....
        /*00e4*/ 	.word	0x00000250


	//   ....[3]....
        /*00e8*/ 	.word	0x00000440


	//   ....[4]....
        /*00ec*/ 	.word	0x00000650


	//   ....[5]....
        /*00f0*/ 	.word	0x00001090


	//   ....[6]....
        /*00f4*/ 	.word	0x00005050


	//   ....[7]....
        /*00f8*/ 	.word	0x00005dc0


	//   ....[8]....
        /*00fc*/ 	.word	0x00006320


	//   ....[9]....
        /*0100*/ 	.word	0x00006650


	//   ....[10]....
        /*0104*/ 	.word	0x000069a0


	//   ....[11]....
        /*0108*/ 	.word	0x00006c50


	//   ....[12]....
        /*010c*/ 	.word	0x00006e90


	//   ....[13]....
        /*0110*/ 	.word	0x00007100


	//   ....[14]....
        /*0114*/ 	.word	0x000073e0


	//   ....[15]....
        /*0118*/ 	.word	0x00007600


	//   ....[16]....
        /*011c*/ 	.word	0x00007790


	//   ....[17]....
        /*0120*/ 	.word	0x0000a030


	//   ....[18]....
        /*0124*/ 	.word	0x0000a1a0


	//   ....[19]....
        /*0128*/ 	.word	0x0000a210


	//   ....[20]....
        /*012c*/ 	.word	0x0000a280


	//----- nvinfo : EIATTR_REG_RECONFIG
	.align		4
.L_435:
        /*0130*/ 	.byte	0x01, 0x54
	.zero		2


	//----- nvinfo : EIATTR_SYSCALL_OFFSETS
	.align		4
        /*0134*/ 	.byte	0x04, 0x46
        /*0136*/ 	.short	(.L_437 - .L_436)


	//   ....[0]....
.L_436:
        /*0138*/ 	.word	0x00000cf0


	//   ....[1]....
        /*013c*/ 	.word	0x00000de0


	//   ....[2]....
        /*0140*/ 	.word	0x00000f40


	//   ....[3]....
        /*0144*/ 	.word	0x00001030


	//   ....[4]....
        /*0148*/ 	.word	0x000012b0


	//   ....[5]....
        /*014c*/ 	.word	0x00004880


	//   ....[6]....
        /*0150*/ 	.word	0x000049c0


	//   ....[7]....
        /*0154*/ 	.word	0x00004ae0


	//   ....[8]....
        /*0158*/ 	.word	0x00004c00


	//----- nvinfo : EIATTR_MBARRIER_INSTR_OFFSETS
	.align		4
.L_437:
        /*015c*/ 	.byte	0x04, 0x39
        /*015e*/ 	.short	(.L_439 - .L_438)


	//   ....[0]....
.L_438:
        /*0160*/ 	.word	0x000002f0
        /*0164*/ 	.word	0x000000ff
        /*0168*/ 	.word	0x00026800
        /*016c*/ 	.short	0x0100
        /*016e*/ 	.byte	0x06
	.zero		1


	//   ....[1]....
        /*0170*/ 	.word	0x000003f0
        /*0174*/ 	.word	0x000000ff
        /*0178*/ 	.word	0x00026810
        /*017c*/ 	.short	0x0100
        /*017e*/ 	.byte	0x08
	.zero		1


	//   ....[2]....
        /*0180*/ 	.word	0x00000400
        /*0184*/ 	.word	0x000000ff
        /*0188*/ 	.word	0x00026820
        /*018c*/ 	.short	0x0100
        /*018e*/ 	.byte	0x08
	.zero		1


	//   ....[3]....
        /*0190*/ 	.word	0x00000410
        /*0194*/ 	.word	0x000000ff
        /*0198*/ 	.word	0x00026818
        /*019c*/ 	.short	0x0100
        /*019e*/ 	.byte	0x08
	.zero		1


	//   ....[4]....
        /*01a0*/ 	.word	0x00000420
        /*01a4*/ 	.word	0x000000ff
        /*01a8*/ 	.word	0x00026828
        /*01ac*/ 	.short	0x0100
        /*01ae*/ 	.byte	0x08
	.zero		1


	//   ....[5]....
        /*01b0*/ 	.word	0x00000550
        /*01b4*/ 	.word	0x000000ff
        /*01b8*/ 	.word	0x00026830
        /*01bc*/ 	.short	0x0100
        /*01be*/ 	.byte	0x08
	.zero		1


	//   ....[6]....
        /*01c0*/ 	.word	0x00000560
        /*01c4*/ 	.word	0x000000ff
        /*01c8*/ 	.word	0x00026840
        /*01cc*/ 	.short	0x0100
        /*01ce*/ 	.byte	0x08
	.zero		1


	//   ....[7]....
        /*01d0*/ 	.word	0x00000570
        /*01d4*/ 	.word	0x000000ff
        /*01d8*/ 	.word	0x00026838
        /*01dc*/ 	.short	0x0100
        /*01de*/ 	.byte	0x08
	.zero		1


	//   ....[8]....
        /*01e0*/ 	.word	0x00000580
        /*01e4*/ 	.word	0x000000ff
        /*01e8*/ 	.word	0x00026848
        /*01ec*/ 	.short	0x0100
        /*01ee*/ 	.byte	0x08
	.zero		1


	//   ....[9]....
        /*01f0*/ 	.word	0x000010d0
        /*01f4*/ 	.word	0x00000012
        /*01f8*/ 	.word	0x00026800
        /*01fc*/ 	.short	0x010a
        /*01fe*/ 	.byte	0x3f
	.zero		1


	//   ....[10]....
        /*0200*/ 	.word	0x00001170
        /*0204*/ 	.word	0x00000012
        /*0208*/ 	.word	0x00026800
        /*020c*/ 	.short	0x010a
        /*020e*/ 	.byte	0x3f
	.zero		1


	//   ....[11]....
        /*0210*/ 	.word	0x00001b10
        /*0214*/ 	.word	0x000000ff
        /*0218*/ 	.word	0x00026810
        /*021c*/ 	.short	0x010a
        /*021e*/ 	.byte	0x06
	.zero		1


	//   ....[12]....
        /*0220*/ 	.word	0x00001b50
        /*0224*/ 	.word	0x000000ff
        /*0228*/ 	.word	0x00026810
        /*022c*/ 	.short	0x010a
        /*022e*/ 	.byte	0x06
	.zero		1


	//   ....[13]....
        /*0230*/ 	.word	0x00001f90
        /*0234*/ 	.word	0x000000ff
        /*0238*/ 	.word	0x00026830
        /*023c*/ 	.short	0x010a
        /*023e*/ 	.byte	0x06
	.zero		1


	//   ....[14]....
        /*0240*/ 	.word	0x00001fd0
        /*0244*/ 	.word	0x000000ff
        /*0248*/ 	.word	0x00026830
        /*024c*/ 	.short	0x010a
        /*024e*/ 	.byte	0x06
	.zero		1


	//   ....[15]....
        /*0250*/ 	.word	0x00004100
        /*0254*/ 	.word	0x000000ff
        /*0258*/ 	.word	0x00000000
        /*025c*/ 	.short	0x0101
        /*025e*/ 	.byte	0x08
	.zero		1


	//   ....[16]....
        /*0260*/ 	.word	0x000043b0
        /*0264*/ 	.word	0x000000ff
        /*0268*/ 	.word	0x00000000
        /*026c*/ 	.short	0x0101
        /*026e*/ 	.byte	0x06
	.zero		1


	//   ....[17]....
        /*0270*/ 	.word	0x00007e10
        /*0274*/ 	.word	0x00000010
        /*0278*/ 	.word	0x00026820
        /*027c*/ 	.short	0x010a
        /*027e*/ 	.byte	0x3f
	.zero		1


	//   ....[18]....
        /*0280*/ 	.word	0x00008730
        /*0284*/ 	.word	0x00000010
        /*0288*/ 	.word	0x00026840
        /*028c*/ 	.short	0x010a
        /*028e*/ 	.byte	0x3f
	.zero		1


	//   ....[19]....
        /*0290*/ 	.word	0x00008a40
        /*0294*/ 	.word	0x00000010
        /*0298*/ 	.word	0x00026828
        /*029c*/ 	.short	0x010a
        /*029e*/ 	.byte	0x3f
	.zero		1


	//   ....[20]....
        /*02a0*/ 	.word	0x00008d50
        /*02a4*/ 	.word	0x00000010
        /*02a8*/ 	.word	0x00026848
        /*02ac*/ 	.short	0x010a
        /*02ae*/ 	.byte	0x3f
	.zero		1


	//   ....[21]....
        /*02b0*/ 	.word	0x00009010
        /*02b4*/ 	.word	0x00000010
        /*02b8*/ 	.word	0x00026820
        /*02bc*/ 	.short	0x010a
        /*02be*/ 	.byte	0x3f
	.zero		1


	//   ....[22]....
        /*02c0*/ 	.word	0x000093a0
        /*02c4*/ 	.word	0x00000010
        /*02c8*/ 	.word	0x00026840
        /*02cc*/ 	.short	0x010a
        /*02ce*/ 	.byte	0x3f
	.zero		1


	//   ....[23]....
        /*02d0*/ 	.word	0x00009680
        /*02d4*/ 	.word	0x00000010
        /*02d8*/ 	.word	0x00026828
        /*02dc*/ 	.short	0x010a
        /*02de*/ 	.byte	0x3f
	.zero		1


	//   ....[24]....
        /*02e0*/ 	.word	0x000099e0
        /*02e4*/ 	.word	0x00000003
        /*02e8*/ 	.word	0x00026840
        /*02ec*/ 	.short	0x010a
        /*02ee*/ 	.byte	0x3f
	.zero		1


	//   ....[25]....
        /*02f0*/ 	.word	0x00009e90
        /*02f4*/ 	.word	0x00000006
        /*02f8*/ 	.word	0x00000000
        /*02fc*/ 	.short	0x010a
        /*02fe*/ 	.byte	0x3f
	.zero		1


	//   ....[26]....
        /*0300*/ 	.word	0x00009ef0
        /*0304*/ 	.word	0x00000003
        /*0308*/ 	.word	0x00000000
        /*030c*/ 	.short	0x010a
        /*030e*/ 	.byte	0x3f
	.zero		1


	//   ....[27]....
        /*0310*/ 	.word	0x00009f50
        /*0314*/ 	.word	0x00000000
        /*0318*/ 	.word	0x00000000
        /*031c*/ 	.short	0x010a
        /*031e*/ 	.byte	0x3f
	.zero		1


	//   ....[28]....
        /*0320*/ 	.word	0x00009f80
        /*0324*/ 	.word	0x00000003
        /*0328*/ 	.word	0x00000000
        /*032c*/ 	.short	0x010a
        /*032e*/ 	.byte	0x3f
	.zero		1


	//   ....[29]....
        /*0330*/ 	.word	0x0000a060
        /*0334*/ 	.word	0x00000012
        /*0338*/ 	.word	0x00026800
        /*033c*/ 	.short	0x010a
        /*033e*/ 	.byte	0x3f
	.zero		1


	//   ....[30]....
        /*0340*/ 	.word	0x0000a0c0
        /*0344*/ 	.word	0x00000007
        /*0348*/ 	.word	0x00026810
        /*034c*/ 	.short	0x010a
        /*034e*/ 	.byte	0x3f
	.zero		1


	//   ....[31]....
        /*0350*/ 	.word	0x0000a120
        /*0354*/ 	.word	0x00000079
        /*0358*/ 	.word	0x00026830
        /*035c*/ 	.short	0x010a
        /*035e*/ 	.byte	0x3f
	.zero		1


	//   ....[32]....
        /*0360*/ 	.word	0x0000a2c0
        /*0364*/ 	.word	0x00000010
        /*0368*/ 	.word	0x00026820
        /*036c*/ 	.short	0x010a
        /*036e*/ 	.byte	0x3f
	.zero		1


	//   ....[33]....
        /*0370*/ 	.word	0x0000a310
        /*0374*/ 	.word	0x00000010
        /*0378*/ 	.word	0x00026840
        /*037c*/ 	.short	0x010a
        /*037e*/ 	.byte	0x3f
	.zero		1


	//   ....[34]....
        /*0380*/ 	.word	0x0000a360
        /*0384*/ 	.word	0x00000010
        /*0388*/ 	.word	0x00026828
        /*038c*/ 	.short	0x010a
        /*038e*/ 	.byte	0x3f
	.zero		1


	//   ....[35]....
        /*0390*/ 	.word	0x0000a3b0
        /*0394*/ 	.word	0x00000010
        /*0398*/ 	.word	0x00026848
        /*039c*/ 	.short	0x010a
        /*039e*/ 	.byte	0x3f
	.zero		1


	//   ....[36]....
        /*03a0*/ 	.word	0x0000a410
        /*03a4*/ 	.word	0x00000010
        /*03a8*/ 	.word	0x00026820
        /*03ac*/ 	.short	0x010a
        /*03ae*/ 	.byte	0x3f
	.zero		1


	//   ....[37]....
        /*03b0*/ 	.word	0x0000a460
        /*03b4*/ 	.word	0x00000010
        /*03b8*/ 	.word	0x00026840
        /*03bc*/ 	.short	0x010a
        /*03be*/ 	.byte	0x3f
	.zero		1


	//   ....[38]....
        /*03c0*/ 	.word	0x0000a4b0
        /*03c4*/ 	.word	0x00000010
        /*03c8*/ 	.word	0x00026828
        /*03cc*/ 	.short	0x010a
        /*03ce*/ 	.byte	0x3f
	.zero		1


	//   ....[39]....
        /*03d0*/ 	.word	0x0000a500
        /*03d4*/ 	.word	0x00000003
        /*03d8*/ 	.word	0x00026840
        /*03dc*/ 	.short	0x010a
        /*03de*/ 	.byte	0x3f
	.zero		1


	//   ....[40]....
        /*03e0*/ 	.word	0x0000a5d0
        /*03e4*/ 	.word	0x00000006
        /*03e8*/ 	.word	0x00000000
        /*03ec*/ 	.short	0x010a
        /*03ee*/ 	.byte	0x3f
	.zero		1


	//   ....[41]....
        /*03f0*/ 	.word	0x0000a620
        /*03f4*/ 	.word	0x00000003
        /*03f8*/ 	.word	0x00000000
        /*03fc*/ 	.short	0x010a
        /*03fe*/ 	.byte	0x3f
	.zero		1


	//   ....[42]....
        /*0400*/ 	.word	0x0000a670
        /*0404*/ 	.word	0x00000000
        /*0408*/ 	.word	0x00000000
        /*040c*/ 	.short	0x010a
        /*040e*/ 	.byte	0x3f
	.zero		1


	//----- nvinfo : EIATTR_NUM_MBARRIERS
	.align		4
.L_439:
        /*0410*/ 	.byte	0x03, 0x38
        /*0412*/ 	.short	0x0009


	//----- nvinfo : EIATTR_EXIT_INSTR_OFFSETS
	.align		4
        /*0414*/ 	.byte	0x04, 0x1c
        /*0416*/ 	.short	(.L_441 - .L_440)


	//   ....[0]....
.L_440:
        /*0418*/ 	.word	0x000006a0


	//   ....[1]....
        /*041c*/ 	.word	0x00005580


	//   ....[2]....
        /*0420*/ 	.word	0x00005d60


	//   ....[3]....
        /*0424*/ 	.word	0x00009fd0


	//----- nvinfo : EIATTR_MAX_THREADS
	.align		4
.L_441:
        /*0428*/ 	.byte	0x04, 0x05
        /*042a*/ 	.short	(.L_443 - .L_442)
.L_442:
        /*042c*/ 	.word	0x00000180
        /*0430*/ 	.word	0x00000001
        /*0434*/ 	.word	0x00000001


	//----- nvinfo : EIATTR_CRS_STACK_SIZE
	.align		4
.L_443:
        /*0438*/ 	.byte	0x04, 0x1e
        /*043a*/ 	.short	(.L_445 - .L_444)
.L_444:
        /*043c*/ 	.word	0x00000000


	//----- nvinfo : EIATTR_CBANK_PARAM_SIZE
	.align		4
.L_445:
        /*0440*/ 	.byte	0x03, 0x19
        /*0442*/ 	.short	0x0970


	//----- nvinfo : EIATTR_PARAM_CBANK
	.align		4
        /*0444*/ 	.byte	0x04, 0x0a
        /*0446*/ 	.short	(.L_447 - .L_446)
	.align		4
.L_446:
        /*0448*/ 	.word	index@(.nv.constant0._ZN7cutlass13device_kernelIN5flash11enable_sm90INS1_16FlashAttnBwdSm90INS1_25CollectiveMainloopBwdSm90ILi2ELi2ELi2EN4cute5tupleIJNS5_1CILi1EEES8_S8_EEENS6_IJNS7_ILi64EEENS7_ILi128EEENS7_ILi96EEEEEENS_10bfloat16_tEfNS_4arch4Sm90ELb0ELb1ELb0ELb0ELb1ELb1ELb0ELb0ELi2ELi1ELi2ELi1ELb1EEENS1_21CollectiveEpilogueBwdISD_SE_SG_Li256ELb0ELb0ELi1EEENS1_19SingleTileSchedulerILb0ELb0ELb0ELi128EEEEEEEEEvNT_6ParamsE)
        /*044c*/ 	.short	0x0210
        /*044e*/ 	.short	0x0970


	//----- nvinfo : EIATTR_SW_WAR
	.align		4
.L_447:
        /*0450*/ 	.byte	0x04, 0x36
        /*0452*/ 	.short	(.L_449 - .L_448)
.L_448:
        /*0454*/ 	.word	0x00000008
.L_449:


//--------------------- .nv.info._ZN7cutlass13device_kernelIN5flash11enable_sm90INS1_16FlashAttnBwdSm90INS1_25CollectiveMainloopBwdSm90ILi2ELi2ELi2EN4cute5tupleIJNS5_1CILi1EEES8_S8_EEENS6_IJNS7_ILi64EEENS7_ILi128EEENS7_ILi96EEEEEENS_10bfloat16_tEfNS_4arch4Sm90ELb0ELb1ELb0ELb0ELb0ELb1ELb0ELb0ELi2ELi1ELi2ELi1ELb1EEENS1_24CollectiveEpilogueBwdGQAISD_fSG_Li256ELb0ELb0EEENS1_19SingleTileSchedulerILb0ELb0ELb0ELi128EEEEEEEEEvNT_6ParamsE --------------------------
	.section	.nv.info._ZN7cutlass13device_kernelIN5flash11enable_sm90INS1_16FlashAttnBwdSm90INS1_25CollectiveMainloopBwdSm90ILi2ELi2ELi2EN4cute5tupleIJNS5_1CILi1EEES8_S8_EEENS6_IJNS7_ILi64EEENS7_ILi128EEENS7_ILi96EEEEEENS_10bfloat16_tEfNS_4arch4Sm90ELb0ELb1ELb0ELb0ELb0ELb1ELb0ELb0ELi2ELi1ELi2ELi1ELb1EEENS1_24CollectiveEpilogueBwdGQAISD_fSG_Li256ELb0ELb0EEENS1_19SingleTileSchedulerILb0ELb0ELb0ELi128EEEEEEEEEvNT_6ParamsE,"",@"SHT_CUDA_INFO"
	.sectionflags	@""
	.align	4


	//----- nvinfo : EIATTR_CUDA_API_VERSION
	.align		4
        /*0000*/ 	.byte	0x04, 0x37
        /*0002*/ 	.short	(.L_451 - .L_450)
.L_450:
        /*0004*/ 	.word	0x00000082


	//----- nvinfo : EIATTR_KPARAM_INFO
	.align		4
.L_451:
        /*0008*/ 	.byte	0x04, 0x17
        /*000a*/ 	.short	(.L_453 - .L_452)
.L_452:
        /*000c*/ 	.word	0x00000000
        /*0010*/ 	.short	0x0000
        /*0012*/ 	.short	0x0070
        /*0014*/ 	.byte	0x00, 0xf0, 0x01, 0x1a


	//----- nvinfo : EIATTR_SPARSE_MMA_MASK
	.align		4
.L_453:
        /*0018*/ 	.byte	0x03, 0x50
        /*001a*/ 	.short	0x0000


	//----- nvinfo : EIATTR_MAXREG_COUNT
	.align		4
        /*001c*/ 	.byte	0x03, 0x1b
        /*001e*/ 	.short	0x00a8


	//----- nvinfo : EIATTR_NUM_BARRIERS
	.align		4
        /*0020*/ 	.byte	0x02, 0x4c
        /*0022*/ 	.byte	0x10
	.zero		1


	//----- nvinfo : EIATTR_EXTERNS
	.align		4
        /*0024*/ 	.byte	0x04, 0x0f
        /*0026*/ 	.short	(.L_455 - .L_454)


	//   ....[0]....
	.align		4
.L_454:
        /*0028*/ 	.word	index@(__assertfail)


	//----- nvinfo : EIATTR_ANNOTATIONS
	.align		4
.L_455:
        /*002c*/ 	.byte	0x04, 0x55
        /*002e*/ 	.short	(.L_457 - .L_456)


	//   ....[0]....
.L_456:
        /*0030*/ 	.word	0x00000001
        /*0034*/ 	.byte	0x40, 0x65, 0x00, 0x00, 0x01, 0x00, 0x00, 0x00, 0x90, 0x68, 0x00, 0x00, 0x01, 0x00, 0x00, 0x00
        /*0044*/ 	.byte	0x40, 0x75, 0x00, 0x00, 0x01, 0x00, 0x00, 0x00, 0x60, 0x75, 0x00, 0x00, 0x01, 0x00, 0x00, 0x00
        /*0054*/ 	.byte	0xa0, 0x7a, 0x00, 0x00


	//----- nvinfo : EIATTR_MERCURY_ISA_VERSION
	.align		4
.L_457:
        /*0058*/ 	.byte	0x03, 0x5f
        /*005a*/ 	.short	0x0101


	//----- nvinfo : EIATTR_INT_WARP_WIDE_INSTR_OFFSETS
	.align		4
        /*005c*/ 	.byte	0x04, 0x31
        /*005e*/ 	.short	(.L_459 - .L_458)


	//   ....[0]....
.L_458:
        /*0060*/ 	.word	0x00000190


	//   ....[1]....
        /*0064*/ 	.word	0x000001c0


	//----- nvinfo : EIATTR_COOP_GROUP_MASK_REGIDS
	.align		4
.L_459:
        /*0068*/ 	.byte	0x04, 0x29
        /*006a*/ 	.short	(.L_461 - .L_460)


	//   ....[0]....
.L_460:
        /*006c*/ 	.word	0xffffffff


	//   ....[1]....
        /*0070*/ 	.word	0xffffffff


	//   ....[2]....
        /*0074*/ 	.word	0xffffffff


	//   ....[3]....
        /*0078*/ 	.word	0xffffffff


	//   ....[4]....
        /*007c*/ 	.word	0xffffffff


	//   ....[5]....
        /*0080*/ 	.word	0xffffffff


	//   ....[6]....
        /*0084*/ 	.word	0xffffffff


	//   ....[7]....
        /*0088*/ 	.word	0x0500000f


	//----- nvinfo : EIATTR_COOP_GROUP_INSTR_OFFSETS
	.align		4
.L_461:
        /*008c*/ 	.byte	0x04, 0x28
        /*008e*/ 	.short	(.L_463 - .L_462)


	//   ....[0]....
.L_462:
        /*0090*/ 	.word	0x00000060


	//   ....[1]....
        /*0094*/ 	.word	0x000001a0


	//   ....[2]....
        /*0098*/ 	.word	0x000001f0


	//   ....[3]....
        /*009c*/ 	.word	0x000003e0


	//   ....[4]....
        /*00a0*/ 	.word	0x000005f0


	//   ....[5]....
        /*00a4*/ 	.word	0x00001030


	//   ....[6]....
        /*00a8*/ 	.word	0x00004ec0


	//   ....[7]....
        /*00ac*/ 	.word	0x00008220


	//----- nvinfo : EIATTR_REG_RECONFIG
	.align		4
.L_463:
        /*00b0*/ 	.byte	0x01, 0x54
	.zero		2


	//----- nvinfo : EIATTR_SYSCALL_OFFSETS
	.align		4
        /*00b4*/ 	.byte	0x04, 0x46
        /*00b6*/ 	.short	(.L_465 - .L_464)


	//   ....[0]....
.L_464:
        /*00b8*/ 	.word	0x00000c90


	//   ....[1]....
        /*00bc*/ 	.word	0x00000d80


	//   ....[2]....
        /*00c0*/ 	.word	0x00000ee0


	//   ....[3]....
        /*00c4*/ 	.word	0x00000fd0


	//   ....[4]....
        /*00c8*/ 	.word	0x00001250


	//----- nvinfo : EIATTR_MBARRIER_INSTR_OFFSETS
	.align		4
.L_465:
        /*00cc*/ 	.byte	0x04, 0x39
        /*00ce*/ 	.short	(.L_467 - .L_466)


	//   ....[0]....
.L_466:
        /*00d0*/ 	.word	0x00000290
        /*00d4*/ 	.word	0x000000ff
        /*00d8*/ 	.word	0x00026800
        /*00dc*/ 	.short	0x0100
        /*00de*/ 	.byte	0x06
	.zero		1


	//   ....[1]....
        /*00e0*/ 	.word	0x00000390
        /*00e4*/ 	.word	0x000000ff
        /*00e8*/ 	.word	0x00026810
        /*00ec*/ 	.short	0x0100
        /*00ee*/ 	.byte	0x08
	.zero		1


	//   ....[2]....
        /*00f0*/ 	.word	0x000003a0
        /*00f4*/ 	.word	0x000000ff
        /*00f8*/ 	.word	0x00026820
        /*00fc*/ 	.short	0x0100
        /*00fe*/ 	.byte	0x08
	.zero		1


	//   ....[3]....
        /*0100*/ 	.word	0x000003b0
        /*0104*/ 	.word	0x000000ff
        /*0108*/ 	.word	0x00026818
        /*010c*/ 	.short	0x0100
        /*010e*/ 	.byte	0x08
	.zero		1


	//   ....[4]....
        /*0110*/ 	.word	0x000003c0
        /*0114*/ 	.word	0x000000ff
        /*0118*/ 	.word	0x00026828
        /*011c*/ 	.short	0x0100
        /*011e*/ 	.byte	0x08
	.zero		1


	//   ....[5]....
        /*0120*/ 	.word	0x000004f0
        /*0124*/ 	.word	0x000000ff
        /*0128*/ 	.word	0x00026830
        /*012c*/ 	.short	0x0100
        /*012e*/ 	.byte	0x08
	.zero		1


	//   ....[6]....
        /*0130*/ 	.word	0x00000500
        /*0134*/ 	.word	0x000000ff
        /*0138*/ 	.word	0x00026840
        /*013c*/ 	.short	0x0100
        /*013e*/ 	.byte	0x08
	.zero		1


	//   ....[7]....
        /*0140*/ 	.word	0x00000510
        /*0144*/ 	.word	0x000000ff
        /*0148*/ 	.word	0x00026838
        /*014c*/ 	.short	0x0100
        /*014e*/ 	.byte	0x08
	.zero		1


	//   ....[8]....
        /*0150*/ 	.word	0x00000520
        /*0154*/ 	.word	0x000000ff
        /*0158*/ 	.word	0x00026848
        /*015c*/ 	.short	0x0100
        /*015e*/ 	.byte	0x08
	.zero		1


	//   ....[9]....
        /*0160*/ 	.word	0x00001070
        /*0164*/ 	.word	0x00000012
        /*0168*/ 	.word	0x00026800
        /*016c*/ 	.short	0x010a
        /*016e*/ 	.byte	0x3f
	.zero		1


	//   ....[10]....
        /*0170*/ 	.word	0x00001110
        /*0174*/ 	.word	0x00000012
        /*0178*/ 	.word	0x00026800
        /*017c*/ 	.short	0x010a
        /*017e*/ 	.byte	0x3f
	.zero		1


	//   ....[11]....
        /*0180*/ 	.word	0x00001ab0
        /*0184*/ 	.word	0x000000ff
        /*0188*/ 	.word	0x00026810
        /*018c*/ 	.short	0x010a
        /*018e*/ 	.byte	0x06
	.zero		1


	//   ....[12]....
        /*0190*/ 	.word	0x00001af0
        /*0194*/ 	.word	0x000000ff
        /*0198*/ 	.word	0x00026810
        /*019c*/ 	.short	0x010a
        /*019e*/ 	.byte	0x06
	.zero		1


	//   ....[13]....
        /*01a0*/ 	.word	0x00001f30
        /*01a4*/ 	.word	0x000000ff
        /*01a8*/ 	.word	0x00026830
        /*01ac*/ 	.short	0x010a
        /*01ae*/ 	.byte	0x06
	.zero		1


	//   ....[14]....
        /*01b0*/ 	.word	0x00001f70
        /*01b4*/ 	.word	0x000000ff
        /*01b8*/ 	.word	0x00026830
        /*01bc*/ 	.short	0x010a
        /*01be*/ 	.byte	0x06
	.zero		1


	//   ....[15]....
        /*01c0*/ 	.word	0x00004090
        /*01c4*/ 	.word	0x000000ff
        /*01c8*/ 	.word	0x00000000
        /*01cc*/ 	.short	0x0101
        /*01ce*/ 	.byte	0x08
	.zero		1


	//   ....[16]....
        /*01d0*/ 	.word	0x00004340
        /*01d4*/ 	.word	0x000000ff
        /*01d8*/ 	.word	0x00000000
        /*01dc*/ 	.short	0x0101
        /*01de*/ 	.byte	0x06
	.zero		1


	//   ....[17]....
        /*01e0*/ 	.word	0x00006010
        /*01e4*/ 	.word	0x00000010
        /*01e8*/ 	.word	0x00026820
        /*01ec*/ 	.short	0x010a
        /*01ee*/ 	.byte	0x3f
	.zero		1


	//   ....[18]....
        /*01f0*/ 	.word	0x00006920
        /*01f4*/ 	.word	0x00000010
        /*01f8*/ 	.word	0x00026840
        /*01fc*/ 	.short	0x010a
        /*01fe*/ 	.byte	0x3f
	.zero		1


	//   ....[19]....
        /*0200*/ 	.word	0x00006c30
        /*0204*/ 	.word	0x00000010
        /*0208*/ 	.word	0x00026828
        /*020c*/ 	.short	0x010a
        /*020e*/ 	.byte	0x3f
	.zero		1


	//   ....[20]....
        /*0210*/ 	.word	0x00006f40
        /*0214*/ 	.word	0x00000010
        /*0218*/ 	.word	0x00026848
        /*021c*/ 	.short	0x010a
        /*021e*/ 	.byte	0x3f
	.zero		1


	//   ....[21]....
        /*0220*/ 	.word	0x00007200
        /*0224*/ 	.word	0x00000010
        /*0228*/ 	.word	0x00026820
        /*022c*/ 	.short	0x010a
        /*022e*/ 	.byte	0x3f
	.zero		1


	//   ....[22]....
        /*0230*/ 	.word	0x00007590
        /*0234*/ 	.word	0x00000010
        /*0238*/ 	.word	0x00026840
        /*023c*/ 	.short	0x010a
        /*023e*/ 	.byte	0x3f
	.zero		1


	//   ....[23]....
        /*0240*/ 	.word	0x00007870
        /*0244*/ 	.word	0x00000010
        /*0248*/ 	.word	0x00026828
        /*024c*/ 	.short	0x010a
        /*024e*/ 	.byte	0x3f
	.zero		1


	//   ....[24]....
        /*0250*/ 	.word	0x00007bd0
        /*0254*/ 	.word	0x00000003
        /*0258*/ 	.word	0x00026840
        /*025c*/ 	.short	0x010a
        /*025e*/ 	.byte	0x3f
	.zero		1


	//   ....[25]....
        /*0260*/ 	.word	0x00008080
        /*0264*/ 	.word	0x00000006
        /*0268*/ 	.word	0x00000000
        /*026c*/ 	.short	0x010a
        /*026e*/ 	.byte	0x3f
	.zero		1


	//   ....[26]....
        /*0270*/ 	.word	0x000080e0
        /*0274*/ 	.word	0x00000003
        /*0278*/ 	.word	0x00000000
        /*027c*/ 	.short	0x010a
        /*027e*/ 	.byte	0x3f
	.zero		1


	//   ....[27]....
        /*0280*/ 	.word	0x00008140
        /*0284*/ 	.word	0x00000000
        /*0288*/ 	.word	0x00000000
        /*028c*/ 	.short	0x010a
        /*028e*/ 	.byte	0x3f
	.zero		1


	//   ....[28]....
        /*0290*/ 	.word	0x00008170
        /*0294*/ 	.word	0x00000003
        /*0298*/ 	.word	0x00000000
        /*029c*/ 	.short	0x010a
        /*029e*/ 	.byte	0x3f
	.zero		1


	//   ....[29]....
        /*02a0*/ 	.word	0x00008250
        /*02a4*/ 	.word	0x00000012
        /*02a8*/ 	.word	0x00026800
        /*02ac*/ 	.short	0x010a
        /*02ae*/ 	.byte	0x3f
	.zero		1


	//   ....[30]....
        /*02b0*/ 	.word	0x000082b0
        /*02b4*/ 	.word	0x00000007
        /*02b8*/ 	.word	0x00026810
        /*02bc*/ 	.short	0x010a
        /*02be*/ 	.byte	0x3f
	.zero		1


	//   ....[31]....
        /*02c0*/ 	.word	0x00008310
        /*02c4*/ 	.word	0x00000079
        /*02c8*/ 	.word	0x00026830
        /*02cc*/ 	.short	0x010a
        /*02ce*/ 	.byte	0x3f
	.zero		1


	//   ....[32]....
        /*02d0*/ 	.word	0x00008360
        /*02d4*/ 	.word	0x00000010
        /*02d8*/ 	.word	0x00026820
        /*02dc*/ 	.short	0x010a
        /*02de*/ 	.byte	0x3f
	.zero		1


	//   ....[33]....
        /*02e0*/ 	.word	0x000083b0
        /*02e4*/ 	.word	0x00000010
        /*02e8*/ 	.word	0x00026840
        /*02ec*/ 	.short	0x010a
        /*02ee*/ 	.byte	0x3f
	.zero		1


	//   ....[34]....
        /*02f0*/ 	.word	0x00008400
        /*02f4*/ 	.word	0x00000010
        /*02f8*/ 	.word	0x00026828
        /*02fc*/ 	.short	0x010a
        /*02fe*/ 	.byte	0x3f
	.zero		1


	//   ....[35]....
        /*0300*/ 	.word	0x00008450
        /*0304*/ 	.word	0x00000010
        /*0308*/ 	.word	0x00026848
        /*030c*/ 	.short	0x010a
        /*030e*/ 	.byte	0x3f
	.zero		1


	//   ....[36]....
        /*0310*/ 	.word	0x000084b0
        /*0314*/ 	.word	0x00000010
        /*0318*/ 	.word	0x00026820
        /*031c*/ 	.short	0x010a
        /*031e*/ 	.byte	0x3f
	.zero		1


	//   ....[37]....
        /*0320*/ 	.word	0x00008500
        /*0324*/ 	.word	0x00000010
        /*0328*/ 	.word	0x00026840
        /*032c*/ 	.short	0x010a
        /*032e*/ 	.byte	0x3f
	.zero		1


	//   ....[38]....
        /*0330*/ 	.word	0x00008550
        /*0334*/ 	.word	0x00000010
        /*0338*/ 	.word	0x00026828
        /*033c*/ 	.short	0x010a
        /*033e*/ 	.byte	0x3f
	.zero		1


	//   ....[39]....
        /*0340*/ 	.word	0x000085a0
        /*0344*/ 	.word	0x00000003
        /*0348*/ 	.word	0x00026840
        /*034c*/ 	.short	0x010a
        /*034e*/ 	.byte	0x3f
	.zero		1


	//   ....[40]....
        /*0350*/ 	.word	0x00008670
        /*0354*/ 	.word	0x00000006
        /*0358*/ 	.word	0x00000000
        /*035c*/ 	.short	0x010a
        /*035e*/ 	.byte	0x3f
	.zero		1


	//   ....[41]....
        /*0360*/ 	.word	0x000086c0
        /*0364*/ 	.word	0x00000003
        /*0368*/ 	.word	0x00000000
        /*036c*/ 	.short	0x010a
        /*036e*/ 	.byte	0x3f
	.zero		1


	//   ....[42]....
        /*0370*/ 	.word	0x00008710
        /*0374*/ 	.word	0x00000000
        /*0378*/ 	.word	0x00000000
        /*037c*/ 	.short	0x010a
        /*037e*/ 	.byte	0x3f
	.zero		1


	//----- nvinfo : EIATTR_NUM_MBARRIERS
	.align		4
.L_467:
        /*0380*/ 	.byte	0x03, 0x38
        /*0382*/ 	.short	0x0009


	//----- nvinfo : EIATTR_EXIT_INSTR_OFFSETS
	.align		4
        /*0384*/ 	.byte	0x04, 0x1c
        /*0386*/ 	.short	(.L_469 - .L_468)


	//   ....[0]....
.L_468:
        /*0388*/ 	.word	0x000081c0


	//----- nvinfo : EIATTR_MAX_THREADS
	.align		4
.L_469:
        /*038c*/ 	.byte	0x04, 0x05
        /*038e*/ 	.short	(.L_471 - .L_470)
.L_470:
        /*0390*/ 	.word	0x00000180
        /*0394*/ 	.word	0x00000001
        /*0398*/ 	.word	0x00000001


	//----- nvinfo : EIATTR_CRS_STACK_SIZE
	.align		4
.L_471:
        /*039c*/ 	.byte	0x04, 0x1e
        /*039e*/ 	.short	(.L_473 - .L_472)
.L_472:
        /*03a0*/ 	.word	0x00000000


	//----- nvinfo : EIATTR_CBANK_PARAM_SIZE
	.align		4
.L_473:
        /*03a4*/ 	.byte	0x03, 0x19
        /*03a6*/ 	.short	0x06f0


	//----- nvinfo : EIATTR_PARAM_CBANK
	.align		4
        /*03a8*/ 	.byte	0x04, 0x0a
        /*03aa*/ 	.short	(.L_475 - .L_474)
	.align		4
.L_474:
        /*03ac*/ 	.word	index@(.nv.constant0._ZN7cutlass13device_kernelIN5flash11enable_sm90INS1_16FlashAttnBwdSm90INS1_25CollectiveMainloopBwdSm90ILi2ELi2ELi2EN4cute5tupleIJNS5_1CILi1EEES8_S8_EEENS6_IJNS7_ILi64EEENS7_ILi128EEENS7_ILi96EEEEEENS_10bfloat16_tEfNS_4arch4Sm90ELb0ELb1ELb0ELb0ELb0ELb1ELb0ELb0ELi2ELi1ELi2ELi1ELb1EEENS1_24CollectiveEpilogueBwdGQAISD_fSG_Li256ELb0ELb0EEENS1_19SingleTileSchedulerILb0ELb0ELb0ELi128EEEEEEEEEvNT_6ParamsE)
        /*03b0*/ 	.short	0x0210
        /*03b2*/ 	.short	0x06f0


	//----- nvinfo : EIATTR_SW_WAR
	.align		4
.L_475:
        /*03b4*/ 	.byte	0x04, 0x36
        /*03b6*/ 	.short	(.L_477 - .L_476)
.L_476:
        /*03b8*/ 	.word	0x00000008
.L_477:


//--------------------- .nv.info._ZN7cutlass13device_kernelIN5flash11enable_sm90INS1_16FlashAttnBwdSm90INS1_25CollectiveMainloopBwdSm90ILi2ELi2ELi2EN4cute5tupleIJNS5_1CILi1EEES8_S8_EEENS6_IJNS7_ILi64EEENS7_ILi128EEENS7_ILi96EEEEEENS_10bfloat16_tEfNS_4arch4Sm90ELb0ELb1ELb0ELb0ELb1ELb1ELb0ELb0ELi2ELi1ELi2ELi1ELb1EEENS1_24CollectiveEpilogueBwdGQAISD_fSG_Li256ELb0ELb1EEENS1_19SingleTileSchedulerILb0ELb0ELb0ELi128EEEEEEEEEvNT_6ParamsE --------------------------
	.section	.nv.info._ZN7cutlass13device_kernelIN5flash11enable_sm90INS1_16FlashAttnBwdSm90INS1_25CollectiveMainloopBwdSm90ILi2ELi2ELi2EN4cute5tupleIJNS5_1CILi1EEES8_S8_EEENS6_IJNS7_ILi64EEENS7_ILi128EEENS7_ILi96EEEEEENS_10bfloat16_tEfNS_4arch4Sm90ELb0ELb1ELb0ELb0ELb1ELb1ELb0ELb0ELi2ELi1ELi2ELi1ELb1EEENS1_24CollectiveEpilogueBwdGQAISD_fSG_Li256ELb0ELb1EEENS1_19SingleTileSchedulerILb0ELb0ELb0ELi128EEEEEEEEEvNT_6ParamsE,"",@"SHT_CUDA_INFO"
	.sectionflags	@""
	.align	4


	//----- nvinfo : EIATTR_CUDA_API_VERSION
	.align		4
        /*0000*/ 	.byte	0x04, 0x37
        /*0002*/ 	.short	(.L_479 - .L_478)
.L_478:
        /*0004*/ 	.word	0x00000082


	//----- nvinfo : EIATTR_KPARAM_INFO
	.align		4
.L_479:
        /*0008*/ 	.byte	0x04, 0x17
        /*000a*/ 	.short	(.L_481 - .L_480)
.L_480:
        /*000c*/ 	.word	0x00000000
        /*0010*/ 	.short	0x0000
        /*0012*/ 	.short	0x0070
        /*0014*/ 	.byte	0x00, 0xf0, 0x01, 0x1a


	//----- nvinfo : EIATTR_SPARSE_MMA_MASK
	.align		4
.L_481:
        /*0018*/ 	.byte	0x03, 0x50
        /*001a*/ 	.short	0x0000


	//----- nvinfo : EIATTR_MAXREG_COUNT
	.align		4
        /*001c*/ 	.byte	0x03, 0x1b
        /*001e*/ 	.short	0x00a8


	//----- nvinfo : EIATTR_NUM_BARRIERS
	.align		4
        /*0020*/ 	.byte	0x02, 0x4c
        /*0022*/ 	.byte	0x10
	.zero		1


	//----- nvinfo : EIATTR_EXTERNS
	.align		4
        /*0024*/ 	.byte	0x04, 0x0f
        /*0026*/ 	.short	(.L_483 - .L_482)


	//   ....[0]....
	.align		4
.L_482:
        /*0028*/ 	.word	index@(__assertfail)


	//----- nvinfo : EIATTR_ANNOTATIONS
	.align		4
.L_483:
        /*002c*/ 	.byte	0x04, 0x55
        /*002e*/ 	.short	(.L_485 - .L_484)


	//   ....[0]....
.L_484:
        /*0030*/ 	.word	0x00000001
        /*0034*/ 	.byte	0x40, 0x79, 0x00, 0x00, 0x01, 0x00, 0x00, 0x00, 0x90, 0x7c, 0x00, 0x00, 0x01, 0x00, 0x00, 0x00
        /*0044*/ 	.byte	0x40, 0x89, 0x00, 0x00, 0x01, 0x00, 0x00, 0x00, 0x60, 0x89, 0x00, 0x00, 0x01, 0x00, 0x00, 0x00
        /*0054*/ 	.byte	0xa0, 0x8e, 0x00, 0x00


	//----- nvinfo : EIATTR_MERCURY_ISA_VERSION
	.align		4
.L_485:
        /*0058*/ 	.byte	0x03, 0x5f
        /*005a*/ 	.short	0x0101


	//----- nvinfo : EIATTR_INT_WARP_WIDE_INSTR_OFFSETS
	.align		4
        /*005c*/ 	.byte	0x04, 0x31
        /*005e*/ 	.short	(.L_487 - .L_486)


	//   ....[0]....
.L_486:
        /*0060*/ 	.word	0x00000190


	//   ....[1]....
        /*0064*/ 	.word	0x000001c0


	//   ....[2]....
        /*0068*/ 	.word	0x00005d20


	//   ....[3]....
        /*006c*/ 	.word	0x00006320


	//   ....[4]....
        /*0070*/ 	.word	0x000067d0


	//   ....[5]....
        /*0074*/ 	.word	0x00006aa0


	//   ....[6]....
        /*0078*/ 	.word	0x00006d00


	//   ....[7]....
        /*007c*/ 	.word	0x00006e90


	//----- nvinfo : EIATTR_COOP_GROUP_MASK_REGIDS
	.align		4
.L_487:
        /*0080*/ 	.byte	0x04, 0x29
        /*0082*/ 	.short	(.L_489 - .L_488)


	//   ....[0]....
.L_488:
        /*0084*/ 	.word	0xffffffff


	//   ....[1]....
        /*0088*/ 	.word	0xffffffff


	//   ....[2]....
        /*008c*/ 	.word	0xffffffff


	//   ....[3]....
        /*0090*/ 	.word	0xffffffff


	//   ....[4]....
        /*0094*/ 	.word	0xffffffff


	//   ....[5]....
        /*0098*/ 	.word	0xffffffff


	//   ....[6]....
        /*009c*/ 	.word	0xffffffff


	//   ....[7]....
        /*00a0*/ 	.word	0xffffffff


	//   ....[8]....
        /*00a4*/ 	.word	0xffffffff


	//   ....[9]....
        /*00a8*/ 	.word	0xffffffff


	//   ....[10]....
        /*00ac*/ 	.word	0xffffffff


	//   ....[11]....
        /*00b0*/ 	.word	0xffffffff


	//   ....[12]....
        /*00b4*/ 	.word	0xffffffff


	//   ....[13]....
        /*00b8*/ 	.word	0xffffffff


	//   ....[14]....
        /*00bc*/ 	.word	0xffffffff


	//   ....[15]....
        /*00c0*/ 	.word	0xffffffff


	//   ....[16]....
        /*00c4*/ 	.word	0xffffffff


	//   ....[17]....
        /*00c8*/ 	.word	0xffffffff


	//   ....[18]....
        /*00cc*/ 	.word	0xffffffff


	//   ....[19]....
        /*00d0*/ 	.word	0xffffffff


	//   ....[20]....
        /*00d4*/ 	.word	0x0500000f


	//   ....[21]....
        /*00d8*/ 	.word	0x0500000f


	//   ....[22]....
        /*00dc*/ 	.word	0x0500000f


	//   ....[23]....
        /*00e0*/ 	.word	0x0500000f


	//   ....[24]....
        /*00e4*/ 	.word	0x0500000f


	//   ....[25]....
        /*00e8*/ 	.word	0x0500000f


	//----- nvinfo : EIATTR_COOP_GROUP_INSTR_OFFSETS
	.align		4
.L_489:
        /*00ec*/ 	.byte	0x04, 0x28
        /*00ee*/ 	.short	(.L_491 - .L_490)


	//   ....[0]....
.L_490:
        /*00f0*/ 	.word	0x00000060


	//   ....[1]....
        /*00f4*/ 	.word	0x000001a0


	//   ....[2]....
        /*00f8*/ 	.word	0x000001f0


	//   ....[3]....
        /*00fc*/ 	.word	0x000003e0


	//   ....[4]....
        /*0100*/ 	.word	0x00000600


	//   ....[5]....
        /*0104*/ 	.word	0x00001040


	//   ....[6]....
        /*0108*/ 	.word	0x00004ce0


	//   ....[7]....
        /*010c*/ 	.word	0x00004e60


	//   ....[8]....
        /*0110*/ 	.word	0x00005110


	//   ....[9]....
        /*0114*/ 	.word	0x000052a0


	//   ....[10]....
        /*0118*/ 	.word	0x000053c0


	//   ....[11]....
        /*011c*/ 	.word	0x00005920


	//   ....[12]....
        /*0120*/ 	.word	0x00005c50


	//   ....[13]....
        /*0124*/ 	.word	0x00005fa0


	//   ....[14]....
        /*0128*/ 	.word	0x00006250


	//   ....[15]....
        /*012c*/ 	.word	0x00006490


	//   ....[16]....
        /*0130*/ 	.word	0x00006700


	//   ....[17]....
        /*0134*/ 	.word	0x000069e0


	//   ....[18]....
        /*0138*/ 	.word	0x00006c00


	//   ....[19]....
        /*013c*/ 	.word	0x00006d90


	//   ....[20]....
        /*0140*/ 	.word	0x00009620


	//   ....[21]....
        /*0144*/ 	.word	0x00009790


	//   ....[22]....
        /*0148*/ 	.word	0x00009800


	//   ....[23]....
        /*014c*/ 	.word	0x00009870


	//   ....[24]....
        /*0150*/ 	.word	0x000098e0


	//   ....[25]....
        /*0154*/ 	.word	0x00009950


	//----- nvinfo : EIATTR_REG_RECONFIG
	.align		4
.L_491:
        /*0158*/ 	.byte	0x01, 0x54
	.zero		2


	//----- nvinfo : EIATTR_SYSCALL_OFFSETS
	.align		4
        /*015c*/ 	.byte	0x04, 0x46
        /*015e*/ 	.short	(.L_493 - .L_492)


	//   ....[0]....
.L_492:
        /*0160*/ 	.word	0x00000ca0


	//   ....[1]....
        /*0164*/ 	.word	0x00000d90


	//   ....[2]....
        /*0168*/ 	.word	0x00000ef0


	//   ....[3]....
        /*016c*/ 	.word	0x00000fe0


	//   ....[4]....
        /*0170*/ 	.word	0x00001260


	//----- nvinfo : EIATTR_MBARRIER_INSTR_OFFSETS
	.align		4
.L_493:
        /*0174*/ 	.byte	0x04, 0x39
        /*0176*/ 	.short	(.L_495 - .L_494)


	//   ....[0]....
.L_494:
        /*0178*/ 	.word	0x00000290
        /*017c*/ 	.word	0x000000ff
        /*0180*/ 	.word	0x00026800
        /*0184*/ 	.short	0x0100
        /*0186*/ 	.byte	0x06
	.zero		1


	//   ....[1]....
        /*0188*/ 	.word	0x00000390
        /*018c*/ 	.word	0x000000ff
        /*0190*/ 	.word	0x00026810
        /*0194*/ 	.short	0x0100
        /*0196*/ 	.byte	0x08
	.zero		1


	//   ....[2]....
        /*0198*/ 	.word	0x000003a0
        /*019c*/ 	.word	0x000000ff
        /*01a0*/ 	.word	0x00026820
        /*01a4*/ 	.short	0x0100
        /*01a6*/ 	.byte	0x08
	.zero		1


	//   ....[3]....
        /*01a8*/ 	.word	0x000003b0
        /*01ac*/ 	.word	0x000000ff
        /*01b0*/ 	.word	0x00026818
        /*01b4*/ 	.short	0x0100
        /*01b6*/ 	.byte	0x08
	.zero		1


	//   ....[4]....
        /*01b8*/ 	.word	0x000003c0
        /*01bc*/ 	.word	0x000000ff
        /*01c0*/ 	.word	0x00026828
        /*01c4*/ 	.short	0x0100
        /*01c6*/ 	.byte	0x08
	.zero		1


	//   ....[5]....
        /*01c8*/ 	.word	0x000004f0
        /*01cc*/ 	.word	0x000000ff
        /*01d0*/ 	.word	0x00026830
        /*01d4*/ 	.short	0x0100
        /*01d6*/ 	.byte	0x08
	.zero		1


	//   ....[6]....
        /*01d8*/ 	.word	0x00000500
        /*01dc*/ 	.word	0x000000ff
        /*01e0*/ 	.word	0x00026840
        /*01e4*/ 	.short	0x0100
        /*01e6*/ 	.byte	0x08
	.zero		1


	//   ....[7]....
        /*01e8*/ 	.word	0x00000510
        /*01ec*/ 	.word	0x000000ff
        /*01f0*/ 	.word	0x00026838
        /*01f4*/ 	.short	0x0100
        /*01f6*/ 	.byte	0x08
	.zero		1


	//   ....[8]....
        /*01f8*/ 	.word	0x00000520
        /*01fc*/ 	.word	0x000000ff
        /*0200*/ 	.word	0x00026848
        /*0204*/ 	.short	0x0100
        /*0206*/ 	.byte	0x08
	.zero		1


	//   ....[9]....
        /*0208*/ 	.word	0x00001080
        /*020c*/ 	.word	0x00000012
        /*0210*/ 	.word	0x00026800
        /*0214*/ 	.short	0x010a
        /*0216*/ 	.byte	0x3f
	.zero		1


	//   ....[10]....
        /*0218*/ 	.word	0x00001120
        /*021c*/ 	.word	0x00000012
        /*0220*/ 	.word	0x00026800
        /*0224*/ 	.short	0x010a
        /*0226*/ 	.byte	0x3f
	.zero		1


	//   ....[11]....
        /*0228*/ 	.word	0x00001ac0
        /*022c*/ 	.word	0x000000ff
        /*0230*/ 	.word	0x00026810
        /*0234*/ 	.short	0x010a
        /*0236*/ 	.byte	0x06
	.zero		1


	//   ....[12]....
        /*0238*/ 	.word	0x00001b00
        /*023c*/ 	.word	0x000000ff
        /*0240*/ 	.word	0x00026810
        /*0244*/ 	.short	0x010a
        /*0246*/ 	.byte	0x06
	.zero		1


	//   ....[13]....
        /*0248*/ 	.word	0x00001f40
        /*024c*/ 	.word	0x000000ff
        /*0250*/ 	.word	0x00026830
        /*0254*/ 	.short	0x010a
        /*0256*/ 	.byte	0x06
	.zero		1


	//   ....[14]....
        /*0258*/ 	.word	0x00001f80
        /*025c*/ 	.word	0x000000ff
        /*0260*/ 	.word	0x00026830
        /*0264*/ 	.short	0x010a
        /*0266*/ 	.byte	0x06
	.zero		1


	//   ....[15]....
        /*0268*/ 	.word	0x000040b0
        /*026c*/ 	.word	0x000000ff
        /*0270*/ 	.word	0x00000000
        /*0274*/ 	.short	0x0101
        /*0276*/ 	.byte	0x08
	.zero		1


	//   ....[16]....
        /*0278*/ 	.word	0x00004360
        /*027c*/ 	.word	0x000000ff
        /*0280*/ 	.word	0x00000000
        /*0284*/ 	.short	0x0101
        /*0286*/ 	.byte	0x06
	.zero		1


	//   ....[17]....
        /*0288*/ 	.word	0x00007410
        /*028c*/ 	.word	0x00000010
        /*0290*/ 	.word	0x00026820
        /*0294*/ 	.short	0x010a
        /*0296*/ 	.byte	0x3f
	.zero		1


	//   ....[18]....
        /*0298*/ 	.word	0x00007d20
        /*029c*/ 	.word	0x00000010
        /*02a0*/ 	.word	0x00026840
        /*02a4*/ 	.short	0x010a
        /*02a6*/ 	.byte	0x3f
	.zero		1


	//   ....[19]....
        /*02a8*/ 	.word	0x00008030
        /*02ac*/ 	.word	0x00000010
        /*02b0*/ 	.word	0x00026828
        /*02b4*/ 	.short	0x010a
        /*02b6*/ 	.byte	0x3f
	.zero		1


	//   ....[20]....
        /*02b8*/ 	.word	0x00008340
        /*02bc*/ 	.word	0x00000010
        /*02c0*/ 	.word	0x00026848
        /*02c4*/ 	.short	0x010a
        /*02c6*/ 	.byte	0x3f
	.zero		1


	//   ....[21]....
        /*02c8*/ 	.word	0x00008600
        /*02cc*/ 	.word	0x00000010
        /*02d0*/ 	.word	0x00026820
        /*02d4*/ 	.short	0x010a
        /*02d6*/ 	.byte	0x3f
	.zero		1


	//   ....[22]....
        /*02d8*/ 	.word	0x00008990
        /*02dc*/ 	.word	0x00000010
        /*02e0*/ 	.word	0x00026840
        /*02e4*/ 	.short	0x010a
        /*02e6*/ 	.byte	0x3f
	.zero		1


	//   ....[23]....
        /*02e8*/ 	.word	0x00008c70
        /*02ec*/ 	.word	0x00000010
        /*02f0*/ 	.word	0x00026828
        /*02f4*/ 	.short	0x010a
        /*02f6*/ 	.byte	0x3f
	.zero		1


	//   ....[24]....
        /*02f8*/ 	.word	0x00008fd0
        /*02fc*/ 	.word	0x00000003
        /*0300*/ 	.word	0x00026840
        /*0304*/ 	.short	0x010a
        /*0306*/ 	.byte	0x3f
	.zero		1


	//   ....[25]....
        /*0308*/ 	.word	0x00009480
        /*030c*/ 	.word	0x00000006
        /*0310*/ 	.word	0x00000000
        /*0314*/ 	.short	0x010a
        /*0316*/ 	.byte	0x3f
	.zero		1


	//   ....[26]....
        /*0318*/ 	.word	0x000094e0
        /*031c*/ 	.word	0x00000003
        /*0320*/ 	.word	0x00000000
        /*0324*/ 	.short	0x010a
        /*0326*/ 	.byte	0x3f
	.zero		1


	//   ....[27]....
        /*0328*/ 	.word	0x00009540
        /*032c*/ 	.word	0x00000000
        /*0330*/ 	.word	0x00000000
        /*0334*/ 	.short	0x010a
        /*0336*/ 	.byte	0x3f
	.zero		1


	//   ....[28]....
        /*0338*/ 	.word	0x00009570
        /*033c*/ 	.word	0x00000003
        /*0340*/ 	.word	0x00000000
        /*0344*/ 	.short	0x010a
        /*0346*/ 	.byte	0x3f
	.zero		1


	//   ....[29]....
        /*0348*/ 	.word	0x00009650
        /*034c*/ 	.word	0x00000012
        /*0350*/ 	.word	0x00026800
        /*0354*/ 	.short	0x010a
        /*0356*/ 	.byte	0x3f
	.zero		1


	//   ....[30]....
        /*0358*/ 	.word	0x000096b0
        /*035c*/ 	.word	0x00000007
        /*0360*/ 	.word	0x00026810
        /*0364*/ 	.short	0x010a
        /*0366*/ 	.byte	0x3f
	.zero		1


	//   ....[31]....
        /*0368*/ 	.word	0x00009710
        /*036c*/ 	.word	0x00000079
        /*0370*/ 	.word	0x00026830
        /*0374*/ 	.short	0x010a
        /*0376*/ 	.byte	0x3f
	.zero		1


	//   ....[32]....
        /*0378*/ 	.word	0x00009990
        /*037c*/ 	.word	0x00000010
        /*0380*/ 	.word	0x00026820
        /*0384*/ 	.short	0x010a
        /*0386*/ 	.byte	0x3f
	.zero		1


	//   ....[33]....
        /*0388*/ 	.word	0x000099e0
        /*038c*/ 	.word	0x00000010
        /*0390*/ 	.word	0x00026840
        /*0394*/ 	.short	0x010a
        /*0396*/ 	.byte	0x3f
	.zero		1


	//   ....[34]....
        /*0398*/ 	.word	0x00009a30
        /*039c*/ 	.word	0x00000010
        /*03a0*/ 	.word	0x00026828
        /*03a4*/ 	.short	0x010a
        /*03a6*/ 	.byte	0x3f
	.zero		1


	//   ....[35]....
        /*03a8*/ 	.word	0x00009a80
        /*03ac*/ 	.word	0x00000010
        /*03b0*/ 	.word	0x00026848
        /*03b4*/ 	.short	0x010a
        /*03b6*/ 	.byte	0x3f
	.zero		1


	//   ....[36]....
        /*03b8*/ 	.word	0x00009ae0
        /*03bc*/ 	.word	0x00000010
        /*03c0*/ 	.word	0x00026820
        /*03c4*/ 	.short	0x010a
        /*03c6*/ 	.byte	0x3f
	.zero		1


	//   ....[37]....
        /*03c8*/ 	.word	0x00009b30
        /*03cc*/ 	.word	0x00000010
        /*03d0*/ 	.word	0x00026840
        /*03d4*/ 	.short	0x010a
        /*03d6*/ 	.byte	0x3f
	.zero		1


	//   ....[38]....
        /*03d8*/ 	.word	0x00009b80
        /*03dc*/ 	.word	0x00000010
        /*03e0*/ 	.word	0x00026828
        /*03e4*/ 	.short	0x010a
        /*03e6*/ 	.byte	0x3f
	.zero		1


	//   ....[39]....
        /*03e8*/ 	.word	0x00009bd0
        /*03ec*/ 	.word	0x00000003
        /*03f0*/ 	.word	0x00026840
        /*03f4*/ 	.short	0x010a
        /*03f6*/ 	.byte	0x3f
	.zero		1


	//   ....[40]....
        /*03f8*/ 	.word	0x00009ca0
        /*03fc*/ 	.word	0x00000006
        /*0400*/ 	.word	0x00000000
        /*0404*/ 	.short	0x010a
        /*0406*/ 	.byte	0x3f
	.zero		1


	//   ....[41]....
        /*0408*/ 	.word	0x00009cf0
        /*040c*/ 	.word	0x00000003
        /*0410*/ 	.word	0x00000000
        /*0414*/ 	.short	0x010a
        /*0416*/ 	.byte	0x3f
	.zero		1


	//   ....[42]....
        /*0418*/ 	.word	0x00009d40
        /*041c*/ 	.word	0x00000000
        /*0420*/ 	.word	0x00000000
        /*0424*/ 	.short	0x010a
        /*0426*/ 	.byte	0x3f
	.zero		1


	//----- nvinfo : EIATTR_NUM_MBARRIERS
	.align		4
.L_495:
        /*0428*/ 	.byte	0x03, 0x38
        /*042a*/ 	.short	0x0009


	//----- nvinfo : EIATTR_EXIT_INSTR_OFFSETS
	.align		4
        /*042c*/ 	.byte	0x04, 0x1c
        /*042e*/ 	.short	(.L_497 - .L_496)


	//   ....[0]....
.L_496:
        /*0430*/ 	.word	0x000095c0


	//----- nvinfo : EIATTR_MAX_THREADS
	.align		4
.L_497:
        /*0434*/ 	.byte	0x04, 0x05
        /*0436*/ 	.short	(.L_499 - .L_498)
.L_498:
        /*0438*/ 	.word	0x00000180
        /*043c*/ 	.word	0x00000001
        /*0440*/ 	.word	0x00000001


	//----- nvinfo : EIATTR_CRS_STACK_SIZE
	.align		4
.L_499:
        /*0444*/ 	.byte	0x04, 0x1e
        /*0446*/ 	.short	(.L_501 - .L_500)
.L_500:
        /*0448*/ 	.word	0x00000000


	//----- nvinfo : EIATTR_CBANK_PARAM_SIZE
	.align		4
.L_501:
        /*044c*/ 	.byte	0x03, 0x19
        /*044e*/ 	.short	0x06f0


	//----- nvinfo : EIATTR_PARAM_CBANK
	.align		4
        /*0450*/ 	.byte	0x04, 0x0a
        /*0452*/ 	.short	(.L_503 - .L_502)
	.align		4
.L_502:
        /*0454*/ 	.word	index@(.nv.constant0._ZN7cutlass13device_kernelIN5flash11enable_sm90INS1_16FlashAttnBwdSm90INS1_25CollectiveMainloopBwdSm90ILi2ELi2ELi2EN4cute5tupleIJNS5_1CILi1EEES8_S8_EEENS6_IJNS7_ILi64EEENS7_ILi128EEENS7_ILi96EEEEEENS_10bfloat16_tEfNS_4arch4Sm90ELb0ELb1ELb0ELb0ELb1ELb1ELb0ELb0ELi2ELi1ELi2ELi1ELb1EEENS1_24CollectiveEpilogueBwdGQAISD_fSG_Li256ELb0ELb1EEENS1_19SingleTileSchedulerILb0ELb0ELb0ELi128EEEEEEEEEvNT_6ParamsE)
        /*0458*/ 	.short	0x0210
        /*045a*/ 	.short	0x06f0


	//----- nvinfo : EIATTR_SW_WAR
	.align		4
.L_503:
        /*045c*/ 	.byte	0x04, 0x36
        /*045e*/ 	.short	(.L_505 - .L_504)
.L_504:
        /*0460*/ 	.word	0x00000008
.L_505:


//--------------------- .nv.info._ZN7cutlass13device_kernelIN5flash11enable_sm90INS1_16FlashAttnBwdSm90INS1_25CollectiveMainloopBwdSm90ILi2ELi2ELi2EN4cute5tupleIJNS5_1CILi1EEES8_S8_EEENS6_IJNS7_ILi64EEENS7_ILi128EEENS7_ILi96EEEEEENS_10bfloat16_tEfNS_4arch4Sm90ELb0ELb1ELb0ELb1ELb0ELb1ELb0ELb0ELi2ELi1ELi2ELi1ELb1EEENS1_21CollectiveEpilogueBwdISD_SE_SG_Li256ELb1ELb0ELi1EEENS1_19SingleTileSchedulerILb1ELb0ELb0ELi128EEEEEEEEEvNT_6ParamsE --------------------------
	.section	.nv.info._ZN7cutlass13device_kernelIN5flash11enable_sm90INS1_16FlashAttnBwdSm90INS1_25CollectiveMainloopBwdSm90ILi2ELi2ELi2EN4cute5tupleIJNS5_1CILi1EEES8_S8_EEENS6_IJNS7_ILi64EEENS7_ILi128EEENS7_ILi96EEEEEENS_10bfloat16_tEfNS_4arch4Sm90ELb0ELb1ELb0ELb1ELb0ELb1ELb0ELb0ELi2ELi1ELi2ELi1ELb1EEENS1_21CollectiveEpilogueBwdISD_SE_SG_Li256ELb1ELb0ELi1EEENS1_19SingleTileSchedulerILb1ELb0ELb0ELi128EEEEEEEEEvNT_6ParamsE,"",@"SHT_CUDA_INFO"
	.sectionflags	@""
	.align	4


	//----- nvinfo : EIATTR_CUDA_API_VERSION
	.align		4
        /*0000*/ 	.byte	0x04, 0x37
        /*0002*/ 	.short	(.L_507 - .L_506)
.L_506:
        /*0004*/ 	.word	0x00000082


	//----- nvinfo : EIATTR_KPARAM_INFO
	.align		4
.L_507:
        /*0008*/ 	.byte	0x04, 0x17
        /*000a*/ 	.short	(.L_509 - .L_508)
.L_508:
        /*000c*/ 	.word	0x00000000
        /*0010*/ 	.short	0x0000
        /*0012*/ 	.short	0x0070
        /*0014*/ 	.byte	0x00, 0xf0, 0x01, 0x1a


	//----- nvinfo : EIATTR_SPARSE_MMA_MASK
	.align		4
.L_509:
        /*0018*/ 	.byte	0x03, 0x50
        /*001a*/ 	.short	0x0000


	//----- nvinfo : EIATTR_MAXREG_COUNT
	.align		4
        /*001c*/ 	.byte	0x03, 0x1b
        /*001e*/ 	.short	0x00a8


	//----- nvinfo : EIATTR_NUM_BARRIERS
	.align		4
        /*0020*/ 	.byte	0x02, 0x4c
        /*0022*/ 	.byte	0x10
	.zero		1


	//----- nvinfo : EIATTR_EXTERNS
	.align		4
        /*0024*/ 	.byte	0x04, 0x0f
        /*0026*/ 	.short	(.L_511 - .L_510)


	//   ....[0]....
	.align		4
.L_510:
        /*0028*/ 	.word	index@(__assertfail)


	//----- nvinfo : EIATTR_ANNOTATIONS
	.align		4
.L_511:
        /*002c*/ 	.byte	0x04, 0x55
        /*002e*/ 	.short	(.L_513 - .L_512)


	//   ....[0]....
.L_512:
        /*0030*/ 	.word	0x00000001
        /*0034*/ 	.byte	0x70, 0x8a, 0x00, 0x00, 0x01, 0x00, 0x00, 0x00, 0x00, 0x8d, 0x00, 0x00, 0x01, 0x00, 0x00, 0x00
        /*0044*/ 	.byte	0x40, 0x9a, 0x00, 0x00, 0x01, 0x00, 0x00, 0x00, 0x60, 0x9a, 0x00, 0x00, 0x01, 0x00, 0x00, 0x00
        /*0054*/ 	.byte	0x40, 0x9e, 0x00, 0x00


	//----- nvinfo : EIATTR_MERCURY_ISA_VERSION
	.align		4
.L_513:
        /*0058*/ 	.byte	0x03, 0x5f
        /*005a*/ 	.short	0x0101


	//----- nvinfo : EIATTR_INT_WARP_WIDE_INSTR_OFFSETS
	.align		4
        /*005c*/ 	.byte	0x04, 0x31
        /*005e*/ 	.short	(.L_515 - .L_514)


	//   ....[0]....
.L_514:
        /*0060*/ 	.word	0x00000190


	//   ....[1]....
        /*0064*/ 	.word	0x000001c0


	//----- nvinfo : EIATTR_COOP_GROUP_MASK_REGIDS
	.align		4
.L_515:
        /*0068*/ 	.byte	0x04, 0x29
        /*006a*/ 	.short	(.L_517 - .L_516)


	//   ....[0]....
.L_516:
        /*006c*/ 	.word	0xffffffff


	//   ....[1]....
        /*0070*/ 	.word	0xffffffff


	//   ....[2]....
        /*0074*/ 	.word	0xffffffff


	//   ....[3]....
        /*0078*/ 	.word	0xffffffff


	//   ....[4]....
        /*007c*/ 	.word	0xffffffff


	//   ....[5]....
        /*0080*/ 	.word	0xffffffff


	//   ....[6]....
        /*0084*/ 	.word	0xffffffff


	//   ....[7]....
        /*0088*/ 	.word	0x0500000f


	//----- nvinfo : EIATTR_COOP_GROUP_INSTR_OFFSETS
	.align		4
.L_517:
        /*008c*/ 	.byte	0x04, 0x28
        /*008e*/ 	.short	(.L_519 - .L_518)


	//   ....[0]....
.L_518:
        /*0090*/ 	.word	0x00000060


	//   ....[1]....
        /*0094*/ 	.word	0x000001a0


	//   ....[2]....
        /*0098*/ 	.word	0x000001f0


	//   ....[3]....
        /*009c*/ 	.word	0x000003e0


	//   ....[4]....
        /*00a0*/ 	.word	0x00000610


	//   ....[5]....
        /*00a4*/ 	.word	0x000014f0


	//   ....[6]....
        /*00a8*/ 	.word	0x000066f0


	//   ....[7]....
        /*00ac*/ 	.word	0x0000a780


	//----- nvinfo : EIATTR_REG_RECONFIG
	.align		4
.L_519:
        /*00b0*/ 	.byte	0x01, 0x54
	.zero		2


	//----- nvinfo : EIATTR_SYSCALL_OFFSETS
	.align		4
        /*00b4*/ 	.byte	0x04, 0x46
        /*00b6*/ 	.short	(.L_521 - .L_520)


	//   ....[0]....
.L_520:
        /*00b8*/ 	.word	0x00001150


	//   ....[1]....
        /*00bc*/ 	.word	0x00001240


	//   ....[2]....
        /*00c0*/ 	.word	0x000013a0


	//   ....[3]....
        /*00c4*/ 	.word	0x00001490


	//   ....[4]....
        /*00c8*/ 	.word	0x00001710


	//----- nvinfo : EIATTR_MBARRIER_INSTR_OFFSETS
	.align		4
.L_521:
        /*00cc*/ 	.byte	0x04, 0x39
        /*00ce*/ 	.short	(.L_523 - .L_522)


	//   ....[0]....
.L_522:
        /*00d0*/ 	.word	0x00000290
        /*00d4*/ 	.word	0x000000ff
        /*00d8*/ 	.word	0x00026800
        /*00dc*/ 	.short	0x0100
        /*00de*/ 	.byte	0x06
	.zero		1


	//   ....[1]....
        /*00e0*/ 	.word	0x00000390
        /*00e4*/ 	.word	0x000000ff
        /*00e8*/ 	.word	0x00026810
        /*00ec*/ 	.short	0x0100
        /*00ee*/ 	.byte	0x08
	.zero		1


	//   ....[2]....
        /*00f0*/ 	.word	0x000003a0
        /*00f4*/ 	.word	0x000000ff
        /*00f8*/ 	.word	0x00026820
        /*00fc*/ 	.short	0x0100
        /*00fe*/ 	.byte	0x08
	.zero		1


	//   ....[3]....
        /*0100*/ 	.word	0x000003b0
        /*0104*/ 	.word	0x000000ff
        /*0108*/ 	.word	0x00026818
        /*010c*/ 	.short	0x0100
        /*010e*/ 	.byte	0x08
	.zero		1


	//   ....[4]....
        /*0110*/ 	.word	0x000003c0
        /*0114*/ 	.word	0x000000ff
        /*0118*/ 	.word	0x00026828
        /*011c*/ 	.short	0x0100
        /*011e*/ 	.byte	0x08
	.zero		1


	//   ....[5]....
        /*0120*/ 	.word	0x000004f0
        /*0124*/ 	.word	0x000000ff
        /*0128*/ 	.word	0x00026830
        /*012c*/ 	.short	0x0100
        /*012e*/ 	.byte	0x08
	.zero		1


	//   ....[6]....
        /*0130*/ 	.word	0x00000500
        /*0134*/ 	.word	0x000000ff
        /*0138*/ 	.word	0x00026840
        /*013c*/ 	.short	0x0100
        /*013e*/ 	.byte	0x08
	.zero		1


	//   ....[7]....
        /*0140*/ 	.word	0x00000510
        /*0144*/ 	.word	0x000000ff
        /*0148*/ 	.word	0x00026838
        /*014c*/ 	.short	0x0100
        /*014e*/ 	.byte	0x08
	.zero		1


	//   ....[8]....
        /*0150*/ 	.word	0x00000520
        /*0154*/ 	.word	0x000000ff
        /*0158*/ 	.word	0x00026848
        /*015c*/ 	.short	0x0100
        /*015e*/ 	.byte	0x08
	.zero		1


	//   ....[9]....
        /*0160*/ 	.word	0x00001530
        /*0164*/ 	.word	0x00000012
        /*0168*/ 	.word	0x00026800
        /*016c*/ 	.short	0x010a
        /*016e*/ 	.byte	0x3f
	.zero		1


	//   ....[10]....
        /*0170*/ 	.word	0x000015d0
        /*0174*/ 	.word	0x00000012
        /*0178*/ 	.word	0x00026800
        /*017c*/ 	.short	0x010a
        /*017e*/ 	.byte	0x3f
	.zero		1


	//   ....[11]....
        /*0180*/ 	.word	0x00001f40
        /*0184*/ 	.word	0x000000ff
        /*0188*/ 	.word	0x00026810
        /*018c*/ 	.short	0x010a
        /*018e*/ 	.byte	0x07
	.zero		1


	//   ....[12]....
        /*0190*/ 	.word	0x00001f80
        /*0194*/ 	.word	0x000000ff
        /*0198*/ 	.word	0x00026810
        /*019c*/ 	.short	0x010a
        /*019e*/ 	.byte	0x07
	.zero		1


	//   ....[13]....
        /*01a0*/ 	.word	0x000023c0
        /*01a4*/ 	.word	0x000000ff
        /*01a8*/ 	.word	0x00026830
        /*01ac*/ 	.short	0x010a
        /*01ae*/ 	.byte	0x07
	.zero		1


	//   ....[14]....
        /*01b0*/ 	.word	0x00002400
        /*01b4*/ 	.word	0x000000ff
        /*01b8*/ 	.word	0x00026830
        /*01bc*/ 	.short	0x010a
        /*01be*/ 	.byte	0x07
	.zero		1


	//   ....[15]....
        /*01c0*/ 	.word	0x000044e0
        /*01c4*/ 	.word	0x000000ff
        /*01c8*/ 	.word	0x00000000
        /*01cc*/ 	.short	0x0101
        /*01ce*/ 	.byte	0x0a
	.zero		1


	//   ....[16]....
        /*01d0*/ 	.word	0x000047a0
        /*01d4*/ 	.word	0x000000ff
        /*01d8*/ 	.word	0x00000000
        /*01dc*/ 	.short	0x0101
        /*01de*/ 	.byte	0x07
	.zero		1


	//   ....[17]....
        /*01e0*/ 	.word	0x00008470
        /*01e4*/ 	.word	0x0000000f
        /*01e8*/ 	.word	0x00026820
        /*01ec*/ 	.short	0x010a
        /*01ee*/ 	.byte	0x3f
	.zero		1


	//   ....[18]....
        /*01f0*/ 	.word	0x00008d80
        /*01f4*/ 	.word	0x0000000f
        /*01f8*/ 	.word	0x00026840
        /*01fc*/ 	.short	0x010a
        /*01fe*/ 	.byte	0x3f
	.zero		1


	//   ....[19]....
        /*0200*/ 	.word	0x000090c0
        /*0204*/ 	.word	0x0000000f
        /*0208*/ 	.word	0x00026828
        /*020c*/ 	.short	0x010a
        /*020e*/ 	.byte	0x3f
	.zero		1


	//   ....[20]....
        /*0210*/ 	.word	0x00009400
        /*0214*/ 	.word	0x0000000f
        /*0218*/ 	.word	0x00026848
        /*021c*/ 	.short	0x010a
        /*021e*/ 	.byte	0x3f
	.zero		1


	//   ....[21]....
        /*0220*/ 	.word	0x000096e0
        /*0224*/ 	.word	0x0000000f
        /*0228*/ 	.word	0x00026820
        /*022c*/ 	.short	0x010a
        /*022e*/ 	.byte	0x3f
	.zero		1


	//   ....[22]....
        /*0230*/ 	.word	0x00009a90
        /*0234*/ 	.word	0x0000000f
        /*0238*/ 	.word	0x00026840
        /*023c*/ 	.short	0x010a
        /*023e*/ 	.byte	0x3f
	.zero		1


	//   ....[23]....
        /*0240*/ 	.word	0x00009da0
        /*0244*/ 	.word	0x0000000f
        /*0248*/ 	.word	0x00026828
        /*024c*/ 	.short	0x010a
        /*024e*/ 	.byte	0x3f
	.zero		1


	//   ....[24]....
        /*0250*/ 	.word	0x0000a120
        /*0254*/ 	.word	0x00000003
        /*0258*/ 	.word	0x00026840
        /*025c*/ 	.short	0x010a
        /*025e*/ 	.byte	0x3f
	.zero		1


	//   ....[25]....
        /*0260*/ 	.word	0x0000a5f0
        /*0264*/ 	.word	0x00000007
        /*0268*/ 	.word	0x00000000
        /*026c*/ 	.short	0x010a
        /*026e*/ 	.byte	0x3f
	.zero		1


	//   ....[26]....
        /*0270*/ 	.word	0x0000a640
        /*0274*/ 	.word	0x00000003
        /*0278*/ 	.word	0x00000000
        /*027c*/ 	.short	0x010a
        /*027e*/ 	.byte	0x3f
	.zero		1


	//   ....[27]....
        /*0280*/ 	.word	0x0000a6a0
        /*0284*/ 	.word	0x00000005
        /*0288*/ 	.word	0x00000000
        /*028c*/ 	.short	0x010a
        /*028e*/ 	.byte	0x3f
	.zero		1


	//   ....[28]....
        /*0290*/ 	.word	0x0000a6d0
        /*0294*/ 	.word	0x00000003
        /*0298*/ 	.word	0x00000000
        /*029c*/ 	.short	0x010a
        /*029e*/ 	.byte	0x3f
	.zero		1


	//   ....[29]....
        /*02a0*/ 	.word	0x0000a7b0
        /*02a4*/ 	.word	0x00000012
        /*02a8*/ 	.word	0x00026800
        /*02ac*/ 	.short	0x010a
        /*02ae*/ 	.byte	0x3f
	.zero		1


	//   ....[30]....
        /*02b0*/ 	.word	0x0000a810
        /*02b4*/ 	.word	0x00000007
        /*02b8*/ 	.word	0x00026810
        /*02bc*/ 	.short	0x010a
        /*02be*/ 	.byte	0x3f
	.zero		1


	//   ....[31]....
        /*02c0*/ 	.word	0x0000a870
        /*02c4*/ 	.word	0x00000079
        /*02c8*/ 	.word	0x00026830
        /*02cc*/ 	.short	0x010a
        /*02ce*/ 	.byte	0x3f
	.zero		1


	//   ....[32]....
        /*02d0*/ 	.word	0x0000a8c0
        /*02d4*/ 	.word	0x0000000f
        /*02d8*/ 	.word	0x00026820
        /*02dc*/ 	.short	0x010a
        /*02de*/ 	.byte	0x3f
	.zero		1


	//   ....[33]....
        /*02e0*/ 	.word	0x0000a910
        /*02e4*/ 	.word	0x0000000f
        /*02e8*/ 	.word	0x00026840
        /*02ec*/ 	.short	0x010a
        /*02ee*/ 	.byte	0x3f
	.zero		1


	//   ....[34]....
        /*02f0*/ 	.word	0x0000a960
        /*02f4*/ 	.word	0x0000000f
        /*02f8*/ 	.word	0x00026828
        /*02fc*/ 	.short	0x010a
        /*02fe*/ 	.byte	0x3f
	.zero		1


	//   ....[35]....
        /*0300*/ 	.word	0x0000a9b0
        /*0304*/ 	.word	0x0000000f
        /*0308*/ 	.word	0x00026848
        /*030c*/ 	.short	0x010a
        /*030e*/ 	.byte	0x3f
	.zero		1


	//   ....[36]....
        /*0310*/ 	.word	0x0000aa10
        /*0314*/ 	.word	0x0000000f
        /*0318*/ 	.word	0x00026820
        /*031c*/ 	.short	0x010a
        /*031e*/ 	.byte	0x3f
	.zero		1


	//   ....[37]....
        /*0320*/ 	.word	0x0000aa60
        /*0324*/ 	.word	0x0000000f
        /*0328*/ 	.word	0x00026840
        /*032c*/ 	.short	0x010a
        /*032e*/ 	.byte	0x3f
	.zero		1


	//   ....[38]....
        /*0330*/ 	.word	0x0000aab0
        /*0334*/ 	.word	0x0000000f
        /*0338*/ 	.word	0x00026828
        /*033c*/ 	.short	0x010a
        /*033e*/ 	.byte	0x3f
	.zero		1


	//   ....[39]....
        /*0340*/ 	.word	0x0000ab00
        /*0344*/ 	.word	0x00000003
        /*0348*/ 	.word	0x00026840
        /*034c*/ 	.short	0x010a
        /*034e*/ 	.byte	0x3f
	.zero		1


	//   ....[40]....
        /*0350*/ 	.word	0x0000abd0
        /*0354*/ 	.word	0x00000007
        /*0358*/ 	.word	0x00000000
        /*035c*/ 	.short	0x010a
        /*035e*/ 	.byte	0x3f
	.zero		1


	//   ....[41]....
        /*0360*/ 	.word	0x0000ac20
        /*0364*/ 	.word	0x00000003
        /*0368*/ 	.word	0x00000000
        /*036c*/ 	.short	0x010a
        /*036e*/ 	.byte	0x3f
	.zero		1


	//   ....[42]....
        /*0370*/ 	.word	0x0000ac70
        /*0374*/ 	.word	0x00000005
        /*0378*/ 	.word	0x00000000
        /*037c*/ 	.short	0x010a
        /*037e*/ 	.byte	0x3f
	.zero		1


	//----- nvinfo : EIATTR_NUM_MBARRIERS
	.align		4
.L_523:
        /*0380*/ 	.byte	0x03, 0x38
        /*0382*/ 	.short	0x0009


	//----- nvinfo : EIATTR_EXIT_INSTR_OFFSETS
	.align		4
        /*0384*/ 	.byte	0x04, 0x1c
        /*0386*/ 	.short	(.L_525 - .L_524)


	//   ....[0]....
.L_524:
        /*0388*/ 	.word	0x0000a720


	//----- nvinfo : EIATTR_MAX_THREADS
	.align		4
.L_525:
        /*038c*/ 	.byte	0x04, 0x05
        /*038e*/ 	.short	(.L_527 - .L_526)
.L_526:
        /*0390*/ 	.word	0x00000180
        /*0394*/ 	.word	0x00000001
        /*0398*/ 	.word	0x00000001


	//----- nvinfo : EIATTR_CRS_STACK_SIZE
	.align		4
.L_527:
        /*039c*/ 	.byte	0x04, 0x1e
        /*039e*/ 	.short	(.L_529 - .L_528)
.L_528:
        /*03a0*/ 	.word	0x00000000


	//----- nvinfo : EIATTR_CBANK_PARAM_SIZE
	.align		4
.L_529:
        /*03a4*/ 	.byte	0x03, 0x19
        /*03a6*/ 	.short	0x06f0


	//----- nvinfo : EIATTR_PARAM_CBANK
	.align		4
        /*03a8*/ 	.byte	0x04, 0x0a
        /*03aa*/ 	.short	(.L_531 - .L_530)
	.align		4
.L_530:
        /*03ac*/ 	.word	index@(.nv.constant0._ZN7cutlass13device_kernelIN5flash11enable_sm90INS1_16FlashAttnBwdSm90INS1_25CollectiveMainloopBwdSm90ILi2ELi2ELi2EN4cute5tupleIJNS5_1CILi1EEES8_S8_EEENS6_IJNS7_ILi64EEENS7_ILi128EEENS7_ILi96EEEEEENS_10bfloat16_tEfNS_4arch4Sm90ELb0ELb1ELb0ELb1ELb0ELb1ELb0ELb0ELi2ELi1ELi2ELi1ELb1EEENS1_21CollectiveEpilogueBwdISD_SE_SG_Li256ELb1ELb0ELi1EEENS1_19SingleTileSchedulerILb1ELb0ELb0ELi128EEEEEEEEEvNT_6ParamsE)
        /*03b0*/ 	.short	0x0210
        /*03b2*/ 	.short	0x06f0


	//----- nvinfo : EIATTR_SW_WAR
	.align		4
.L_531:
        /*03b4*/ 	.byte	0x04, 0x36
        /*03b6*/ 	.short	(.L_533 - .L_532)
.L_532:
        /*03b8*/ 	.word	0x00000008
.L_533:


//--------------------- .nv.info._ZN7cutlass13device_kernelIN5flash11enable_sm90INS1_16FlashAttnBwdSm90INS1_25CollectiveMainloopBwdSm90ILi2ELi2ELi2EN4cute5tupleIJNS5_1CILi1EEES8_S8_EEENS6_IJNS7_ILi64EEENS7_ILi128EEENS7_ILi96EEEEEENS_10bfloat16_tEfNS_4arch4Sm90ELb0ELb1ELb0ELb1ELb1ELb1ELb0ELb0ELi2ELi1ELi2ELi1ELb1EEENS1_21CollectiveEpilogueBwdISD_SE_SG_Li256ELb1ELb0ELi1EEENS1_19SingleTileSchedulerILb1ELb0ELb0ELi128EEEEEEEEEvNT_6ParamsE --------------------------
	.section	.nv.info._ZN7cutlass13device_kernelIN5flash11enable_sm90INS1_16FlashAttnBwdSm90INS1_25CollectiveMainloopBwdSm90ILi2ELi2ELi2EN4cute5tupleIJNS5_1CILi1EEES8_S8_EEENS6_IJNS7_ILi64EEENS7_ILi128EEENS7_ILi96EEEEEENS_10bfloat16_tEfNS_4arch4Sm90ELb0ELb1ELb0ELb1ELb1ELb1ELb0ELb0ELi2ELi1ELi2ELi1ELb1EEENS1_21CollectiveEpilogueBwdISD_SE_SG_Li256ELb1ELb0ELi1EEENS1_19SingleTileSchedulerILb1ELb0ELb0ELi128EEEEEEEEEvNT_6ParamsE,"",@"SHT_CUDA_INFO"
	.sectionflags	@""
	.align	4


	//----- nvinfo : EIATTR_CUDA_API_VERSION
	.align		4
        /*0000*/ 	.byte	0x04, 0x37
        /*0002*/ 	.short	(.L_535 - .L_534)
.L_534:
        /*0004*/ 	.word	0x00000082


	//----- nvinfo : EIATTR_KPARAM_INFO
	.align		4
.L_535:
        /*0008*/ 	.byte	0x04, 0x17
        /*000a*/ 	.short	(.L_537 - .L_536)
.L_536:
        /*000c*/ 	.word	0x00000000
        /*0010*/ 	.short	0x0000
        /*0012*/ 	.short	0x0070
        /*0014*/ 	.byte	0x00, 0xf0, 0x01, 0x1a


	//----- nvinfo : EIATTR_SPARSE_MMA_MASK
	.align		4
.L_537:
        /*0018*/ 	.byte	0x03, 0x50
        /*001a*/ 	.short	0x0000


	//----- nvinfo : EIATTR_MAXREG_COUNT
	.align		4
        /*001c*/ 	.byte	0x03, 0x1b
        /*001e*/ 	.short	0x00a8


	//----- nvinfo : EIATTR_NUM_BARRIERS
	.align		4
        /*0020*/ 	.byte	0x02, 0x4c
        /*0022*/ 	.byte	0x10
	.zero		1


	//----- nvinfo : EIATTR_EXTERNS
	.align		4
        /*0024*/ 	.byte	0x04, 0x0f
        /*0026*/ 	.short	(.L_539 - .L_538)


	//   ....[0]....
	.align		4
.L_538:
        /*0028*/ 	.word	index@(__assertfail)


	//----- nvinfo : EIATTR_ANNOTATIONS
	.align		4
.L_539:
        /*002c*/ 	.byte	0x04, 0x55
        /*002e*/ 	.short	(.L_541 - .L_540)


	//   ....[0]....
.L_540:
        /*0030*/ 	.word	0x00000001
        /*0034*/ 	.byte	0xb0, 0x99, 0x00, 0x00, 0x01, 0x00, 0x00, 0x00, 0x40, 0x9c, 0x00, 0x00, 0x01, 0x00, 0x00, 0x00
        /*0044*/ 	.byte	0x80, 0xa9, 0x00, 0x00, 0x01, 0x00, 0x00, 0x00, 0xa0, 0xa9, 0x00, 0x00, 0x01, 0x00, 0x00, 0x00
        /*0054*/ 	.byte	0x80, 0xad, 0x00, 0x00


	//----- nvinfo : EIATTR_MERCURY_ISA_VERSION
	.align		4
.L_541:
        /*0058*/ 	.byte	0x03, 0x5f
        /*005a*/ 	.short	0x0101


	//----- nvinfo : EIATTR_INT_WARP_WIDE_INSTR_OFFSETS
	.align		4
        /*005c*/ 	.byte	0x04, 0x31
        /*005e*/ 	.short	(.L_543 - .L_542)


	//   ....[0]....
.L_542:
        /*0060*/ 	.word	0x00000190


	//   ....[1]....
        /*0064*/ 	.word	0x000001c0


	//   ....[2]....
        /*0068*/ 	.word	0x000075e0


	//   ....[3]....
        /*006c*/ 	.word	0x00007c40


	//   ....[4]....
        /*0070*/ 	.word	0x000080f0


	//   ....[5]....
        /*0074*/ 	.word	0x000083c0


	//   ....[6]....
        /*0078*/ 	.word	0x00008620


	//   ....[7]....
        /*007c*/ 	.word	0x000087b0


	//----- nvinfo : EIATTR_COOP_GROUP_MASK_REGIDS
	.align		4
.L_543:
        /*0080*/ 	.byte	0x04, 0x29
        /*0082*/ 	.short	(.L_545 - .L_544)


	//   ....[0]....
.L_544:
        /*0084*/ 	.word	0xffffffff


	//   ....[1]....
        /*0088*/ 	.word	0xffffffff


	//   ....[2]....
        /*008c*/ 	.word	0xffffffff


	//   ....[3]....
        /*0090*/ 	.word	0xffffffff


	//   ....[4]....
        /*0094*/ 	.word	0xffffffff


	//   ....[5]....
        /*0098*/ 	.word	0xffffffff


	//   ....[6]....
        /*009c*/ 	.word	0xffffffff


	//   ....[7]....
        /*00a0*/ 	.word	0xffffffff


	//   ....[8]....
        /*00a4*/ 	.word	0xffffffff


	//   ....[9]....
        /*00a8*/ 	.word	0xffffffff


	//   ....[10]....
        /*00ac*/ 	.word	0xffffffff


	//   ....[11]....
        /*00b0*/ 	.word	0xffffffff


	//   ....[12]....
        /*00b4*/ 	.word	0xffffffff


	//   ....[13]....
        /*00b8*/ 	.word	0xffffffff


	//   ....[14]....
        /*00bc*/ 	.word	0xffffffff


	//   ....[15]....
        /*00c0*/ 	.word	0xffffffff


	//   ....[16]....
        /*00c4*/ 	.word	0x0500000f


	//   ....[17]....
        /*00c8*/ 	.word	0x0500000f


	//   ....[18]....
        /*00cc*/ 	.word	0x0500000f


	//   ....[19]....
        /*00d0*/ 	.word	0x0500000f


	//----- nvinfo : EIATTR_COOP_GROUP_INSTR_OFFSETS
	.align		4
.L_545:
        /*00d4*/ 	.byte	0x04, 0x28
        /*00d6*/ 	.short	(.L_547 - .L_546)


	//   ....[0]....
.L_546:
        /*00d8*/ 	.word	0x00000060


	//   ....[1]....
        /*00dc*/ 	.word	0x000001a0


	//   ....[2]....
        /*00e0*/ 	.word	0x000001f0


	//   ....[3]....
        /*00e4*/ 	.word	0x000003e0


	//   ....[4]....
        /*00e8*/ 	.word	0x00000610


	//   ....[5]....
        /*00ec*/ 	.word	0x000014f0


	//   ....[6]....
        /*00f0*/ 	.word	0x000066f0


	//   ....[7]....
        /*00f4*/ 	.word	0x000071e0


	//   ....[8]....
        /*00f8*/ 	.word	0x00007510


	//   ....[9]....
        /*00fc*/ 	.word	0x000078a0


	//   ....[10]....
        /*0100*/ 	.word	0x00007b70


	//   ....[11]....
        /*0104*/ 	.word	0x00007db0


	//   ....[12]....
        /*0108*/ 	.word	0x00008020


	//   ....[13]....
        /*010c*/ 	.word	0x00008300


	//   ....[14]....
        /*0110*/ 	.word	0x00008520


	//   ....[15]....
        /*0114*/ 	.word	0x000086b0


	//   ....[16]....
        /*0118*/ 	.word	0x0000b6c0


	//   ....[17]....
        /*011c*/ 	.word	0x0000b830


	//   ....[18]....
        /*0120*/ 	.word	0x0000b8a0


	//   ....[19]....
        /*0124*/ 	.word	0x0000b910


	//----- nvinfo : EIATTR_REG_RECONFIG
	.align		4
.L_547:
        /*0128*/ 	.byte	0x01, 0x54
	.zero		2


	//----- nvinfo : EIATTR_SYSCALL_OFFSETS
	.align		4
        /*012c*/ 	.byte	0x04, 0x46
        /*012e*/ 	.short	(.L_549 - .L_548)


	//   ....[0]....
.L_548:
        /*0130*/ 	.word	0x00001150


	//   ....[1]....
        /*0134*/ 	.word	0x00001240


	//   ....[2]....
        /*0138*/ 	.word	0x000013a0


	//   ....[3]....
        /*013c*/ 	.word	0x00001490


	//   ....[4]....
        /*0140*/ 	.word	0x00001710


	//----- nvinfo : EIATTR_MBARRIER_INSTR_OFFSETS
	.align		4
.L_549:
        /*0144*/ 	.byte	0x04, 0x39
        /*0146*/ 	.short	(.L_551 - .L_550)


	//   ....[0]....
.L_550:
        /*0148*/ 	.word	0x00000290
        /*014c*/ 	.word	0x000000ff
        /*0150*/ 	.word	0x00026800
        /*0154*/ 	.short	0x0100
        /*0156*/ 	.byte	0x06
	.zero		1


	//   ....[1]....
        /*0158*/ 	.word	0x00000390
        /*015c*/ 	.word	0x000000ff
        /*0160*/ 	.word	0x00026810
        /*0164*/ 	.short	0x0100
        /*0166*/ 	.byte	0x08
	.zero		1


	//   ....[2]....
        /*0168*/ 	.word	0x000003a0
        /*016c*/ 	.word	0x000000ff
        /*0170*/ 	.word	0x00026820
        /*0174*/ 	.short	0x0100
        /*0176*/ 	.byte	0x08
	.zero		1


	//   ....[3]....
        /*0178*/ 	.word	0x000003b0
        /*017c*/ 	.word	0x000000ff
        /*0180*/ 	.word	0x00026818
        /*0184*/ 	.short	0x0100
        /*0186*/ 	.byte	0x08
	.zero		1


	//   ....[4]....
        /*0188*/ 	.word	0x000003c0
        /*018c*/ 	.word	0x000000ff
        /*0190*/ 	.word	0x00026828
        /*0194*/ 	.short	0x0100
        /*0196*/ 	.byte	0x08
	.zero		1


	//   ....[5]....
        /*0198*/ 	.word	0x000004f0
        /*019c*/ 	.word	0x000000ff
        /*01a0*/ 	.word	0x00026830
        /*01a4*/ 	.short	0x0100
        /*01a6*/ 	.byte	0x08
	.zero		1


	//   ....[6]....
        /*01a8*/ 	.word	0x00000500
        /*01ac*/ 	.word	0x000000ff
        /*01b0*/ 	.word	0x00026840
        /*01b4*/ 	.short	0x0100
        /*01b6*/ 	.byte	0x08
	.zero		1


	//   ....[7]....
        /*01b8*/ 	.word	0x00000510
        /*01bc*/ 	.word	0x000000ff
        /*01c0*/ 	.word	0x00026838
        /*01c4*/ 	.short	0x0100
        /*01c6*/ 	.byte	0x08
	.zero		1


	//   ....[8]....
        /*01c8*/ 	.word	0x00000520
        /*01cc*/ 	.word	0x000000ff
        /*01d0*/ 	.word	0x00026848
        /*01d4*/ 	.short	0x0100
        /*01d6*/ 	.byte	0x08
	.zero		1


	//   ....[9]....
        /*01d8*/ 	.word	0x00001530
        /*01dc*/ 	.word	0x00000012
        /*01e0*/ 	.word	0x00026800
        /*01e4*/ 	.short	0x010a
        /*01e6*/ 	.byte	0x3f
	.zero		1


	//   ....[10]....
        /*01e8*/ 	.word	0x000015d0
        /*01ec*/ 	.word	0x00000012
        /*01f0*/ 	.word	0x00026800
        /*01f4*/ 	.short	0x010a
        /*01f6*/ 	.byte	0x3f
	.zero		1


	//   ....[11]....
        /*01f8*/ 	.word	0x00001f40
        /*01fc*/ 	.word	0x000000ff
        /*0200*/ 	.word	0x00026810
        /*0204*/ 	.short	0x010a
        /*0206*/ 	.byte	0x07
	.zero		1


	//   ....[12]....
        /*0208*/ 	.word	0x00001f80
        /*020c*/ 	.word	0x000000ff
        /*0210*/ 	.word	0x00026810
        /*0214*/ 	.short	0x010a
        /*0216*/ 	.byte	0x07
	.zero		1


	//   ....[13]....
        /*0218*/ 	.word	0x000023c0
        /*021c*/ 	.word	0x000000ff
        /*0220*/ 	.word	0x00026830
        /*0224*/ 	.short	0x010a
        /*0226*/ 	.byte	0x07
	.zero		1


	//   ....[14]....
        /*0228*/ 	.word	0x00002400
        /*022c*/ 	.word	0x000000ff
        /*0230*/ 	.word	0x00026830
        /*0234*/ 	.short	0x010a
        /*0236*/ 	.byte	0x07
	.zero		1


	//   ....[15]....
        /*0238*/ 	.word	0x000044e0
        /*023c*/ 	.word	0x000000ff
        /*0240*/ 	.word	0x00000000
        /*0244*/ 	.short	0x0101
        /*0246*/ 	.byte	0x0a
	.zero		1


	//   ....[16]....
        /*0248*/ 	.word	0x000047a0
        /*024c*/ 	.word	0x000000ff
        /*0250*/ 	.word	0x00000000
        /*0254*/ 	.short	0x0101
        /*0256*/ 	.byte	0x07
	.zero		1


	//   ....[17]....
        /*0258*/ 	.word	0x000093b0
        /*025c*/ 	.word	0x0000000f
        /*0260*/ 	.word	0x00026820
        /*0264*/ 	.short	0x010a
        /*0266*/ 	.byte	0x3f
	.zero		1


	//   ....[18]....
        /*0268*/ 	.word	0x00009cc0
        /*026c*/ 	.word	0x0000000f
        /*0270*/ 	.word	0x00026840
        /*0274*/ 	.short	0x010a
        /*0276*/ 	.byte	0x3f
	.zero		1


	//   ....[19]....
        /*0278*/ 	.word	0x0000a000
        /*027c*/ 	.word	0x0000000f
        /*0280*/ 	.word	0x00026828
        /*0284*/ 	.short	0x010a
        /*0286*/ 	.byte	0x3f
	.zero		1


	//   ....[20]....
        /*0288*/ 	.word	0x0000a340
        /*028c*/ 	.word	0x0000000f
        /*0290*/ 	.word	0x00026848
        /*0294*/ 	.short	0x010a
        /*0296*/ 	.byte	0x3f
	.zero		1


	//   ....[21]....
        /*0298*/ 	.word	0x0000a620
        /*029c*/ 	.word	0x0000000f
        /*02a0*/ 	.word	0x00026820
        /*02a4*/ 	.short	0x010a
        /*02a6*/ 	.byte	0x3f
	.zero		1


	//   ....[22]....
        /*02a8*/ 	.word	0x0000a9d0
        /*02ac*/ 	.word	0x0000000f
        /*02b0*/ 	.word	0x00026840
        /*02b4*/ 	.short	0x010a
        /*02b6*/ 	.byte	0x3f
	.zero		1


	//   ....[23]....
        /*02b8*/ 	.word	0x0000ace0
        /*02bc*/ 	.word	0x0000000f
        /*02c0*/ 	.word	0x00026828
        /*02c4*/ 	.short	0x010a
        /*02c6*/ 	.byte	0x3f
	.zero		1


	//   ....[24]....
        /*02c8*/ 	.word	0x0000b060
        /*02cc*/ 	.word	0x00000003
        /*02d0*/ 	.word	0x00026840
        /*02d4*/ 	.short	0x010a
        /*02d6*/ 	.byte	0x3f
	.zero		1


	//   ....[25]....
        /*02d8*/ 	.word	0x0000b530
        /*02dc*/ 	.word	0x00000007
        /*02e0*/ 	.word	0x00000000
        /*02e4*/ 	.short	0x010a
        /*02e6*/ 	.byte	0x3f
	.zero		1


	//   ....[26]....
        /*02e8*/ 	.word	0x0000b580
        /*02ec*/ 	.word	0x00000003
        /*02f0*/ 	.word	0x00000000
        /*02f4*/ 	.short	0x010a
        /*02f6*/ 	.byte	0x3f
	.zero		1


	//   ....[27]....
        /*02f8*/ 	.word	0x0000b5e0
        /*02fc*/ 	.word	0x00000005
        /*0300*/ 	.word	0x00000000
        /*0304*/ 	.short	0x010a
        /*0306*/ 	.byte	0x3f
	.zero		1


	//   ....[28]....
        /*0308*/ 	.word	0x0000b610
        /*030c*/ 	.word	0x00000003
        /*0310*/ 	.word	0x00000000
        /*0314*/ 	.short	0x010a
        /*0316*/ 	.byte	0x3f
	.zero		1


	//   ....[29]....
        /*0318*/ 	.word	0x0000b6f0
        /*031c*/ 	.word	0x00000012
        /*0320*/ 	.word	0x00026800
        /*0324*/ 	.short	0x010a
        /*0326*/ 	.byte	0x3f
	.zero		1


	//   ....[30]....
        /*0328*/ 	.word	0x0000b750
        /*032c*/ 	.word	0x00000007
        /*0330*/ 	.word	0x00026810
        /*0334*/ 	.short	0x010a
        /*0336*/ 	.byte	0x3f
	.zero		1


	//   ....[31]....
        /*0338*/ 	.word	0x0000b7b0
        /*033c*/ 	.word	0x00000079
        /*0340*/ 	.word	0x00026830
        /*0344*/ 	.short	0x010a
        /*0346*/ 	.byte	0x3f
	.zero		1


	//   ....[32]....
        /*0348*/ 	.word	0x0000b950
        /*034c*/ 	.word	0x0000000f
        /*0350*/ 	.word	0x00026820
        /*0354*/ 	.short	0x010a
        /*0356*/ 	.byte	0x3f
	.zero		1


	//   ....[33]....
        /*0358*/ 	.word	0x0000b9a0
        /*035c*/ 	.word	0x0000000f
        /*0360*/ 	.word	0x00026840
        /*0364*/ 	.short	0x010a
        /*0366*/ 	.byte	0x3f
	.zero		1


	//   ....[34]....
        /*0368*/ 	.word	0x0000b9f0
        /*036c*/ 	.word	0x0000000f
        /*0370*/ 	.word	0x00026828
        /*0374*/ 	.short	0x010a
        /*0376*/ 	.byte	0x3f
	.zero		1


	//   ....[35]....
        /*0378*/ 	.word	0x0000ba40
        /*037c*/ 	.word	0x0000000f
        /*0380*/ 	.word	0x00026848
        /*0384*/ 	.short	0x010a
        /*0386*/ 	.byte	0x3f
	.zero		1


	//   ....[36]....
        /*0388*/ 	.word	0x0000baa0
        /*038c*/ 	.word	0x0000000f
        /*0390*/ 	.word	0x00026820
        /*0394*/ 	.short	0x010a
        /*0396*/ 	.byte	0x3f
	.zero		1


	//   ....[37]....
        /*0398*/ 	.word	0x0000baf0
        /*039c*/ 	.word	0x0000000f
        /*03a0*/ 	.word	0x00026840
        /*03a4*/ 	.short	0x010a
        /*03a6*/ 	.byte	0x3f
	.zero		1


	//   ....[38]....
        /*03a8*/ 	.word	0x0000bb40
        /*03ac*/ 	.word	0x0000000f
        /*03b0*/ 	.word	0x00026828
        /*03b4*/ 	.short	0x010a
        /*03b6*/ 	.byte	0x3f
	.zero		1


	//   ....[39]....
        /*03b8*/ 	.word	0x0000bb90
        /*03bc*/ 	.word	0x00000003
        /*03c0*/ 	.word	0x00026840
        /*03c4*/ 	.short	0x010a
        /*03c6*/ 	.byte	0x3f
	.zero		1


	//   ....[40]....
        /*03c8*/ 	.word	0x0000bc60
        /*03cc*/ 	.word	0x00000007
        /*03d0*/ 	.word	0x00000000
        /*03d4*/ 	.short	0x010a
        /*03d6*/ 	.byte	0x3f
	.zero		1


	//   ....[41]....
        /*03d8*/ 	.word	0x0000bcb0
        /*03dc*/ 	.word	0x00000003
        /*03e0*/ 	.word	0x00000000
        /*03e4*/ 	.short	0x010a
        /*03e6*/ 	.byte	0x3f
	.zero		1


	//   ....[42]....
        /*03e8*/ 	.word	0x0000bd00
        /*03ec*/ 	.word	0x00000005
        /*03f0*/ 	.word	0x00000000
        /*03f4*/ 	.short	0x010a
        /*03f6*/ 	.byte	0x3f
	.zero		1


	//----- nvinfo : EIATTR_NUM_MBARRIERS
	.align		4
.L_551:
        /*03f8*/ 	.byte	0x03, 0x38
        /*03fa*/ 	.short	0x0009


	//----- nvinfo : EIATTR_EXIT_INSTR_OFFSETS
	.align		4
        /*03fc*/ 	.byte	0x04, 0x1c
        /*03fe*/ 	.short	(.L_553 - .L_552)


	//   ....[0]....
.L_552:
        /*0400*/ 	.word	0x0000b660


	//----- nvinfo : EIATTR_MAX_THREADS
	.align		4
.L_553:
        /*0404*/ 	.byte	0x04, 0x05
        /*0406*/ 	.short	(.L_555 - .L_554)
.L_554:
        /*0408*/ 	.word	0x00000180
        /*040c*/ 	.word	0x00000001
        /*0410*/ 	.word	0x00000001


	//----- nvinfo : EIATTR_CRS_STACK_SIZE
	.align		4
.L_555:
        /*0414*/ 	.byte	0x04, 0x1e
        /*0416*/ 	.short	(.L_557 - .L_556)
.L_556:
        /*0418*/ 	.word	0x00000000


	//----- nvinfo : EIATTR_CBANK_PARAM_SIZE
	.align		4
.L_557:
        /*041c*/ 	.byte	0x03, 0x19
        /*041e*/ 	.short	0x06f0


	//----- nvinfo : EIATTR_PARAM_CBANK
	.align		4
        /*0420*/ 	.byte	0x04, 0x0a
        /*0422*/ 	.short	(.L_559 - .L_558)
	.align		4
.L_558:
        /*0424*/ 	.word	index@(.nv.constant0._ZN7cutlass13device_kernelIN5flash11enable_sm90INS1_16FlashAttnBwdSm90INS1_25CollectiveMainloopBwdSm90ILi2ELi2ELi2EN4cute5tupleIJNS5_1CILi1EEES8_S8_EEENS6_IJNS7_ILi64EEENS7_ILi128EEENS7_ILi96EEEEEENS_10bfloat16_tEfNS_4arch4Sm90ELb0ELb1ELb0ELb1ELb1ELb1ELb0ELb0ELi2ELi1ELi2ELi1ELb1EEENS1_21CollectiveEpilogueBwdISD_SE_SG_Li256ELb1ELb0ELi1EEENS1_19SingleTileSchedulerILb1ELb0ELb0ELi128EEEEEEEEEvNT_6ParamsE)
        /*0428*/ 	.short	0x0210
        /*042a*/ 	.short	0x06f0


	//----- nvinfo : EIATTR_SW_WAR
	.align		4
.L_559:
        /*042c*/ 	.byte	0x04, 0x36
        /*042e*/ 	.short	(.L_561 - .L_560)
.L_560:
        /*0430*/ 	.word	0x00000008
.L_561:


//--------------------- .nv.info._ZN7cutlass13device_kernelIN5flash11enable_sm90INS1_16FlashAttnBwdSm90INS1_25CollectiveMainloopBwdSm90ILi2ELi2ELi2EN4cute5tupleIJNS5_1CILi1EEES8_S8_EEENS6_IJNS7_ILi64EEENS7_ILi128EEENS7_ILi96EEEEEENS_10bfloat16_tEfNS_4arch4Sm90ELb0ELb1ELb0ELb1ELb0ELb1ELb0ELb0ELi2ELi1ELi2ELi1ELb1EEENS1_24CollectiveEpilogueBwdGQAISD_fSG_Li256ELb1ELb0EEENS1_19SingleTileSchedulerILb1ELb0ELb0ELi128EEEEEEEEEvNT_6ParamsE --------------------------
	.section	.nv.info._ZN7cutlass13device_kernelIN5flash11enable_sm90INS1_16FlashAttnBwdSm90INS1_25CollectiveMainloopBwdSm90ILi2ELi2ELi2EN4cute5tupleIJNS5_1CILi1EEES8_S8_EEENS6_IJNS7_ILi64EEENS7_ILi128EEENS7_ILi96EEEEEENS_10bfloat16_tEfNS_4arch4Sm90ELb0ELb1ELb0ELb1ELb0ELb1ELb0ELb0ELi2ELi1ELi2ELi1ELb1EEENS1_24CollectiveEpilogueBwdGQAISD_fSG_Li256ELb1ELb0EEENS1_19SingleTileSchedulerILb1ELb0ELb0ELi128EEEEEEEEEvNT_6ParamsE,"",@"SHT_CUDA_INFO"
	.sectionflags	@""
	.align	4


	//----- nvinfo : EIATTR_CUDA_API_VERSION
	.align		4
        /*0000*/ 	.byte	0x04, 0x37
        /*0002*/ 	.short	(.L_563 - .L_562)
.L_562:
        /*0004*/ 	.word	0x00000082


	//----- nvinfo : EIATTR_KPARAM_INFO
	.align		4
.L_563:
        /*0008*/ 	.byte	0x04, 0x17
        /*000a*/ 	.short	(.L_565 - .L_564)
.L_564:
        /*000c*/ 	.word	0x00000000
        /*0010*/ 	.short	0x0000
        /*0012*/ 	.short	0x0070
        /*0014*/ 	.byte	0x00, 0xf0, 0x01, 0x1a


	//----- nvinfo : EIATTR_SPARSE_MMA_MASK
	.align		4
.L_565:
        /*0018*/ 	.byte	0x03, 0x50
        /*001a*/ 	.short	0x0000


	//----- nvinfo : EIATTR_MAXREG_COUNT
	.align		4
        /*001c*/ 	.byte	0x03, 0x1b
        /*001e*/ 	.short	0x00a8


	//----- nvinfo : EIATTR_NUM_BARRIERS
	.align		4
        /*0020*/ 	.byte	0x02, 0x4c
        /*0022*/ 	.byte	0x10
	.zero		1


	//----- nvinfo : EIATTR_EXTERNS
	.align		4
        /*0024*/ 	.byte	0x04, 0x0f
        /*0026*/ 	.short	(.L_567 - .L_566)


	//   ....[0]....
	.align		4
.L_566:
        /*0028*/ 	.word	index@(__assertfail)


	//----- nvinfo : EIATTR_ANNOTATIONS
	.align		4
.L_567:
        /*002c*/ 	.byte	0x04, 0x55
        /*002e*/ 	.short	(.L_569 - .L_568)


	//   ....[0]....
.L_568:
        /*0030*/ 	.word	0x00000001
        /*0034*/ 	.byte	0x10, 0x78, 0x00, 0x00, 0x01, 0x00, 0x00, 0x00, 0xa0, 0x7a, 0x00, 0x00, 0x01, 0x00, 0x00, 0x00
        /*0044*/ 	.byte	0xe0, 0x87, 0x00, 0x00, 0x01, 0x00, 0x00, 0x00, 0x00, 0x88, 0x00, 0x00, 0x01, 0x00, 0x00, 0x00
        /*0054*/ 	.byte	0xe0, 0x8b, 0x00, 0x00


	//----- nvinfo : EIATTR_MERCURY_ISA_VERSION
	.align		4
.L_569:
        /*0058*/ 	.byte	0x03, 0x5f
        /*005a*/ 	.short	0x0101


	//----- nvinfo : EIATTR_INT_WARP_WIDE_INSTR_OFFSETS
	.align		4
        /*005c*/ 	.byte	0x04, 0x31
        /*005e*/ 	.short	(.L_571 - .L_570)


	//   ....[0]....
.L_570:
        /*0060*/ 	.word	0x00000190


	//   ....[1]....
        /*0064*/ 	.word	0x000001c0


	//----- nvinfo : EIATTR_COOP_GROUP_MASK_REGIDS
	.align		4
.L_571:
        /*0068*/ 	.byte	0x04, 0x29
        /*006a*/ 	.short	(.L_573 - .L_572)


	//   ....[0]....
.L_572:
        /*006c*/ 	.word	0xffffffff


	//   ....[1]....
        /*0070*/ 	.word	0xffffffff


	//   ....[2]....
        /*0074*/ 	.word	0xffffffff


	//   ....[3]....
        /*0078*/ 	.word	0xffffffff


	//   ....[4]....
        /*007c*/ 	.word	0xffffffff


	//   ....[5]....
        /*0080*/ 	.word	0xffffffff


	//   ....[6]....
        /*0084*/ 	.word	0xffffffff


	//   ....[7]....
        /*0088*/ 	.word	0x0500000f


	//----- nvinfo : EIATTR_COOP_GROUP_INSTR_OFFSETS
	.align		4
.L_573:
        /*008c*/ 	.byte	0x04, 0x28
        /*008e*/ 	.short	(.L_575 - .L_574)


	//   ....[0]....
.L_574:
        /*0090*/ 	.word	0x00000060


	//   ....[1]....
        /*0094*/ 	.word	0x000001a0


	//   ....[2]....
        /*0098*/ 	.word	0x000001f0


	//   ....[3]....
        /*009c*/ 	.word	0x000003e0


	//   ....[4]....
        /*00a0*/ 	.word	0x00000610


	//   ....[5]....
        /*00a4*/ 	.word	0x000014f0


	//   ....[6]....
        /*00a8*/ 	.word	0x00005450


	//   ....[7]....
        /*00ac*/ 	.word	0x00009520


	//----- nvinfo : EIATTR_REG_RECONFIG
	.align		4
.L_575:
        /*00b0*/ 	.byte	0x01, 0x54
	.zero		2


	//----- nvinfo : EIATTR_SYSCALL_OFFSETS
	.align		4
        /*00b4*/ 	.byte	0x04, 0x46
        /*00b6*/ 	.short	(.L_577 - .L_576)


	//   ....[0]....
.L_576:
        /*00b8*/ 	.word	0x00001150


	//   ....[1]....
        /*00bc*/ 	.word	0x00001240


	//   ....[2]....
        /*00c0*/ 	.word	0x000013a0


	//   ....[3]....
        /*00c4*/ 	.word	0x00001490


	//   ....[4]....
        /*00c8*/ 	.word	0x00001710


	//----- nvinfo : EIATTR_MBARRIER_INSTR_OFFSETS
	.align		4
.L_577:
        /*00cc*/ 	.byte	0x04, 0x39
        /*00ce*/ 	.short	(.L_579 - .L_578)


	//   ....[0]....
.L_578:
        /*00d0*/ 	.word	0x00000290
        /*00d4*/ 	.word	0x000000ff
        /*00d8*/ 	.word	0x00026800
        /*00dc*/ 	.short	0x0100
        /*00de*/ 	.byte	0x06
	.zero		1


	//   ....[1]....
        /*00e0*/ 	.word	0x00000390
        /*00e4*/ 	.word	0x000000ff
        /*00e8*/ 	.word	0x00026810
        /*00ec*/ 	.short	0x0100
        /*00ee*/ 	.byte	0x08
	.zero		1


	//   ....[2]....
        /*00f0*/ 	.word	0x000003a0
        /*00f4*/ 	.word	0x000000ff
        /*00f8*/ 	.word	0x00026820
        /*00fc*/ 	.short	0x0100
        /*00fe*/ 	.byte	0x08
	.zero		1


	//   ....[3]....
        /*0100*/ 	.word	0x000003b0
        /*0104*/ 	.word	0x000000ff
        /*0108*/ 	.word	0x00026818
        /*010c*/ 	.short	0x0100
        /*010e*/ 	.byte	0x08
	.zero		1


	//   ....[4]....
        /*0110*/ 	.word	0x000003c0
        /*0114*/ 	.word	0x000000ff
        /*0118*/ 	.word	0x00026828
        /*011c*/ 	.short	0x0100
        /*011e*/ 	.byte	0x08
	.zero		1


	//   ....[5]....
        /*0120*/ 	.word	0x000004f0
        /*0124*/ 	.word	0x000000ff
        /*0128*/ 	.word	0x00026830
        /*012c*/ 	.short	0x0100
        /*012e*/ 	.byte	0x08
	.zero		1


	//   ....[6]....
        /*0130*/ 	.word	0x00000500
        /*0134*/ 	.word	0x000000ff
        /*0138*/ 	.word	0x00026840
        /*013c*/ 	.short	0x0100
        /*013e*/ 	.byte	0x08
	.zero		1


	//   ....[7]....
        /*0140*/ 	.word	0x00000510
        /*0144*/ 	.word	0x000000ff
        /*0148*/ 	.word	0x00026838
        /*014c*/ 	.short	0x0100
        /*014e*/ 	.byte	0x08
	.zero		1


	//   ....[8]....
        /*0150*/ 	.word	0x00000520
        /*0154*/ 	.word	0x000000ff
        /*0158*/ 	.word	0x00026848
        /*015c*/ 	.short	0x0100
        /*015e*/ 	.byte	0x08
	.zero		1


	//   ....[9]....
        /*0160*/ 	.word	0x00001530
        /*0164*/ 	.word	0x00000012
        /*0168*/ 	.word	0x00026800
        /*016c*/ 	.short	0x010a
        /*016e*/ 	.byte	0x3f
	.zero		1


	//   ....[10]....
        /*0170*/ 	.word	0x000015d0
        /*0174*/ 	.word	0x00000012
        /*0178*/ 	.word	0x00026800
        /*017c*/ 	.short	0x010a
        /*017e*/ 	.byte	0x3f
	.zero		1


	//   ....[11]....
        /*0180*/ 	.word	0x00001f40
        /*0184*/ 	.word	0x000000ff
        /*0188*/ 	.word	0x00026810
        /*018c*/ 	.short	0x010a
        /*018e*/ 	.byte	0x07
	.zero		1


	//   ....[12]....
        /*0190*/ 	.word	0x00001f80
        /*0194*/ 	.word	0x000000ff
        /*0198*/ 	.word	0x00026810
        /*019c*/ 	.short	0x010a
        /*019e*/ 	.byte	0x07
	.zero		1


	//   ....[13]....
        /*01a0*/ 	.word	0x000023c0
        /*01a4*/ 	.word	0x000000ff
        /*01a8*/ 	.word	0x00026830
        /*01ac*/ 	.short	0x010a
        /*01ae*/ 	.byte	0x07
	.zero		1


	//   ....[14]....
        /*01b0*/ 	.word	0x00002400
        /*01b4*/ 	.word	0x000000ff
        /*01b8*/ 	.word	0x00026830
        /*01bc*/ 	.short	0x010a
        /*01be*/ 	.byte	0x07
	.zero		1


	//   ....[15]....
        /*01c0*/ 	.word	0x000044e0
        /*01c4*/ 	.word	0x000000ff
        /*01c8*/ 	.word	0x00000000
        /*01cc*/ 	.short	0x0101
        /*01ce*/ 	.byte	0x0a
	.zero		1


	//   ....[16]....
        /*01d0*/ 	.word	0x000047a0
        /*01d4*/ 	.word	0x000000ff
        /*01d8*/ 	.word	0x00000000
        /*01dc*/ 	.short	0x0101
        /*01de*/ 	.byte	0x07
	.zero		1


	//   ....[17]....
        /*01e0*/ 	.word	0x00007210
        /*01e4*/ 	.word	0x0000000f
        /*01e8*/ 	.word	0x00026820
        /*01ec*/ 	.short	0x010a
        /*01ee*/ 	.byte	0x3f
	.zero		1


	//   ....[18]....
        /*01f0*/ 	.word	0x00007b20
        /*01f4*/ 	.word	0x0000000f
        /*01f8*/ 	.word	0x00026840
        /*01fc*/ 	.short	0x010a
        /*01fe*/ 	.byte	0x3f
	.zero		1


	//   ....[19]....
        /*0200*/ 	.word	0x00007e60
        /*0204*/ 	.word	0x0000000f
        /*0208*/ 	.word	0x00026828
        /*020c*/ 	.short	0x010a
        /*020e*/ 	.byte	0x3f
	.zero		1


	//   ....[20]....
        /*0210*/ 	.word	0x000081a0
        /*0214*/ 	.word	0x0000000f
        /*0218*/ 	.word	0x00026848
        /*021c*/ 	.short	0x010a
        /*021e*/ 	.byte	0x3f
	.zero		1


	//   ....[21]....
        /*0220*/ 	.word	0x00008480
        /*0224*/ 	.word	0x0000000f
        /*0228*/ 	.word	0x00026820
        /*022c*/ 	.short	0x010a
        /*022e*/ 	.byte	0x3f
	.zero		1


	//   ....[22]....
        /*0230*/ 	.word	0x00008830
        /*0234*/ 	.word	0x0000000f
        /*0238*/ 	.word	0x00026840
        /*023c*/ 	.short	0x010a
        /*023e*/ 	.byte	0x3f
	.zero		1


	//   ....[23]....
        /*0240*/ 	.word	0x00008b40
        /*0244*/ 	.word	0x0000000f
        /*0248*/ 	.word	0x00026828
        /*024c*/ 	.short	0x010a
        /*024e*/ 	.byte	0x3f
	.zero		1


	//   ....[24]....
        /*0250*/ 	.word	0x00008ec0
        /*0254*/ 	.word	0x00000003
        /*0258*/ 	.word	0x00026840
        /*025c*/ 	.short	0x010a
        /*025e*/ 	.byte	0x3f
	.zero		1


	//   ....[25]....
        /*0260*/ 	.word	0x00009390
        /*0264*/ 	.word	0x00000007
        /*0268*/ 	.word	0x00000000
        /*026c*/ 	.short	0x010a
        /*026e*/ 	.byte	0x3f
	.zero		1


	//   ....[26]....
        /*0270*/ 	.word	0x000093e0
        /*0274*/ 	.word	0x00000003
        /*0278*/ 	.word	0x00000000
        /*027c*/ 	.short	0x010a
        /*027e*/ 	.byte	0x3f
	.zero		1


	//   ....[27]....
        /*0280*/ 	.word	0x00009440
        /*0284*/ 	.word	0x00000005
        /*0288*/ 	.word	0x00000000
        /*028c*/ 	.short	0x010a
        /*028e*/ 	.byte	0x3f
	.zero		1


	//   ....[28]....
        /*0290*/ 	.word	0x00009470
        /*0294*/ 	.word	0x00000003
        /*0298*/ 	.word	0x00000000
        /*029c*/ 	.short	0x010a
        /*029e*/ 	.byte	0x3f
	.zero		1


	//   ....[29]....
        /*02a0*/ 	.word	0x00009550
        /*02a4*/ 	.word	0x00000012
        /*02a8*/ 	.word	0x00026800
        /*02ac*/ 	.short	0x010a
        /*02ae*/ 	.byte	0x3f
	.zero		1


	//   ....[30]....
        /*02b0*/ 	.word	0x000095b0
        /*02b4*/ 	.word	0x00000007
        /*02b8*/ 	.word	0x00026810
        /*02bc*/ 	.short	0x010a
        /*02be*/ 	.byte	0x3f
	.zero		1


	//   ....[31]....
        /*02c0*/ 	.word	0x00009610
        /*02c4*/ 	.word	0x00000079
        /*02c8*/ 	.word	0x00026830
        /*02cc*/ 	.short	0x010a
        /*02ce*/ 	.byte	0x3f
	.zero		1


	//   ....[32]....
        /*02d0*/ 	.word	0x00009660
        /*02d4*/ 	.word	0x0000000f
        /*02d8*/ 	.word	0x00026820
        /*02dc*/ 	.short	0x010a
        /*02de*/ 	.byte	0x3f
	.zero		1


	//   ....[33]....
        /*02e0*/ 	.word	0x000096b0
        /*02e4*/ 	.word	0x0000000f
        /*02e8*/ 	.word	0x00026840
        /*02ec*/ 	.short	0x010a
        /*02ee*/ 	.byte	0x3f
	.zero		1


	//   ....[34]....
        /*02f0*/ 	.word	0x00009700
        /*02f4*/ 	.word	0x0000000f
        /*02f8*/ 	.word	0x00026828
        /*02fc*/ 	.short	0x010a
        /*02fe*/ 	.byte	0x3f
	.zero		1


	//   ....[35]....
        /*0300*/ 	.word	0x00009750
        /*0304*/ 	.word	0x0000000f
        /*0308*/ 	.word	0x00026848
        /*030c*/ 	.short	0x010a
        /*030e*/ 	.byte	0x3f
	.zero		1


	//   ....[36]....
        /*0310*/ 	.word	0x000097b0
        /*0314*/ 	.word	0x0000000f
        /*0318*/ 	.word	0x00026820
        /*031c*/ 	.short	0x010a
        /*031e*/ 	.byte	0x3f
	.zero		1


	//   ....[37]....
        /*0320*/ 	.word	0x00009800
        /*0324*/ 	.word	0x0000000f
        /*0328*/ 	.word	0x00026840
        /*032c*/ 	.short	0x010a
        /*032e*/ 	.byte	0x3f
	.zero		1


	//   ....[38]....
        /*0330*/ 	.word	0x00009850
        /*0334*/ 	.word	0x0000000f
        /*0338*/ 	.word	0x00026828
        /*033c*/ 	.short	0x010a
        /*033e*/ 	.byte	0x3f
	.zero		1


	//   ....[39]....
        /*0340*/ 	.word	0x000098a0
        /*0344*/ 	.word	0x00000003
        /*0348*/ 	.word	0x00026840
        /*034c*/ 	.short	0x010a
        /*034e*/ 	.byte	0x3f
	.zero		1


	//   ....[40]....
        /*0350*/ 	.word	0x00009970
        /*0354*/ 	.word	0x00000007
        /*0358*/ 	.word	0x00000000
        /*035c*/ 	.short	0x010a
        /*035e*/ 	.byte	0x3f
	.zero		1


	//   ....[41]....
        /*0360*/ 	.word	0x000099c0
        /*0364*/ 	.word	0x00000003
        /*0368*/ 	.word	0x00000000
        /*036c*/ 	.short	0x010a
        /*036e*/ 	.byte	0x3f
	.zero		1


	//   ....[42]....
        /*0370*/ 	.word	0x00009a10
        /*0374*/ 	.word	0x00000005
        /*0378*/ 	.word	0x00000000
        /*037c*/ 	.short	0x010a
        /*037e*/ 	.byte	0x3f
	.zero		1


	//----- nvinfo : EIATTR_NUM_MBARRIERS
	.align		4
.L_579:
        /*0380*/ 	.byte	0x03, 0x38
        /*0382*/ 	.short	0x0009


	//----- nvinfo : EIATTR_EXIT_INSTR_OFFSETS
	.align		4
        /*0384*/ 	.byte	0x04, 0x1c
        /*0386*/ 	.short	(.L_581 - .L_580)


	//   ....[0]....
.L_580:
        /*0388*/ 	.word	0x000094c0


	//----- nvinfo : EIATTR_MAX_THREADS
	.align		4
.L_581:
        /*038c*/ 	.byte	0x04, 0x05
        /*038e*/ 	.short	(.L_583 - .L_582)
.L_582:
        /*0390*/ 	.word	0x00000180
        /*0394*/ 	.word	0x00000001
        /*0398*/ 	.word	0x00000001


	//----- nvinfo : EIATTR_CRS_STACK_SIZE
	.align		4
.L_583:
        /*039c*/ 	.byte	0x04, 0x1e
        /*039e*/ 	.short	(.L_585 - .L_584)
.L_584:
        /*03a0*/ 	.word	0x00000000


	//----- nvinfo : EIATTR_CBANK_PARAM_SIZE
	.align		4
.L_585:
        /*03a4*/ 	.byte	0x03, 0x19
        /*03a6*/ 	.short	0x06f0


	//----- nvinfo : EIATTR_PARAM_CBANK
	.align		4
        /*03a8*/ 	.byte	0x04, 0x0a
        /*03aa*/ 	.short	(.L_587 - .L_586)
	.align		4
.L_586:
        /*03ac*/ 	.word	index@(.nv.constant0._ZN7cutlass13device_kernelIN5flash11enable_sm90INS1_16FlashAttnBwdSm90INS1_25CollectiveMainloopBwdSm90ILi2ELi2ELi2EN4cute5tupleIJNS5_1CILi1EEES8_S8_EEENS6_IJNS7_ILi64EEENS7_ILi128EEENS7_ILi96EEEEEENS_10bfloat16_tEfNS_4arch4Sm90ELb0ELb1ELb0ELb1ELb0ELb1ELb0ELb0ELi2ELi1ELi2ELi1ELb1EEENS1_24CollectiveEpilogueBwdGQAISD_fSG_Li256ELb1ELb0EEENS1_19SingleTileSchedulerILb1ELb0ELb0ELi128EEEEEEEEEvNT_6ParamsE)
        /*03b0*/ 	.short	0x0210
        /*03b2*/ 	.short	0x06f0


	//----- nvinfo : EIATTR_SW_WAR
	.align		4
.L_587:
        /*03b4*/ 	.byte	0x04, 0x36
        /*03b6*/ 	.short	(.L_589 - .L_588)
.L_588:
        /*03b8*/ 	.word	0x00000008
.L_589:


//--------------------- .nv.info._ZN7cutlass13device_kernelIN5flash11enable_sm90INS1_16FlashAttnBwdSm90INS1_25CollectiveMainloopBwdSm90ILi2ELi2ELi2EN4cute5tupleIJNS5_1CILi1EEES8_S8_EEENS6_IJNS7_ILi64EEENS7_ILi128EEENS7_ILi96EEEEEENS_10bfloat16_tEfNS_4arch4Sm90ELb0ELb1ELb0ELb1ELb1ELb1ELb0ELb0ELi2ELi1ELi2ELi1ELb1EEENS1_24CollectiveEpilogueBwdGQAISD_fSG_Li256ELb1ELb1EEENS1_19SingleTileSchedulerILb1ELb0ELb0ELi128EEEEEEEEEvNT_6ParamsE --------------------------
	.section	.nv.info._ZN7cutlass13device_kernelIN5flash11enable_sm90INS1_16FlashAttnBwdSm90INS1_25CollectiveMainloopBwdSm90ILi2ELi2ELi2EN4cute5tupleIJNS5_1CILi1EEES8_S8_EEENS6_IJNS7_ILi64EEENS7_ILi128EEENS7_ILi96EEEEEENS_10bfloat16_tEfNS_4arch4Sm90ELb0ELb1ELb0ELb1ELb1ELb1ELb0ELb0ELi2ELi1ELi2ELi1ELb1EEENS1_24CollectiveEpilogueBwdGQAISD_fSG_Li256ELb1ELb1EEENS1_19SingleTileSchedulerILb1ELb0ELb0ELi128EEEEEEEEEvNT_6ParamsE,"",@"SHT_CUDA_INFO"
	.sectionflags	@""
	.align	4


	//----- nvinfo : EIATTR_CUDA_API_VERSION
	.align		4
        /*0000*/ 	.byte	0x04, 0x37
        /*0002*/ 	.short	(.L_591 - .L_590)
.L_590:
        /*0004*/ 	.word	0x00000082


	//----- nvinfo : EIATTR_KPARAM_INFO
	.align		4
.L_591:
        /*0008*/ 	.byte	0x04, 0x17
        /*000a*/ 	.short	(.L_593 - .L_592)
.L_592:
        /*000c*/ 	.word	0x00000000
        /*0010*/ 	.short	0x0000
        /*0012*/ 	.short	0x0070
        /*0014*/ 	.byte	0x00, 0xf0, 0x01, 0x1a


	//----- nvinfo : EIATTR_SPARSE_MMA_MASK
	.align		4
.L_593:
        /*0018*/ 	.byte	0x03, 0x50
        /*001a*/ 	.short	0x0000


	//----- nvinfo : EIATTR_MAXREG_COUNT
	.align		4
        /*001c*/ 	.byte	0x03, 0x1b
        /*001e*/ 	.short	0x00a8


	//----- nvinfo : EIATTR_NUM_BARRIERS
	.align		4
        /*0020*/ 	.byte	0x02, 0x4c
        /*0022*/ 	.byte	0x10
	.zero		1


	//----- nvinfo : EIATTR_EXTERNS
	.align		4
        /*0024*/ 	.byte	0x04, 0x0f
        /*0026*/ 	.short	(.L_595 - .L_594)


	//   ....[0]....
	.align		4
.L_594:
        /*0028*/ 	.word	index@(__assertfail)


	//----- nvinfo : EIATTR_ANNOTATIONS
	.align		4
.L_595:
        /*002c*/ 	.byte	0x04, 0x55
        /*002e*/ 	.short	(.L_597 - .L_596)


	//   ....[0]....
.L_596:
        /*0030*/ 	.word	0x00000001
        /*0034*/ 	.byte	0x00, 0x8c, 0x00, 0x00, 0x01, 0x00, 0x00, 0x00, 0x90, 0x8e, 0x00, 0x00, 0x01, 0x00, 0x00, 0x00
        /*0044*/ 	.byte	0xd0, 0x9b, 0x00, 0x00, 0x01, 0x00, 0x00, 0x00, 0xf0, 0x9b, 0x00, 0x00, 0x01, 0x00, 0x00, 0x00
        /*0054*/ 	.byte	0xd0, 0x9f, 0x00, 0x00


	//----- nvinfo : EIATTR_MERCURY_ISA_VERSION
	.align		4
.L_597:
        /*0058*/ 	.byte	0x03, 0x5f
        /*005a*/ 	.short	0x0101


	//----- nvinfo : EIATTR_INT_WARP_WIDE_INSTR_OFFSETS
	.align		4
        /*005c*/ 	.byte	0x04, 0x31
        /*005e*/ 	.short	(.L_599 - .L_598)


	//   ....[0]....
.L_598:
        /*0060*/ 	.word	0x00000190


	//   ....[1]....
        /*0064*/ 	.word	0x000001c0


	//   ....[2]....
        /*0068*/ 	.word	0x00006830


	//   ....[3]....
        /*006c*/ 	.word	0x00006e90


	//   ....[4]....
        /*0070*/ 	.word	0x00007340


	//   ....[5]....
        /*0074*/ 	.word	0x00007610


	//   ....[6]....
        /*0078*/ 	.word	0x00007870


	//   ....[7]....
        /*007c*/ 	.word	0x00007a00


	//----- nvinfo : EIATTR_COOP_GROUP_MASK_REGIDS
	.align		4
.L_599:
        /*0080*/ 	.byte	0x04, 0x29
        /*0082*/ 	.short	(.L_601 - .L_600)


	//   ....[0]....
.L_600:
        /*0084*/ 	.word	0xffffffff


	//   ....[1]....
        /*0088*/ 	.word	0xffffffff


	//   ....[2]....
        /*008c*/ 	.word	0xffffffff


	//   ....[3]....
        /*0090*/ 	.word	0xffffffff


	//   ....[4]....
        /*0094*/ 	.word	0xffffffff


	//   ....[5]....
        /*0098*/ 	.word	0xffffffff


	//   ....[6]....
        /*009c*/ 	.word	0xffffffff


	//   ....[7]....
        /*00a0*/ 	.word	0xffffffff


	//   ....[8]....
        /*00a4*/ 	.word	0xffffffff


	//   ....[9]....
        /*00a8*/ 	.word	0xffffffff


	//   ....[10]....
        /*00ac*/ 	.word	0xffffffff


	//   ....[11]....
        /*00b0*/ 	.word	0xffffffff


	//   ....[12]....
        /*00b4*/ 	.word	0xffffffff


	//   ....[13]....
        /*00b8*/ 	.word	0xffffffff


	//   ....[14]....
        /*00bc*/ 	.word	0xffffffff


	//   ....[15]....
        /*00c0*/ 	.word	0xffffffff


	//   ....[16]....
        /*00c4*/ 	.word	0xffffffff


	//   ....[17]....
        /*00c8*/ 	.word	0xffffffff


	//   ....[18]....
        /*00cc*/ 	.word	0xffffffff


	//   ....[19]....
        /*00d0*/ 	.word	0xffffffff


	//   ....[20]....
        /*00d4*/ 	.word	0x0500000f


	//   ....[21]....
        /*00d8*/ 	.word	0x0500000f


	//   ....[22]....
        /*00dc*/ 	.word	0x0500000f


	//   ....[23]....
        /*00e0*/ 	.word	0x0500000f


	//   ....[24]....
        /*00e4*/ 	.word	0x0500000f


	//   ....[25]....
        /*00e8*/ 	.word	0x0500000f


	//----- nvinfo : EIATTR_COOP_GROUP_INSTR_OFFSETS
	.align		4
.L_601:
        /*00ec*/ 	.byte	0x04, 0x28
        /*00ee*/ 	.short	(.L_603 - .L_602)


	//   ....[0]....
.L_602:
        /*00f0*/ 	.word	0x00000060


	//   ....[1]....
        /*00f4*/ 	.word	0x000001a0


	//   ....[2]....
        /*00f8*/ 	.word	0x000001f0


	//   ....[3]....
        /*00fc*/ 	.word	0x000003e0


	//   ....[4]....
        /*0100*/ 	.word	0x00000610


	//   ....[5]....
        /*0104*/ 	.word	0x000014f0


	//   ....[6]....
        /*0108*/ 	.word	0x00005260


	//   ....[7]....
        /*010c*/ 	.word	0x000053f0


	//   ....[8]....
        /*0110*/ 	.word	0x000056a0


	//   ....[9]....
        /*0114*/ 	.word	0x00005830


	//   ....[10]....
        /*0118*/ 	.word	0x00005940


	//   ....[11]....
        /*011c*/ 	.word	0x00006430


	//   ....[12]....
        /*0120*/ 	.word	0x00006760


	//   ....[13]....
        /*0124*/ 	.word	0x00006af0


	//   ....[14]....
        /*0128*/ 	.word	0x00006dc0


	//   ....[15]....
        /*012c*/ 	.word	0x00007000


	//   ....[16]....
        /*0130*/ 	.word	0x00007270


	//   ....[17]....
        /*0134*/ 	.word	0x00007550


	//   ....[18]....
        /*0138*/ 	.word	0x00007770


	//   ....[19]....
        /*013c*/ 	.word	0x00007900


	//   ....[20]....
        /*0140*/ 	.word	0x0000a910


	//   ....[21]....
        /*0144*/ 	.word	0x0000aa80


	//   ....[22]....
        /*0148*/ 	.word	0x0000aaf0


	//   ....[23]....
        /*014c*/ 	.word	0x0000ab60


	//   ....[24]....
        /*0150*/ 	.word	0x0000abd0


	//   ....[25]....
        /*0154*/ 	.word	0x0000ac40


	//----- nvinfo : EIATTR_REG_RECONFIG
	.align		4
.L_603:
        /*0158*/ 	.byte	0x01, 0x54
	.zero		2


	//----- nvinfo : EIATTR_SYSCALL_OFFSETS
	.align		4
        /*015c*/ 	.byte	0x04, 0x46
        /*015e*/ 	.short	(.L_605 - .L_604)


	//   ....[0]....
.L_604:
        /*0160*/ 	.word	0x00001150


	//   ....[1]....
        /*0164*/ 	.word	0x00001240


	//   ....[2]....
        /*0168*/ 	.word	0x000013a0


	//   ....[3]....
        /*016c*/ 	.word	0x00001490


	//   ....[4]....
        /*0170*/ 	.word	0x00001710


	//----- nvinfo : EIATTR_MBARRIER_INSTR_OFFSETS
	.align		4
.L_605:
        /*0174*/ 	.byte	0x04, 0x39
        /*0176*/ 	.short	(.L_607 - .L_606)


	//   ....[0]....
.L_606:
        /*0178*/ 	.word	0x00000290
        /*017c*/ 	.word	0x000000ff
        /*0180*/ 	.word	0x00026800
        /*0184*/ 	.short	0x0100
        /*0186*/ 	.byte	0x06
	.zero		1


	//   ....[1]....
        /*0188*/ 	.word	0x00000390
        /*018c*/ 	.word	0x000000ff
        /*0190*/ 	.word	0x00026810
        /*0194*/ 	.short	0x0100
        /*0196*/ 	.byte	0x08
	.zero		1


	//   ....[2]....
        /*0198*/ 	.word	0x000003a0
        /*019c*/ 	.word	0x000000ff
        /*01a0*/ 	.word	0x00026820
        /*01a4*/ 	.short	0x0100
        /*01a6*/ 	.byte	0x08
	.zero		1


	//   ....[3]....
        /*01a8*/ 	.word	0x000003b0
        /*01ac*/ 	.word	0x000000ff
        /*01b0*/ 	.word	0x00026818
        /*01b4*/ 	.short	0x0100
        /*01b6*/ 	.byte	0x08
	.zero		1


	//   ....[4]....
        /*01b8*/ 	.word	0x000003c0
        /*01bc*/ 	.word	0x000000ff
        /*01c0*/ 	.word	0x00026828
        /*01c4*/ 	.short	0x0100
        /*01c6*/ 	.byte	0x08
	.zero		1


	//   ....[5]....
        /*01c8*/ 	.word	0x000004f0
        /*01cc*/ 	.word	0x000000ff
        /*01d0*/ 	.word	0x00026830
        /*01d4*/ 	.short	0x0100
        /*01d6*/ 	.byte	0x08
	.zero		1


	//   ....[6]....
        /*01d8*/ 	.word	0x00000500
        /*01dc*/ 	.word	0x000000ff
        /*01e0*/ 	.word	0x00026840
        /*01e4*/ 	.short	0x0100
        /*01e6*/ 	.byte	0x08
	.zero		1


	//   ....[7]....
        /*01e8*/ 	.word	0x00000510
        /*01ec*/ 	.word	0x000000ff
        /*01f0*/ 	.word	0x00026838
        /*01f4*/ 	.short	0x0100
        /*01f6*/ 	.byte	0x08
	.zero		1


	//   ....[8]....
        /*01f8*/ 	.word	0x00000520
        /*01fc*/ 	.word	0x000000ff
        /*0200*/ 	.word	0x00026848
        /*0204*/ 	.short	0x0100
        /*0206*/ 	.byte	0x08
	.zero		1


	//   ....[9]....
        /*0208*/ 	.word	0x00001530
        /*020c*/ 	.word	0x00000012
        /*0210*/ 	.word	0x00026800
        /*0214*/ 	.short	0x010a
        /*0216*/ 	.byte	0x3f
	.zero		1


	//   ....[10]....
        /*0218*/ 	.word	0x000015d0
        /*021c*/ 	.word	0x00000012
        /*0220*/ 	.word	0x00026800
        /*0224*/ 	.short	0x010a
        /*0226*/ 	.byte	0x3f
	.zero		1


	//   ....[11]....
        /*0228*/ 	.word	0x00001f40
        /*022c*/ 	.word	0x000000ff
        /*0230*/ 	.word	0x00026810
        /*0234*/ 	.short	0x010a
        /*0236*/ 	.byte	0x07
	.zero		1


	//   ....[12]....
        /*0238*/ 	.word	0x00001f80
        /*023c*/ 	.word	0x000000ff
        /*0240*/ 	.word	0x00026810
        /*0244*/ 	.short	0x010a
        /*0246*/ 	.byte	0x07
	.zero		1


	//   ....[13]....
        /*0248*/ 	.word	0x000023c0
        /*024c*/ 	.word	0x000000ff
        /*0250*/ 	.word	0x00026830
        /*0254*/ 	.short	0x010a
        /*0256*/ 	.byte	0x07
	.zero		1


	//   ....[14]....
        /*0258*/ 	.word	0x00002400
        /*025c*/ 	.word	0x000000ff
        /*0260*/ 	.word	0x00026830
        /*0264*/ 	.short	0x010a
        /*0266*/ 	.byte	0x07
	.zero		1


	//   ....[15]....
        /*0268*/ 	.word	0x000044e0
        /*026c*/ 	.word	0x000000ff
        /*0270*/ 	.word	0x00000000
        /*0274*/ 	.short	0x0101
        /*0276*/ 	.byte	0x0a
	.zero		1


	//   ....[16]....
        /*0278*/ 	.word	0x000047a0
        /*027c*/ 	.word	0x000000ff
        /*0280*/ 	.word	0x00000000
        /*0284*/ 	.short	0x0101
        /*0286*/ 	.byte	0x07
	.zero		1


	//   ....[17]....
        /*0288*/ 	.word	0x00008600
        /*028c*/ 	.word	0x0000000f
        /*0290*/ 	.word	0x00026820
        /*0294*/ 	.short	0x010a
        /*0296*/ 	.byte	0x3f
	.zero		1


	//   ....[18]....
        /*0298*/ 	.word	0x00008f10
        /*029c*/ 	.word	0x0000000f
        /*02a0*/ 	.word	0x00026840
        /*02a4*/ 	.short	0x010a
        /*02a6*/ 	.byte	0x3f
	.zero		1


	//   ....[19]....
        /*02a8*/ 	.word	0x00009250
        /*02ac*/ 	.word	0x0000000f
        /*02b0*/ 	.word	0x00026828
        /*02b4*/ 	.short	0x010a
        /*02b6*/ 	.byte	0x3f
	.zero		1


	//   ....[20]....
        /*02b8*/ 	.word	0x00009590
        /*02bc*/ 	.word	0x0000000f
        /*02c0*/ 	.word	0x00026848
        /*02c4*/ 	.short	0x010a
        /*02c6*/ 	.byte	0x3f
	.zero		1


	//   ....[21]....
        /*02c8*/ 	.word	0x00009870
        /*02cc*/ 	.word	0x0000000f
        /*02d0*/ 	.word	0x00026820
        /*02d4*/ 	.short	0x010a
        /*02d6*/ 	.byte	0x3f
	.zero		1


	//   ....[22]....
        /*02d8*/ 	.word	0x00009c20
        /*02dc*/ 	.word	0x0000000f
        /*02e0*/ 	.word	0x00026840
        /*02e4*/ 	.short	0x010a
        /*02e6*/ 	.byte	0x3f
	.zero		1


	//   ....[23]....
        /*02e8*/ 	.word	0x00009f30
        /*02ec*/ 	.word	0x0000000f
        /*02f0*/ 	.word	0x00026828
        /*02f4*/ 	.short	0x010a
        /*02f6*/ 	.byte	0x3f
	.zero		1


	//   ....[24]....
        /*02f8*/ 	.word	0x0000a2b0
        /*02fc*/ 	.word	0x00000003
        /*0300*/ 	.word	0x00026840
        /*0304*/ 	.short	0x010a
        /*0306*/ 	.byte	0x3f
	.zero		1


	//   ....[25]....
        /*0308*/ 	.word	0x0000a780
        /*030c*/ 	.word	0x00000007
        /*0310*/ 	.word	0x00000000
        /*0314*/ 	.short	0x010a
        /*0316*/ 	.byte	0x3f
	.zero		1


	//   ....[26]....
        /*0318*/ 	.word	0x0000a7d0
        /*031c*/ 	.word	0x00000003
        /*0320*/ 	.word	0x00000000
        /*0324*/ 	.short	0x010a
        /*0326*/ 	.byte	0x3f
	.zero		1


	//   ....[27]....
        /*0328*/ 	.word	0x0000a830
        /*032c*/ 	.word	0x00000005
        /*0330*/ 	.word	0x00000000
        /*0334*/ 	.short	0x010a
        /*0336*/ 	.byte	0x3f
	.zero		1


	//   ....[28]....
        /*0338*/ 	.word	0x0000a860
        /*033c*/ 	.word	0x00000003
        /*0340*/ 	.word	0x00000000
        /*0344*/ 	.short	0x010a
        /*0346*/ 	.byte	0x3f
	.zero		1


	//   ....[29]....
        /*0348*/ 	.word	0x0000a940
        /*034c*/ 	.word	0x00000012
        /*0350*/ 	.word	0x00026800
        /*0354*/ 	.short	0x010a
        /*0356*/ 	.byte	0x3f
	.zero		1


	//   ....[30]....
        /*0358*/ 	.word	0x0000a9a0
        /*035c*/ 	.word	0x00000007
        /*0360*/ 	.word	0x00026810
        /*0364*/ 	.short	0x010a
        /*0366*/ 	.byte	0x3f
	.zero		1


	//   ....[31]....
        /*0368*/ 	.word	0x0000aa00
        /*036c*/ 	.word	0x00000079
        /*0370*/ 	.word	0x00026830
        /*0374*/ 	.short	0x010a
        /*0376*/ 	.byte	0x3f
	.zero		1


	//   ....[32]....
        /*0378*/ 	.word	0x0000ac80
        /*037c*/ 	.word	0x0000000f
        /*0380*/ 	.word	0x00026820
        /*0384*/ 	.short	0x010a
        /*0386*/ 	.byte	0x3f
	.zero		1


	//   ....[33]....
        /*0388*/ 	.word	0x0000acd0
        /*038c*/ 	.word	0x0000000f
        /*0390*/ 	.word	0x00026840
        /*0394*/ 	.short	0x010a
        /*0396*/ 	.byte	0x3f
	.zero		1


	//   ....[34]....
        /*0398*/ 	.word	0x0000ad20
        /*039c*/ 	.word	0x0000000f
        /*03a0*/ 	.word	0x00026828
        /*03a4*/ 	.short	0x010a
        /*03a6*/ 	.byte	0x3f
	.zero		1


	//   ....[35]....
        /*03a8*/ 	.word	0x0000ad70
        /*03ac*/ 	.word	0x0000000f
        /*03b0*/ 	.word	0x00026848
        /*03b4*/ 	.short	0x010a
        /*03b6*/ 	.byte	0x3f
	.zero		1


	//   ....[36]....
        /*03b8*/ 	.word	0x0000add0
        /*03bc*/ 	.word	0x0000000f
        /*03c0*/ 	.word	0x00026820
        /*03c4*/ 	.short	0x010a
        /*03c6*/ 	.byte	0x3f
	.zero		1


	//   ....[37]....
        /*03c8*/ 	.word	0x0000ae20
        /*03cc*/ 	.word	0x0000000f
        /*03d0*/ 	.word	0x00026840
        /*03d4*/ 	.short	0x010a
        /*03d6*/ 	.byte	0x3f
	.zero		1


	//   ....[38]....
        /*03d8*/ 	.word	0x0000ae70
        /*03dc*/ 	.word	0x0000000f
        /*03e0*/ 	.word	0x00026828
        /*03e4*/ 	.short	0x010a
        /*03e6*/ 	.byte	0x3f
	.zero		1


	//   ....[39]....
        /*03e8*/ 	.word	0x0000aec0
        /*03ec*/ 	.word	0x00000003
        /*03f0*/ 	.word	0x00026840
        /*03f4*/ 	.short	0x010a
        /*03f6*/ 	.byte	0x3f
	.zero		1


	//   ....[40]....
        /*03f8*/ 	.word	0x0000af90
        /*03fc*/ 	.word	0x00000007
        /*0400*/ 	.word	0x00000000
        /*0404*/ 	.short	0x010a
        /*0406*/ 	.byte	0x3f
	.zero		1


	//   ....[41]....
        /*0408*/ 	.word	0x0000afe0
        /*040c*/ 	.word	0x00000003
        /*0410*/ 	.word	0x00000000
        /*0414*/ 	.short	0x010a
        /*0416*/ 	.byte	0x3f
	.zero		1


	//   ....[42]....
        /*0418*/ 	.word	0x0000b030
        /*041c*/ 	.word	0x00000005
        /*0420*/ 	.word	0x00000000
        /*0424*/ 	.short	0x010a
        /*0426*/ 	.byte	0x3f
	.zero		1


	//----- nvinfo : EIATTR_NUM_MBARRIERS
	.align		4
.L_607:
        /*0428*/ 	.byte	0x03, 0x38
        /*042a*/ 	.short	0x0009


	//----- nvinfo : EIATTR_EXIT_INSTR_OFFSETS
	.align		4
        /*042c*/ 	.byte	0x04, 0x1c
        /*042e*/ 	.short	(.L_609 - .L_608)


	//   ....[0]....
.L_608:
        /*0430*/ 	.word	0x0000a8b0


	//----- nvinfo : EIATTR_MAX_THREADS
	.align		4
.L_609:
        /*0434*/ 	.byte	0x04, 0x05
        /*0436*/ 	.short	(.L_611 - .L_610)
.L_610:
        /*0438*/ 	.word	0x00000180
        /*043c*/ 	.word	0x00000001
        /*0440*/ 	.word	0x00000001


	//----- nvinfo : EIATTR_CRS_STACK_SIZE
	.align		4
.L_611:
        /*0444*/ 	.byte	0x04, 0x1e
        /*0446*/ 	.short	(.L_613 - .L_612)
.L_612:
        /*0448*/ 	.word	0x00000000


	//----- nvinfo : EIATTR_CBANK_PARAM_SIZE
	.align		4
.L_613:
        /*044c*/ 	.byte	0x03, 0x19
        /*044e*/ 	.short	0x06f0


	//----- nvinfo : EIATTR_PARAM_CBANK
	.align		4
        /*0450*/ 	.byte	0x04, 0x0a
        /*0452*/ 	.short	(.L_615 - .L_614)
	.align		4
.L_614:
        /*0454*/ 	.word	index@(.nv.constant0._ZN7cutlass13device_kernelIN5flash11enable_sm90INS1_16FlashAttnBwdSm90INS1_25CollectiveMainloopBwdSm90ILi2ELi2ELi2EN4cute5tupleIJNS5_1CILi1EEES8_S8_EEENS6_IJNS7_ILi64EEENS7_ILi128EEENS7_ILi96EEEEEENS_10bfloat16_tEfNS_4arch4Sm90ELb0ELb1ELb0ELb1ELb1ELb1ELb0ELb0ELi2ELi1ELi2ELi1ELb1EEENS1_24CollectiveEpilogueBwdGQAISD_fSG_Li256ELb1ELb1EEENS1_19SingleTileSchedulerILb1ELb0ELb0ELi128EEEEEEEEEvNT_6ParamsE)
        /*0458*/ 	.short	0x0210
        /*045a*/ 	.short	0x06f0


	//----- nvinfo : EIATTR_SW_WAR
	.align		4
.L_615:
        /*045c*/ 	.byte	0x04, 0x36
        /*045e*/ 	.short	(.L_617 - .L_616)
.L_616:
        /*0460*/ 	.word	0x00000008
.L_617:


//--------------------- .nv.info._ZN7cutlass13device_kernelIN5flash11enable_sm90INS1_16FlashAttnBwdSm90INS1_25CollectiveMainloopBwdSm90ILi2ELi2ELi2EN4cute5tupleIJNS5_1CILi1EEES8_S8_EEENS6_IJNS7_ILi64EEENS7_ILi128EEENS7_ILi96EEEEEENS_10bfloat16_tEfNS_4arch4Sm90ELb1ELb0ELb0ELb0ELb0ELb1ELb0ELb0ELi2ELi1ELi2ELi1ELb1EEENS1_21CollectiveEpilogueBwdISD_SE_SG_Li256ELb0ELb0ELi1EEENS1_25SingleTileBwdLPTSchedulerILb0ELi128ELb0EEEEEEEEEvNT_6ParamsE --------------------------
	.section	.nv.info._ZN7cutlass13device_kernelIN5flash11enable_sm90INS1_16FlashAttnBwdSm90INS1_25CollectiveMainloopBwdSm90ILi2ELi2ELi2EN4cute5tupleIJNS5_1CILi1EEES8_S8_EEENS6_IJNS7_ILi64EEENS7_ILi128EEENS7_ILi96EEEEEENS_10bfloat16_tEfNS_4arch4Sm90ELb1ELb0ELb0ELb0ELb0ELb1ELb0ELb0ELi2ELi1ELi2ELi1ELb1EEENS1_21CollectiveEpilogueBwdISD_SE_SG_Li256ELb0ELb0ELi1EEENS1_25SingleTileBwdLPTSchedulerILb0ELi128ELb0EEEEEEEEEvNT_6ParamsE,"",@"SHT_CUDA_INFO"
	.sectionflags	@""
	.align	4


	//----- nvinfo : EIATTR_CUDA_API_VERSION
	.align		4
        /*0000*/ 	.byte	0x04, 0x37
        /*0002*/ 	.short	(.L_619 - .L_618)
.L_618:
        /*0004*/ 	.word	0x00000082


	//----- nvinfo : EIATTR_KPARAM_INFO
	.align		4
.L_619:
        /*0008*/ 	.byte	0x04, 0x17
        /*000a*/ 	.short	(.L_621 - .L_620)
.L_620:
        /*000c*/ 	.word	0x00000000
        /*0010*/ 	.short	0x0000
        /*0012*/ 	.short	0x0070
        /*0014*/ 	.byte	0x00, 0xf0, 0x01, 0x24


	//----- nvinfo : EIATTR_SPARSE_MMA_MASK
	.align		4
.L_621:
        /*0018*/ 	.byte	0x03, 0x50
        /*001a*/ 	.short	0x0000


	//----- nvinfo : EIATTR_MAXREG_COUNT
	.align		4
        /*001c*/ 	.byte	0x03, 0x1b
        /*001e*/ 	.short	0x00a8


	//----- nvinfo : EIATTR_NUM_BARRIERS
	.align		4
        /*0020*/ 	.byte	0x02, 0x4c
        /*0022*/ 	.byte	0x10
	.zero		1


	//----- nvinfo : EIATTR_EXTERNS
	.align		4
        /*0024*/ 	.byte	0x04, 0x0f
        /*0026*/ 	.short	(.L_623 - .L_622)


	//   ....[0]....
	.align		4
.L_622:
        /*0028*/ 	.word	index@(__assertfail)


	//----- nvinfo : EIATTR_ANNOTATIONS
	.align		4
.L_623:
        /*002c*/ 	.byte	0x04, 0x55
        /*002e*/ 	.short	(.L_625 - .L_624)


	//   ....[0]....
.L_624:
        /*0030*/ 	.word	0x00000001
        /*0034*/ 	.byte	0x60, 0x79, 0x00, 0x00, 0x01, 0x00, 0x00, 0x00, 0x10, 0x86, 0x00, 0x00


	//----- nvinfo : EIATTR_MERCURY_ISA_VERSION
	.align		4
.L_625:
        /*0040*/ 	.byte	0x03, 0x5f
        /*0042*/ 	.short	0x0101


	//----- nvinfo : EIATTR_INT_WARP_WIDE_INSTR_OFFSETS
	.align		4
        /*0044*/ 	.byte	0x04, 0x31
        /*0046*/ 	.short	(.L_627 - .L_626)


	//   ....[0]....
.L_626:
        /*0048*/ 	.word	0x000001f0


	//   ....[1]....
        /*004c*/ 	.word	0x00000220


	//----- nvinfo : EIATTR_COOP_GROUP_MASK_REGIDS
	.align		4
.L_627:
        /*0050*/ 	.byte	0x04, 0x29
        /*0052*/ 	.short	(.L_629 - .L_628)


	//   ....[0]....
.L_628:
        /*0054*/ 	.word	0xffffffff


	//   ....[1]....
        /*0058*/ 	.word	0xffffffff


	//   ....[2]....
        /*005c*/ 	.word	0xffffffff


	//   ....[3]....
        /*0060*/ 	.word	0xffffffff


	//   ....[4]....
        /*0064*/ 	.word	0xffffffff


	//   ....[5]....
        /*0068*/ 	.word	0xffffffff


	//   ....[6]....
        /*006c*/ 	.word	0xffffffff


	//   ....[7]....
        /*0070*/ 	.word	0xffffffff


	//   ....[8]....
        /*0074*/ 	.word	0x0500000f


	//----- nvinfo : EIATTR_COOP_GROUP_INSTR_OFFSETS
	.align		4
.L_629:
        /*0078*/ 	.byte	0x04, 0x28
        /*007a*/ 	.short	(.L_631 - .L_630)


	//   ....[0]....
.L_630:
        /*007c*/ 	.word	0x00000070


	//   ....[1]....
        /*0080*/ 	.word	0x00000200


	//   ....[2]....
        /*0084*/ 	.word	0x00000250


	//   ....[3]....
        /*0088*/ 	.word	0x00000440


	//   ....[4]....
        /*008c*/ 	.word	0x00000670


	//   ....[5]....
        /*0090*/ 	.word	0x00001230


	//   ....[6]....
        /*0094*/ 	.word	0x00004f60


	//   ....[7]....
        /*0098*/ 	.word	0x00005c90


	//   ....[8]....
        /*009c*/ 	.word	0x00009330


	//----- nvinfo : EIATTR_REG_RECONFIG
	.align		4
.L_631:
        /*00a0*/ 	.byte	0x01, 0x54
	.zero		2


	//----- nvinfo : EIATTR_SYSCALL_OFFSETS
	.align		4
        /*00a4*/ 	.byte	0x04, 0x46
        /*00a6*/ 	.short	(.L_633 - .L_632)


	//   ....[0]....
.L_632:
        /*00a8*/ 	.word	0x00000e90


	//   ....[1]....
        /*00ac*/ 	.word	0x00000f80


	//   ....[2]....
        /*00b0*/ 	.word	0x000010e0


	//   ....[3]....
        /*00b4*/ 	.word	0x000011d0


	//   ....[4]....
        /*00b8*/ 	.word	0x00001450


	//   ....[5]....
        /*00bc*/ 	.word	0x00004790


	//   ....[6]....
        /*00c0*/ 	.word	0x000048d0


	//   ....[7]....
        /*00c4*/ 	.word	0x000049f0


	//   ....[8]....
        /*00c8*/ 	.word	0x00004b10


	//----- nvinfo : EIATTR_MBARRIER_INSTR_OFFSETS
	.align		4
.L_633:
        /*00cc*/ 	.byte	0x04, 0x39
        /*00ce*/ 	.short	(.L_635 - .L_634)


	//   ....[0]....
.L_634:
        /*00d0*/ 	.word	0x000002f0
        /*00d4*/ 	.word	0x000000ff
        /*00d8*/ 	.word	0x00026800
        /*00dc*/ 	.short	0x0100
        /*00de*/ 	.byte	0x06
	.zero		1


	//   ....[1]....
        /*00e0*/ 	.word	0x000003f0
        /*00e4*/ 	.word	0x000000ff
        /*00e8*/ 	.word	0x00026810
        /*00ec*/ 	.short	0x0100
        /*00ee*/ 	.byte	0x08
	.zero		1


	//   ....[2]....
        /*00f0*/ 	.word	0x00000400
        /*00f4*/ 	.word	0x000000ff
        /*00f8*/ 	.word	0x00026820
        /*00fc*/ 	.short	0x0100
        /*00fe*/ 	.byte	0x08
	.zero		1


	//   ....[3]....
        /*0100*/ 	.word	0x00000410
        /*0104*/ 	.word	0x000000ff
        /*0108*/ 	.word	0x00026818
        /*010c*/ 	.short	0x0100
        /*010e*/ 	.byte	0x08
	.zero		1


	//   ....[4]....
        /*0110*/ 	.word	0x00000420
        /*0114*/ 	.word	0x000000ff
        /*0118*/ 	.word	0x00026828
        /*011c*/ 	.short	0x0100
        /*011e*/ 	.byte	0x08
	.zero		1


	//   ....[5]....
        /*0120*/ 	.word	0x00000550
        /*0124*/ 	.word	0x000000ff
        /*0128*/ 	.word	0x00026830
        /*012c*/ 	.short	0x0100
        /*012e*/ 	.byte	0x08
	.zero		1


	//   ....[6]....
        /*0130*/ 	.word	0x00000560
        /*0134*/ 	.word	0x000000ff
        /*0138*/ 	.word	0x00026840
        /*013c*/ 	.short	0x0100
        /*013e*/ 	.byte	0x08
	.zero		1


	//   ....[7]....
        /*0140*/ 	.word	0x00000570
        /*0144*/ 	.word	0x000000ff
        /*0148*/ 	.word	0x00026838
        /*014c*/ 	.short	0x0100
        /*014e*/ 	.byte	0x08
	.zero		1


	//   ....[8]....
        /*0150*/ 	.word	0x00000580
        /*0154*/ 	.word	0x000000ff
        /*0158*/ 	.word	0x00026848
        /*015c*/ 	.short	0x0100
        /*015e*/ 	.byte	0x08
	.zero		1


	//   ....[9]....
        /*0160*/ 	.word	0x00001270
        /*0164*/ 	.word	0x00000002
        /*0168*/ 	.word	0x00026800
        /*016c*/ 	.short	0x010a
        /*016e*/ 	.byte	0x3f
	.zero		1


	//   ....[10]....
        /*0170*/ 	.word	0x00001310
        /*0174*/ 	.word	0x00000002
        /*0178*/ 	.word	0x00026800
        /*017c*/ 	.short	0x010a
        /*017e*/ 	.byte	0x3f
	.zero		1


	//   ....[11]....
        /*0180*/ 	.word	0x00001c90
        /*0184*/ 	.word	0x000000ff
        /*0188*/ 	.word	0x00026810
        /*018c*/ 	.short	0x010a
        /*018e*/ 	.byte	0x07
	.zero		1


	//   ....[12]....
        /*0190*/ 	.word	0x00001cd0
        /*0194*/ 	.word	0x000000ff
        /*0198*/ 	.word	0x00026810
        /*019c*/ 	.short	0x010a
        /*019e*/ 	.byte	0x07
	.zero		1


	//   ....[13]....
        /*01a0*/ 	.word	0x00002110
        /*01a4*/ 	.word	0x000000ff
        /*01a8*/ 	.word	0x00026830
        /*01ac*/ 	.short	0x010a
        /*01ae*/ 	.byte	0x07
	.zero		1


	//   ....[14]....
        /*01b0*/ 	.word	0x00002150
        /*01b4*/ 	.word	0x000000ff
        /*01b8*/ 	.word	0x00026830
        /*01bc*/ 	.short	0x010a
        /*01be*/ 	.byte	0x07
	.zero		1


	//   ....[15]....
        /*01c0*/ 	.word	0x00003fb0
        /*01c4*/ 	.word	0x000000ff
        /*01c8*/ 	.word	0x00000000
        /*01cc*/ 	.short	0x0101
        /*01ce*/ 	.byte	0x0a
	.zero		1


	//   ....[16]....
        /*01d0*/ 	.word	0x000042c0
        /*01d4*/ 	.word	0x000000ff
        /*01d8*/ 	.word	0x00000000
        /*01dc*/ 	.short	0x0101
        /*01de*/ 	.byte	0x07
	.zero		1


	//   ....[17]....
        /*01e0*/ 	.word	0x000070e0
        /*01e4*/ 	.word	0x00000010
        /*01e8*/ 	.word	0x00026820
        /*01ec*/ 	.short	0x010a
        /*01ee*/ 	.byte	0x3f
	.zero		1


	//   ....[18]....
        /*01f0*/ 	.word	0x000079f0
        /*01f4*/ 	.word	0x00000010
        /*01f8*/ 	.word	0x00026840
        /*01fc*/ 	.short	0x010a
        /*01fe*/ 	.byte	0x3f
	.zero		1


	//   ....[19]....
        /*0200*/ 	.word	0x00007d00
        /*0204*/ 	.word	0x00000010
        /*0208*/ 	.word	0x00026828
        /*020c*/ 	.short	0x010a
        /*020e*/ 	.byte	0x3f
	.zero		1


	//   ....[20]....
        /*0210*/ 	.word	0x00008010
        /*0214*/ 	.word	0x00000010
        /*0218*/ 	.word	0x00026848
        /*021c*/ 	.short	0x010a
        /*021e*/ 	.byte	0x3f
	.zero		1


	//   ....[21]....
        /*0220*/ 	.word	0x000082d0
        /*0224*/ 	.word	0x00000010
        /*0228*/ 	.word	0x00026820
        /*022c*/ 	.short	0x010a
        /*022e*/ 	.byte	0x3f
	.zero		1


	//   ....[22]....
        /*0230*/ 	.word	0x00008670
        /*0234*/ 	.word	0x00000010
        /*0238*/ 	.word	0x00026840
        /*023c*/ 	.short	0x010a
        /*023e*/ 	.byte	0x3f
	.zero		1


	//   ....[23]....
        /*0240*/ 	.word	0x00008950
        /*0244*/ 	.word	0x00000010
        /*0248*/ 	.word	0x00026828
        /*024c*/ 	.short	0x010a
        /*024e*/ 	.byte	0x3f
	.zero		1


	//   ....[24]....
        /*0250*/ 	.word	0x00008ce0
        /*0254*/ 	.word	0x00000003
        /*0258*/ 	.word	0x00026840
        /*025c*/ 	.short	0x010a
        /*025e*/ 	.byte	0x3f
	.zero		1


	//   ....[25]....
        /*0260*/ 	.word	0x00009190
        /*0264*/ 	.word	0x00000006
        /*0268*/ 	.word	0x00000000
        /*026c*/ 	.short	0x010a
        /*026e*/ 	.byte	0x3f
	.zero		1


	//   ....[26]....
        /*0270*/ 	.word	0x000091f0
        /*0274*/ 	.word	0x00000003
        /*0278*/ 	.word	0x00000000
        /*027c*/ 	.short	0x010a
        /*027e*/ 	.byte	0x3f
	.zero		1


	//   ....[27]....
        /*0280*/ 	.word	0x00009250
        /*0284*/ 	.word	0x00000000
        /*0288*/ 	.word	0x00000000
        /*028c*/ 	.short	0x010a
        /*028e*/ 	.byte	0x3f
	.zero		1


	//   ....[28]....
        /*0290*/ 	.word	0x00009280
        /*0294*/ 	.word	0x00000003
        /*0298*/ 	.word	0x00000000
        /*029c*/ 	.short	0x010a
        /*029e*/ 	.byte	0x3f
	.zero		1


	//   ....[29]....
        /*02a0*/ 	.word	0x00009360
        /*02a4*/ 	.word	0x00000002
        /*02a8*/ 	.word	0x00026800
        /*02ac*/ 	.short	0x010a
        /*02ae*/ 	.byte	0x3f
	.zero		1


	//   ....[30]....
        /*02b0*/ 	.word	0x000093c0
        /*02b4*/ 	.word	0x00000005
        /*02b8*/ 	.word	0x00026810
        /*02bc*/ 	.short	0x010a
        /*02be*/ 	.byte	0x3f
	.zero		1


	//   ....[31]....
        /*02c0*/ 	.word	0x00009420
        /*02c4*/ 	.word	0x00000005
        /*02c8*/ 	.word	0x00026830
        /*02cc*/ 	.short	0x010a
        /*02ce*/ 	.byte	0x3f
	.zero		1


	//   ....[32]....
        /*02d0*/ 	.word	0x00009470
        /*02d4*/ 	.word	0x00000010
        /*02d8*/ 	.word	0x00026820
        /*02dc*/ 	.short	0x010a
        /*02de*/ 	.byte	0x3f
	.zero		1


	//   ....[33]....
        /*02e0*/ 	.word	0x000094c0
        /*02e4*/ 	.word	0x00000010
        /*02e8*/ 	.word	0x00026840
        /*02ec*/ 	.short	0x010a
        /*02ee*/ 	.byte	0x3f
	.zero		1


	//   ....[34]....
        /*02f0*/ 	.word	0x00009510
        /*02f4*/ 	.word	0x00000010
        /*02f8*/ 	.word	0x00026828
        /*02fc*/ 	.short	0x010a
        /*02fe*/ 	.byte	0x3f
	.zero		1


	//   ....[35]....
        /*0300*/ 	.word	0x00009560
        /*0304*/ 	.word	0x00000010
        /*0308*/ 	.word	0x00026848
        /*030c*/ 	.short	0x010a
        /*030e*/ 	.byte	0x3f
	.zero		1


	//   ....[36]....
        /*0310*/ 	.word	0x000095c0
        /*0314*/ 	.word	0x00000010
        /*0318*/ 	.word	0x00026820
        /*031c*/ 	.short	0x010a
        /*031e*/ 	.byte	0x3f
	.zero		1


	//   ....[37]....
        /*0320*/ 	.word	0x00009610
        /*0324*/ 	.word	0x00000010
        /*0328*/ 	.word	0x00026840
        /*032c*/ 	.short	0x010a
        /*032e*/ 	.byte	0x3f
	.zero		1


	//   ....[38]....
        /*0330*/ 	.word	0x00009660
        /*0334*/ 	.word	0x00000010
        /*0338*/ 	.word	0x00026828
        /*033c*/ 	.short	0x010a
        /*033e*/ 	.byte	0x3f
	.zero		1


	//   ....[39]....
        /*0340*/ 	.word	0x000096b0
        /*0344*/ 	.word	0x00000003
        /*0348*/ 	.word	0x00026840
        /*034c*/ 	.short	0x010a
        /*034e*/ 	.byte	0x3f
	.zero		1


	//   ....[40]....
        /*0350*/ 	.word	0x00009780
        /*0354*/ 	.word	0x00000006
        /*0358*/ 	.word	0x00000000
        /*035c*/ 	.short	0x010a
        /*035e*/ 	.byte	0x3f
	.zero		1


	//   ....[41]....
        /*0360*/ 	.word	0x000097d0
        /*0364*/ 	.word	0x00000003
        /*0368*/ 	.word	0x00000000
        /*036c*/ 	.short	0x010a
        /*036e*/ 	.byte	0x3f
	.zero		1


	//   ....[42]....
        /*0370*/ 	.word	0x00009820
        /*0374*/ 	.word	0x00000000
        /*0378*/ 	.word	0x00000000
        /*037c*/ 	.short	0x010a
        /*037e*/ 	.byte	0x3f
	.zero		1


	//----- nvinfo : EIATTR_NUM_MBARRIERS
	.align		4
.L_635:
        /*0380*/ 	.byte	0x03, 0x38
        /*0382*/ 	.short	0x0009


	//----- nvinfo : EIATTR_EXIT_INSTR_OFFSETS
	.align		4
        /*0384*/ 	.byte	0x04, 0x1c
        /*0386*/ 	.short	(.L_637 - .L_636)


	//   ....[0]....
.L_636:
        /*0388*/ 	.word	0x00000920


	//   ....[1]....
        /*038c*/ 	.word	0x00005460


	//   ....[2]....
        /*0390*/ 	.word	0x00005c40


	//   ....[3]....
        /*0394*/ 	.word	0x000092d0


	//----- nvinfo : EIATTR_MAX_THREADS
	.align		4
.L_637:
        /*0398*/ 	.byte	0x04, 0x05
        /*039a*/ 	.short	(.L_639 - .L_638)
.L_638:
        /*039c*/ 	.word	0x00000180
        /*03a0*/ 	.word	0x00000001
        /*03a4*/ 	.word	0x00000001


	//----- nvinfo : EIATTR_CRS_STACK_SIZE
	.align		4
.L_639:
        /*03a8*/ 	.byte	0x04, 0x1e
        /*03aa*/ 	.short	(.L_641 - .L_640)
.L_640:
        /*03ac*/ 	.word	0x00000000


	//----- nvinfo : EIATTR_CBANK_PARAM_SIZE
	.align		4
.L_641:
        /*03b0*/ 	.byte	0x03, 0x19
        /*03b2*/ 	.short	0x0970


	//----- nvinfo : EIATTR_PARAM_CBANK
	.align		4
        /*03b4*/ 	.byte	0x04, 0x0a
        /*03b6*/ 	.short	(.L_643 - .L_642)
	.align		4
.L_642:
        /*03b8*/ 	.word	index@(.nv.constant0._ZN7cutlass13device_kernelIN5flash11enable_sm90INS1_16FlashAttnBwdSm90INS1_25CollectiveMainloopBwdSm90ILi2ELi2ELi2EN4cute5tupleIJNS5_1CILi1EEES8_S8_EEENS6_IJNS7_ILi64EEENS7_ILi128EEENS7_ILi96EEEEEENS_10bfloat16_tEfNS_4arch4Sm90ELb1ELb0ELb0ELb0ELb0ELb1ELb0ELb0ELi2ELi1ELi2ELi1ELb1EEENS1_21CollectiveEpilogueBwdISD_SE_SG_Li256ELb0ELb0ELi1EEENS1_25SingleTileBwdLPTSchedulerILb0ELi128ELb0EEEEEEEEEvNT_6ParamsE)
        /*03bc*/ 	.short	0x0210
        /*03be*/ 	.short	0x0970


	//----- nvinfo : EIATTR_SW_WAR
	.align		4
.L_643:
        /*03c0*/ 	.byte	0x04, 0x36
        /*03c2*/ 	.short	(.L_645 - .L_644)
.L_644:
        /*03c4*/ 	.word	0x00000008
.L_645:


//--------------------- .nv.info._ZN7cutlass13device_kernelIN5flash11enable_sm90INS1_16FlashAttnBwdSm90INS1_25CollectiveMainloopBwdSm90ILi2ELi2ELi2EN4cute5tupleIJNS5_1CILi1EEES8_S8_EEENS6_IJNS7_ILi64EEENS7_ILi128EEENS7_ILi96EEEEEENS_10bfloat16_tEfNS_4arch4Sm90ELb1ELb0ELb0ELb0ELb1ELb1ELb0ELb0ELi2ELi1ELi2ELi1ELb1EEENS1_21CollectiveEpilogueBwdISD_SE_SG_Li256ELb0ELb0ELi1EEENS1_25SingleTileBwdLPTSchedulerILb0ELi128ELb1EEEEEEEEEvNT_6ParamsE --------------------------
	.section	.nv.info._ZN7cutlass13device_kernelIN5flash11enable_sm90INS1_16FlashAttnBwdSm90INS1_25CollectiveMainloopBwdSm90ILi2ELi2ELi2EN4cute5tupleIJNS5_1CILi1EEES8_S8_EEENS6_IJNS7_ILi64EEENS7_ILi128EEENS7_ILi96EEEEEENS_10bfloat16_tEfNS_4arch4Sm90ELb1ELb0ELb0ELb0ELb1ELb1ELb0ELb0ELi2ELi1ELi2ELi1ELb1EEENS1_21CollectiveEpilogueBwdISD_SE_SG_Li256ELb0ELb0ELi1EEENS1_25SingleTileBwdLPTSchedulerILb0ELi128ELb1EEEEEEEEEvNT_6ParamsE,"",@"SHT_CUDA_INFO"
	.sectionflags	@""
	.align	4


	//----- nvinfo : EIATTR_CUDA_API_VERSION
	.align		4
        /*0000*/ 	.byte	0x04, 0x37
        /*0002*/ 	.short	(.L_647 - .L_646)
.L_646:
        /*0004*/ 	.word	0x00000082


	//----- nvinfo : EIATTR_KPARAM_INFO
	.align		4
.L_647:
        /*0008*/ 	.byte	0x04, 0x17
        /*000a*/ 	.short	(.L_649 - .L_648)
.L_648:
        /*000c*/ 	.word	0x00000000
        /*0010*/ 	.short	0x0000
        /*0012*/ 	.short	0x0070
        /*0014*/ 	.byte	0x00, 0xf0, 0x01, 0x24


	//----- nvinfo : EIATTR_SPARSE_MMA_MASK
	.align		4
.L_649:
        /*0018*/ 	.byte	0x03, 0x50
        /*001a*/ 	.short	0x0000


	//----- nvinfo : EIATTR_MAXREG_COUNT
	.align		4
        /*001c*/ 	.byte	0x03, 0x1b
        /*001e*/ 	.short	0x00a8


	//----- nvinfo : EIATTR_NUM_BARRIERS
	.align		4
        /*0020*/ 	.byte	0x02, 0x4c
        /*0022*/ 	.byte	0x10
	.zero		1


	//----- nvinfo : EIATTR_EXTERNS
	.align		4
        /*0024*/ 	.byte	0x04, 0x0f
        /*0026*/ 	.short	(.L_651 - .L_650)


	//   ....[0]....
	.align		4
.L_650:
        /*0028*/ 	.word	index@(__assertfail)


	//----- nvinfo : EIATTR_ANNOTATIONS
	.align		4
.L_651:
        /*002c*/ 	.byte	0x04, 0x55
        /*002e*/ 	.short	(.L_653 - .L_652)


	//   ....[0]....
.L_652:
        /*0030*/ 	.word	0x00000001
        /*0034*/ 	.byte	0x80, 0x83, 0x00, 0x00, 0x01, 0x00, 0x00, 0x00, 0x30, 0x90, 0x00, 0x00


	//----- nvinfo : EIATTR_MERCURY_ISA_VERSION
	.align		4
.L_653:
        /*0040*/ 	.byte	0x03, 0x5f
        /*0042*/ 	.short	0x0101


	//----- nvinfo : EIATTR_INT_WARP_WIDE_INSTR_OFFSETS
	.align		4
        /*0044*/ 	.byte	0x04, 0x31
        /*0046*/ 	.short	(.L_655 - .L_654)


	//   ....[0]....
.L_654:
        /*0048*/ 	.word	0x000001f0


	//   ....[1]....
        /*004c*/ 	.word	0x00000220


	//   ....[2]....
        /*0050*/ 	.word	0x00006880


	//   ....[3]....
        /*0054*/ 	.word	0x00006ef0


	//   ....[4]....
        /*0058*/ 	.word	0x00007410


	//----- nvinfo : EIATTR_COOP_GROUP_MASK_REGIDS
	.align		4
.L_655:
        /*005c*/ 	.byte	0x04, 0x29
        /*005e*/ 	.short	(.L_657 - .L_656)


	//   ....[0]....
.L_656:
        /*0060*/ 	.word	0xffffffff


	//   ....[1]....
        /*0064*/ 	.word	0xffffffff


	//   ....[2]....
        /*0068*/ 	.word	0xffffffff


	//   ....[3]....
        /*006c*/ 	.word	0xffffffff


	//   ....[4]....
        /*0070*/ 	.word	0xffffffff


	//   ....[5]....
        /*0074*/ 	.word	0xffffffff


	//   ....[6]....
        /*0078*/ 	.word	0xffffffff


	//   ....[7]....
        /*007c*/ 	.word	0xffffffff


	//   ....[8]....
        /*0080*/ 	.word	0xffffffff


	//   ....[9]....
        /*0084*/ 	.word	0xffffffff


	//   ....[10]....
        /*0088*/ 	.word	0xffffffff


	//   ....[11]....
        /*008c*/ 	.word	0xffffffff


	//   ....[12]....
        /*0090*/ 	.word	0xffffffff


	//   ....[13]....
        /*0094*/ 	.word	0xffffffff


	//   ....[14]....
        /*0098*/ 	.word	0x0500000f


	//   ....[15]....
        /*009c*/ 	.word	0x0500000f


	//   ....[16]....
        /*00a0*/ 	.word	0x0500000f


	//   ....[17]....
        /*00a4*/ 	.word	0x0500000f


	//----- nvinfo : EIATTR_COOP_GROUP_INSTR_OFFSETS
	.align		4
.L_657:
        /*00a8*/ 	.byte	0x04, 0x28
        /*00aa*/ 	.short	(.L_659 - .L_658)


	//   ....[0]....
.L_658:
        /*00ac*/ 	.word	0x00000070


	//   ....[1]....
        /*00b0*/ 	.word	0x00000200


	//   ....[2]....
        /*00b4*/ 	.word	0x00000250


	//   ....[3]....
        /*00b8*/ 	.word	0x00000440


	//   ....[4]....
        /*00bc*/ 	.word	0x00000680


	//   ....[5]....
        /*00c0*/ 	.word	0x00001270


	//   ....[6]....
        /*00c4*/ 	.word	0x00004f40


	//   ....[7]....
        /*00c8*/ 	.word	0x00005cb0


	//   ....[8]....
        /*00cc*/ 	.word	0x00006480


	//   ....[9]....
        /*00d0*/ 	.word	0x000067b0


	//   ....[10]....
        /*00d4*/ 	.word	0x00006b70


	//   ....[11]....
        /*00d8*/ 	.word	0x00006e20


	//   ....[12]....
        /*00dc*/ 	.word	0x000070d0


	//   ....[13]....
        /*00e0*/ 	.word	0x00007340


	//   ....[14]....
        /*00e4*/ 	.word	0x00009d50


	//   ....[15]....
        /*00e8*/ 	.word	0x00009ec0


	//   ....[16]....
        /*00ec*/ 	.word	0x00009f30


	//   ....[17]....
        /*00f0*/ 	.word	0x00009fa0


	//----- nvinfo : EIATTR_REG_RECONFIG
	.align		4
.L_659:
        /*00f4*/ 	.byte	0x01, 0x54
	.zero		2


	//----- nvinfo : EIATTR_SYSCALL_OFFSETS
	.align		4
        /*00f8*/ 	.byte	0x04, 0x46
        /*00fa*/ 	.short	(.L_661 - .L_660)


	//   ....[0]....
.L_660:
        /*00fc*/ 	.word	0x00000ed0


	//   ....[1]....
        /*0100*/ 	.word	0x00000fc0


	//   ....[2]....
        /*0104*/ 	.word	0x00001120


	//   ....[3]....
        /*0108*/ 	.word	0x00001210


	//   ....[4]....
        /*010c*/ 	.word	0x00001490


	//   ....[5]....
        /*0110*/ 	.word	0x00004770


	//   ....[6]....
        /*0114*/ 	.word	0x000048b0


	//   ....[7]....
        /*0118*/ 	.word	0x000049d0


	//   ....[8]....
        /*011c*/ 	.word	0x00004af0


	//----- nvinfo : EIATTR_MBARRIER_INSTR_OFFSETS
	.align		4
.L_661:
        /*0120*/ 	.byte	0x04, 0x39
        /*0122*/ 	.short	(.L_663 - .L_662)


	//   ....[0]....
.L_662:
        /*0124*/ 	.word	0x000002f0
        /*0128*/ 	.word	0x000000ff
        /*012c*/ 	.word	0x00026800
        /*0130*/ 	.short	0x0100
        /*0132*/ 	.byte	0x06
	.zero		1


	//   ....[1]....
        /*0134*/ 	.word	0x000003f0
        /*0138*/ 	.word	0x000000ff
        /*013c*/ 	.word	0x00026810
        /*0140*/ 	.short	0x0100
        /*0142*/ 	.byte	0x08
	.zero		1


	//   ....[2]....
        /*0144*/ 	.word	0x00000400
        /*0148*/ 	.word	0x000000ff
        /*014c*/ 	.word	0x00026820
        /*0150*/ 	.short	0x0100
        /*0152*/ 	.byte	0x08
	.zero		1


	//   ....[3]....
        /*0154*/ 	.word	0x00000410
        /*0158*/ 	.word	0x000000ff
        /*015c*/ 	.word	0x00026818
        /*0160*/ 	.short	0x0100
        /*0162*/ 	.byte	0x08
	.zero		1


	//   ....[4]....
        /*0164*/ 	.word	0x00000420
        /*0168*/ 	.word	0x000000ff
        /*016c*/ 	.word	0x00026828
        /*0170*/ 	.short	0x0100
        /*0172*/ 	.byte	0x08
	.zero		1


	//   ....[5]....
        /*0174*/ 	.word	0x00000550
        /*0178*/ 	.word	0x000000ff
        /*017c*/ 	.word	0x00026830
        /*0180*/ 	.short	0x0100
        /*0182*/ 	.byte	0x08
	.zero		1


	//   ....[6]....
        /*0184*/ 	.word	0x00000560
        /*0188*/ 	.word	0x000000ff
        /*018c*/ 	.word	0x00026840
        /*0190*/ 	.short	0x0100
        /*0192*/ 	.byte	0x08
	.zero		1


	//   ....[7]....
        /*0194*/ 	.word	0x00000570
        /*0198*/ 	.word	0x000000ff
        /*019c*/ 	.word	0x00026838
        /*01a0*/ 	.short	0x0100
        /*01a2*/ 	.byte	0x08
	.zero		1


	//   ....[8]....
        /*01a4*/ 	.word	0x00000580
        /*01a8*/ 	.word	0x000000ff
        /*01ac*/ 	.word	0x00026848
        /*01b0*/ 	.short	0x0100
        /*01b2*/ 	.byte	0x08
	.zero		1


	//   ....[9]....
        /*01b4*/ 	.word	0x000012b0
        /*01b8*/ 	.word	0x00000002
        /*01bc*/ 	.word	0x00026800
        /*01c0*/ 	.short	0x010a
        /*01c2*/ 	.byte	0x3f
	.zero		1


	//   ....[10]....
        /*01c4*/ 	.word	0x00001350
        /*01c8*/ 	.word	0x00000002
        /*01cc*/ 	.word	0x00026800
        /*01d0*/ 	.short	0x010a
        /*01d2*/ 	.byte	0x3f
	.zero		1


	//   ....[11]....
        /*01d4*/ 	.word	0x00001cd0
        /*01d8*/ 	.word	0x000000ff
        /*01dc*/ 	.word	0x00026810
        /*01e0*/ 	.short	0x010a
        /*01e2*/ 	.byte	0x08
	.zero		1


	//   ....[12]....
        /*01e4*/ 	.word	0x00001d10
        /*01e8*/ 	.word	0x000000ff
        /*01ec*/ 	.word	0x00026810
        /*01f0*/ 	.short	0x010a
        /*01f2*/ 	.byte	0x08
	.zero		1


	//   ....[13]....
        /*01f4*/ 	.word	0x00002150
        /*01f8*/ 	.word	0x000000ff
        /*01fc*/ 	.word	0x00026830
        /*0200*/ 	.short	0x010a
        /*0202*/ 	.byte	0x08
	.zero		1


	//   ....[14]....
        /*0204*/ 	.word	0x00002190
        /*0208*/ 	.word	0x000000ff
        /*020c*/ 	.word	0x00026830
        /*0210*/ 	.short	0x010a
        /*0212*/ 	.byte	0x08
	.zero		1


	//   ....[15]....
        /*0214*/ 	.word	0x00003fb0
        /*0218*/ 	.word	0x000000ff
        /*021c*/ 	.word	0x00000000
        /*0220*/ 	.short	0x0101
        /*0222*/ 	.byte	0x0b
	.zero		1


	//   ....[16]....
        /*0224*/ 	.word	0x000042a0
        /*0228*/ 	.word	0x000000ff
        /*022c*/ 	.word	0x00000000
        /*0230*/ 	.short	0x0101
        /*0232*/ 	.byte	0x08
	.zero		1


	//   ....[17]....
        /*0234*/ 	.word	0x00007b00
        /*0238*/ 	.word	0x00000010
        /*023c*/ 	.word	0x00026820
        /*0240*/ 	.short	0x010a
        /*0242*/ 	.byte	0x3f
	.zero		1


	//   ....[18]....
        /*0244*/ 	.word	0x00008410
        /*0248*/ 	.word	0x00000010
        /*024c*/ 	.word	0x00026840
        /*0250*/ 	.short	0x010a
        /*0252*/ 	.byte	0x3f
	.zero		1


	//   ....[19]....
        /*0254*/ 	.word	0x00008720
        /*0258*/ 	.word	0x00000010
        /*025c*/ 	.word	0x00026828
        /*0260*/ 	.short	0x010a
        /*0262*/ 	.byte	0x3f
	.zero		1


	//   ....[20]....
        /*0264*/ 	.word	0x00008a30
        /*0268*/ 	.word	0x00000010
        /*026c*/ 	.word	0x00026848
        /*0270*/ 	.short	0x010a
        /*0272*/ 	.byte	0x3f
	.zero		1


	//   ....[21]....
        /*0274*/ 	.word	0x00008cf0
        /*0278*/ 	.word	0x00000010
        /*027c*/ 	.word	0x00026820
        /*0280*/ 	.short	0x010a
        /*0282*/ 	.byte	0x3f
	.zero		1


	//   ....[22]....
        /*0284*/ 	.word	0x00009090
        /*0288*/ 	.word	0x00000010
        /*028c*/ 	.word	0x00026840
        /*0290*/ 	.short	0x010a
        /*0292*/ 	.byte	0x3f
	.zero		1


	//   ....[23]....
        /*0294*/ 	.word	0x00009370
        /*0298*/ 	.word	0x00000010
        /*029c*/ 	.word	0x00026828
        /*02a0*/ 	.short	0x010a
        /*02a2*/ 	.byte	0x3f
	.zero		1


	//   ....[24]....
        /*02a4*/ 	.word	0x00009700
        /*02a8*/ 	.word	0x00000003
        /*02ac*/ 	.word	0x00026840
        /*02b0*/ 	.short	0x010a
        /*02b2*/ 	.byte	0x3f
	.zero		1


	//   ....[25]....
        /*02b4*/ 	.word	0x00009bb0
        /*02b8*/ 	.word	0x00000006
        /*02bc*/ 	.word	0x00000000
        /*02c0*/ 	.short	0x010a
        /*02c2*/ 	.byte	0x3f
	.zero		1


	//   ....[26]....
        /*02c4*/ 	.word	0x00009c10
        /*02c8*/ 	.word	0x00000003
        /*02cc*/ 	.word	0x00000000
        /*02d0*/ 	.short	0x010a
        /*02d2*/ 	.byte	0x3f
	.zero		1


	//   ....[27]....
        /*02d4*/ 	.word	0x00009c70
        /*02d8*/ 	.word	0x00000000
        /*02dc*/ 	.word	0x00000000
        /*02e0*/ 	.short	0x010a
        /*02e2*/ 	.byte	0x3f
	.zero		1


	//   ....[28]....
        /*02e4*/ 	.word	0x00009ca0
        /*02e8*/ 	.word	0x00000003
        /*02ec*/ 	.word	0x00000000
        /*02f0*/ 	.short	0x010a
        /*02f2*/ 	.byte	0x3f
	.zero		1


	//   ....[29]....
        /*02f4*/ 	.word	0x00009d80
        /*02f8*/ 	.word	0x00000002
        /*02fc*/ 	.word	0x00026800
        /*0300*/ 	.short	0x010a
        /*0302*/ 	.byte	0x3f
	.zero		1


	//   ....[30]....
        /*0304*/ 	.word	0x00009de0
        /*0308*/ 	.word	0x00000005
        /*030c*/ 	.word	0x00026810
        /*0310*/ 	.short	0x010a
        /*0312*/ 	.byte	0x3f
	.zero		1


	//   ....[31]....
        /*0314*/ 	.word	0x00009e40
        /*0318*/ 	.word	0x00000005
        /*031c*/ 	.word	0x00026830
        /*0320*/ 	.short	0x010a
        /*0322*/ 	.byte	0x3f
	.zero		1


	//   ....[32]....
        /*0324*/ 	.word	0x00009fe0
        /*0328*/ 	.word	0x00000010
        /*032c*/ 	.word	0x00026820
        /*0330*/ 	.short	0x010a
        /*0332*/ 	.byte	0x3f
	.zero		1


	//   ....[33]....
        /*0334*/ 	.word	0x0000a030
        /*0338*/ 	.word	0x00000010
        /*033c*/ 	.word	0x00026840
        /*0340*/ 	.short	0x010a
        /*0342*/ 	.byte	0x3f
	.zero		1


	//   ....[34]....
        /*0344*/ 	.word	0x0000a080
        /*0348*/ 	.word	0x00000010
        /*034c*/ 	.word	0x00026828
        /*0350*/ 	.short	0x010a
        /*0352*/ 	.byte	0x3f
	.zero		1


	//   ....[35]....
        /*0354*/ 	.word	0x0000a0d0
        /*0358*/ 	.word	0x00000010
        /*035c*/ 	.word	0x00026848
        /*0360*/ 	.short	0x010a
        /*0362*/ 	.byte	0x3f
	.zero		1


	//   ....[36]....
        /*0364*/ 	.word	0x0000a130
        /*0368*/ 	.word	0x00000010
        /*036c*/ 	.word	0x00026820
        /*0370*/ 	.short	0x010a
        /*0372*/ 	.byte	0x3f
	.zero		1


	//   ....[37]....
        /*0374*/ 	.word	0x0000a180
        /*0378*/ 	.word	0x00000010
        /*037c*/ 	.word	0x00026840
        /*0380*/ 	.short	0x010a
        /*0382*/ 	.byte	0x3f
	.zero		1


	//   ....[38]....
        /*0384*/ 	.word	0x0000a1d0
        /*0388*/ 	.word	0x00000010
        /*038c*/ 	.word	0x00026828
        /*0390*/ 	.short	0x010a
        /*0392*/ 	.byte	0x3f
	.zero		1


	//   ....[39]....
        /*0394*/ 	.word	0x0000a220
        /*0398*/ 	.word	0x00000003
        /*039c*/ 	.word	0x00026840
        /*03a0*/ 	.short	0x010a
        /*03a2*/ 	.byte	0x3f
	.zero		1


	//   ....[40]....
        /*03a4*/ 	.word	0x0000a2f0
        /*03a8*/ 	.word	0x00000006
        /*03ac*/ 	.word	0x00000000
        /*03b0*/ 	.short	0x010a
        /*03b2*/ 	.byte	0x3f
	.zero		1


	//   ....[41]....
        /*03b4*/ 	.word	0x0000a340
        /*03b8*/ 	.word	0x00000003
        /*03bc*/ 	.word	0x00000000
        /*03c0*/ 	.short	0x010a
        /*03c2*/ 	.byte	0x3f
	.zero		1


	//   ....[42]....
        /*03c4*/ 	.word	0x0000a390
        /*03c8*/ 	.word	0x00000000
        /*03cc*/ 	.word	0x00000000
        /*03d0*/ 	.short	0x010a
        /*03d2*/ 	.byte	0x3f
	.zero		1


	//----- nvinfo : EIATTR_NUM_MBARRIERS
	.align		4
.L_663:
        /*03d4*/ 	.byte	0x03, 0x38
        /*03d6*/ 	.short	0x0009


	//----- nvinfo : EIATTR_EXIT_INSTR_OFFSETS
	.align		4
        /*03d8*/ 	.byte	0x04, 0x1c
        /*03da*/ 	.short	(.L_665 - .L_664)


	//   ....[0]....
.L_664:
        /*03dc*/ 	.word	0x00000960


	//   ....[1]....
        /*03e0*/ 	.word	0x00005470


	//   ....[2]....
        /*03e4*/ 	.word	0x00005c60


	//   ....[3]....
        /*03e8*/ 	.word	0x00009cf0


	//----- nvinfo : EIATTR_MAX_THREADS
	.align		4
.L_665:
        /*03ec*/ 	.byte	0x04, 0x05
        /*03ee*/ 	.short	(.L_667 - .L_666)
.L_666:
        /*03f0*/ 	.word	0x00000180
        /*03f4*/ 	.word	0x00000001
        /*03f8*/ 	.word	0x00000001


	//----- nvinfo : EIATTR_CRS_STACK_SIZE
	.align		4
.L_667:
        /*03fc*/ 	.byte	0x04, 0x1e
        /*03fe*/ 	.short	(.L_669 - .L_668)
.L_668:
        /*0400*/ 	.word	0x00000000


	//----- nvinfo : EIATTR_CBANK_PARAM_SIZE
	.align		4
.L_669:
        /*0404*/ 	.byte	0x03, 0x19
        /*0406*/ 	.short	0x0970


	//----- nvinfo : EIATTR_PARAM_CBANK
	.align		4
        /*0408*/ 	.byte	0x04, 0x0a
        /*040a*/ 	.short	(.L_671 - .L_670)
	.align		4
.L_670:
        /*040c*/ 	.word	index@(.nv.constant0._ZN7cutlass13device_kernelIN5flash11enable_sm90INS1_16FlashAttnBwdSm90INS1_25CollectiveMainloopBwdSm90ILi2ELi2ELi2EN4cute5tupleIJNS5_1CILi1EEES8_S8_EEENS6_IJNS7_ILi64EEENS7_ILi128EEENS7_ILi96EEEEEENS_10bfloat16_tEfNS_4arch4Sm90ELb1ELb0ELb0ELb0ELb1ELb1ELb0ELb0ELi2ELi1ELi2ELi1ELb1EEENS1_21CollectiveEpilogueBwdISD_SE_SG_Li256ELb0ELb0ELi1EEENS1_25SingleTileBwdLPTSchedulerILb0ELi128ELb1EEEEEEEEEvNT_6ParamsE)
        /*0410*/ 	.short	0x0210
        /*0412*/ 	.short	0x0970


	//----- nvinfo : EIATTR_SW_WAR
	.align		4
.L_671:
        /*0414*/ 	.byte	0x04, 0x36
        /*0416*/ 	.short	(.L_673 - .L_672)
.L_672:
        /*0418*/ 	.word	0x00000008
.L_673:


//--------------------- .nv.info._ZN7cutlass13device_kernelIN5flash11enable_sm90INS1_16FlashAttnBwdSm90INS1_25CollectiveMainloopBwdSm90ILi2ELi2ELi2EN4cute5tupleIJNS5_1CILi1EEES8_S8_EEENS6_IJNS7_ILi64EEENS7_ILi128EEENS7_ILi96EEEEEENS_10bfloat16_tEfNS_4arch4Sm90ELb1ELb0ELb0ELb0ELb0ELb1ELb0ELb0ELi2ELi1ELi2ELi1ELb1EEENS1_24CollectiveEpilogueBwdGQAISD_fSG_Li256ELb0ELb0EEENS1_25SingleTileBwdLPTSchedulerILb0ELi128ELb0EEEEEEEEEvNT_6ParamsE --------------------------
	.section	.nv.info._ZN7cutlass13device_kernelIN5flash11enable_sm90INS1_16FlashAttnBwdSm90INS1_25CollectiveMainloopBwdSm90ILi2ELi2ELi2EN4cute5tupleIJNS5_1CILi1EEES8_S8_EEENS6_IJNS7_ILi64EEENS7_ILi128EEENS7_ILi96EEEEEENS_10bfloat16_tEfNS_4arch4Sm90ELb1ELb0ELb0ELb0ELb0ELb1ELb0ELb0ELi2ELi1ELi2ELi1ELb1EEENS1_24CollectiveEpilogueBwdGQAISD_fSG_Li256ELb0ELb0EEENS1_25SingleTileBwdLPTSchedulerILb0ELi128ELb0EEEEEEEEEvNT_6ParamsE,"",@"SHT_CUDA_INFO"
	.sectionflags	@""
	.align	4


	//----- nvinfo : EIATTR_CUDA_API_VERSION
	.align		4
        /*0000*/ 	.byte	0x04, 0x37
        /*0002*/ 	.short	(.L_675 - .L_674)
.L_674:
        /*0004*/ 	.word	0x00000082


	//----- nvinfo : EIATTR_KPARAM_INFO
	.align		4
.L_675:
        /*0008*/ 	.byte	0x04, 0x17
        /*000a*/ 	.short	(.L_677 - .L_676)
.L_676:
        /*000c*/ 	.word	0x00000000
        /*0010*/ 	.short	0x0000
        /*0012*/ 	.short	0x0070
        /*0014*/ 	.byte	0x00, 0xf0, 0x01, 0x1c


	//----- nvinfo : EIATTR_SPARSE_MMA_MASK
	.align		4
.L_677:
        /*0018*/ 	.byte	0x03, 0x50
        /*001a*/ 	.short	0x0000


	//----- nvinfo : EIATTR_MAXREG_COUNT
	.align		4
        /*001c*/ 	.byte	0x03, 0x1b
        /*001e*/ 	.short	0x00a8


	//----- nvinfo : EIATTR_NUM_BARRIERS
	.align		4
        /*0020*/ 	.byte	0x02, 0x4c
        /*0022*/ 	.byte	0x10
	.zero		1


	//----- nvinfo : EIATTR_EXTERNS
	.align		4
        /*0024*/ 	.byte	0x04, 0x0f
        /*0026*/ 	.short	(.L_679 - .L_678)


	//   ....[0]....
	.align		4
.L_678:
        /*0028*/ 	.word	index@(__assertfail)


	//----- nvinfo : EIATTR_ANNOTATIONS
	.align		4
.L_679:
        /*002c*/ 	.byte	0x04, 0x55
        /*002e*/ 	.short	(.L_681 - .L_680)


	//   ....[0]....
.L_680:
        /*0030*/ 	.word	0x00000001
        /*0034*/ 	.byte	0x40, 0x6a, 0x00, 0x00, 0x01, 0x00, 0x00, 0x00, 0xf0, 0x76, 0x00, 0x00


	//----- nvinfo : EIATTR_MERCURY_ISA_VERSION
	.align		4
.L_681:
        /*0040*/ 	.byte	0x03, 0x5f
        /*0042*/ 	.short	0x0101


	//----- nvinfo : EIATTR_INT_WARP_WIDE_INSTR_OFFSETS
	.align		4
        /*0044*/ 	.byte	0x04, 0x31
        /*0046*/ 	.short	(.L_683 - .L_682)


	//   ....[0]....
.L_682:
        /*0048*/ 	.word	0x00000190


	//   ....[1]....
        /*004c*/ 	.word	0x000001c0


	//----- nvinfo : EIATTR_COOP_GROUP_MASK_REGIDS
	.align		4
.L_683:
        /*0050*/ 	.byte	0x04, 0x29
        /*0052*/ 	.short	(.L_685 - .L_684)


	//   ....[0]....
.L_684:
        /*0054*/ 	.word	0xffffffff


	//   ....[1]....
        /*0058*/ 	.word	0xffffffff


	//   ....[2]....
        /*005c*/ 	.word	0xffffffff


	//   ....[3]....
        /*0060*/ 	.word	0xffffffff


	//   ....[4]....
        /*0064*/ 	.word	0xffffffff


	//   ....[5]....
        /*0068*/ 	.word	0xffffffff


	//   ....[6]....
        /*006c*/ 	.word	0xffffffff


	//   ....[7]....
        /*0070*/ 	.word	0x0500000f


	//----- nvinfo : EIATTR_COOP_GROUP_INSTR_OFFSETS
	.align		4
.L_685:
        /*0074*/ 	.byte	0x04, 0x28
        /*0076*/ 	.short	(.L_687 - .L_686)


	//   ....[0]....
.L_686:
        /*0078*/ 	.word	0x00000070


	//   ....[1]....
        /*007c*/ 	.word	0x000001a0


	//   ....[2]....
        /*0080*/ 	.word	0x000001f0


	//   ....[3]....
        /*0084*/ 	.word	0x000003e0


	//   ....[4]....
        /*0088*/ 	.word	0x00000620


	//   ....[5]....
        /*008c*/ 	.word	0x000011e0


	//   ....[6]....
        /*0090*/ 	.word	0x00004d80


	//   ....[7]....
        /*0094*/ 	.word	0x00008410


	//----- nvinfo : EIATTR_REG_RECONFIG
	.align		4
.L_687:
        /*0098*/ 	.byte	0x01, 0x54
	.zero		2


	//----- nvinfo : EIATTR_SYSCALL_OFFSETS
	.align		4
        /*009c*/ 	.byte	0x04, 0x46
        /*009e*/ 	.short	(.L_689 - .L_688)


	//   ....[0]....
.L_688:
        /*00a0*/ 	.word	0x00000e40


	//   ....[1]....
        /*00a4*/ 	.word	0x00000f30


	//   ....[2]....
        /*00a8*/ 	.word	0x00001090


	//   ....[3]....
        /*00ac*/ 	.word	0x00001180


	//   ....[4]....
        /*00b0*/ 	.word	0x00001400


	//----- nvinfo : EIATTR_MBARRIER_INSTR_OFFSETS
	.align		4
.L_689:
        /*00b4*/ 	.byte	0x04, 0x39
        /*00b6*/ 	.short	(.L_691 - .L_690)


	//   ....[0]....
.L_690:
        /*00b8*/ 	.word	0x00000290
        /*00bc*/ 	.word	0x000000ff
        /*00c0*/ 	.word	0x00026800
        /*00c4*/ 	.short	0x0100
        /*00c6*/ 	.byte	0x06
	.zero		1


	//   ....[1]....
        /*00c8*/ 	.word	0x00000390
        /*00cc*/ 	.word	0x000000ff
        /*00d0*/ 	.word	0x00026810
        /*00d4*/ 	.short	0x0100
        /*00d6*/ 	.byte	0x08
	.zero		1


	//   ....[2]....
        /*00d8*/ 	.word	0x000003a0
        /*00dc*/ 	.word	0x000000ff
        /*00e0*/ 	.word	0x00026820
        /*00e4*/ 	.short	0x0100
        /*00e6*/ 	.byte	0x08
	.zero		1


	//   ....[3]....
        /*00e8*/ 	.word	0x000003b0
        /*00ec*/ 	.word	0x000000ff
        /*00f0*/ 	.word	0x00026818
        /*00f4*/ 	.short	0x0100
        /*00f6*/ 	.byte	0x08
	.zero		1


	//   ....[4]....
        /*00f8*/ 	.word	0x000003c0
        /*00fc*/ 	.word	0x000000ff
        /*0100*/ 	.word	0x00026828
        /*0104*/ 	.short	0x0100
        /*0106*/ 	.byte	0x08
	.zero		1


	//   ....[5]....
        /*0108*/ 	.word	0x000004f0
        /*010c*/ 	.word	0x000000ff
        /*0110*/ 	.word	0x00026830
        /*0114*/ 	.short	0x0100
        /*0116*/ 	.byte	0x08
	.zero		1


	//   ....[6]....
        /*0118*/ 	.word	0x00000500
        /*011c*/ 	.word	0x000000ff
        /*0120*/ 	.word	0x00026840
        /*0124*/ 	.short	0x0100
        /*0126*/ 	.byte	0x08
	.zero		1


	//   ....[7]....
        /*0128*/ 	.word	0x00000510
        /*012c*/ 	.word	0x000000ff
        /*0130*/ 	.word	0x00026838
        /*0134*/ 	.short	0x0100
        /*0136*/ 	.byte	0x08
	.zero		1


	//   ....[8]....
        /*0138*/ 	.word	0x00000520
        /*013c*/ 	.word	0x000000ff
        /*0140*/ 	.word	0x00026848
        /*0144*/ 	.short	0x0100
        /*0146*/ 	.byte	0x08
	.zero		1


	//   ....[9]....
        /*0148*/ 	.word	0x00001220
        /*014c*/ 	.word	0x00000002
        /*0150*/ 	.word	0x00026800
        /*0154*/ 	.short	0x010a
        /*0156*/ 	.byte	0x3f
	.zero		1


	//   ....[10]....
        /*0158*/ 	.word	0x000012c0
        /*015c*/ 	.word	0x00000002
        /*0160*/ 	.word	0x00026800
        /*0164*/ 	.short	0x010a
        /*0166*/ 	.byte	0x3f
	.zero		1


	//   ....[11]....
        /*0168*/ 	.word	0x00001c40
        /*016c*/ 	.word	0x000000ff
        /*0170*/ 	.word	0x00026810
        /*0174*/ 	.short	0x010a
        /*0176*/ 	.byte	0x07
	.zero		1


	//   ....[12]....
        /*0178*/ 	.word	0x00001c80
        /*017c*/ 	.word	0x000000ff
        /*0180*/ 	.word	0x00026810
        /*0184*/ 	.short	0x010a
        /*0186*/ 	.byte	0x07
	.zero		1


	//   ....[13]....
        /*0188*/ 	.word	0x000020c0
        /*018c*/ 	.word	0x000000ff
        /*0190*/ 	.word	0x00026830
        /*0194*/ 	.short	0x010a
        /*0196*/ 	.byte	0x07
	.zero		1


	//   ....[14]....
        /*0198*/ 	.word	0x00002100
        /*019c*/ 	.word	0x000000ff
        /*01a0*/ 	.word	0x00026830
        /*01a4*/ 	.short	0x010a
        /*01a6*/ 	.byte	0x07
	.zero		1


	//   ....[15]....
        /*01a8*/ 	.word	0x00003f30
        /*01ac*/ 	.word	0x000000ff
        /*01b0*/ 	.word	0x00000000
        /*01b4*/ 	.short	0x0101
        /*01b6*/ 	.byte	0x0a
	.zero		1


	//   ....[16]....
        /*01b8*/ 	.word	0x00004240
        /*01bc*/ 	.word	0x000000ff
        /*01c0*/ 	.word	0x00000000
        /*01c4*/ 	.short	0x0101
        /*01c6*/ 	.byte	0x07
	.zero		1


	//   ....[17]....
        /*01c8*/ 	.word	0x000061d0
        /*01cc*/ 	.word	0x00000010
        /*01d0*/ 	.word	0x00026820
        /*01d4*/ 	.short	0x010a
        /*01d6*/ 	.byte	0x3f
	.zero		1


	//   ....[18]....
        /*01d8*/ 	.word	0x00006ad0
        /*01dc*/ 	.word	0x00000010
        /*01e0*/ 	.word	0x00026840
        /*01e4*/ 	.short	0x010a
        /*01e6*/ 	.byte	0x3f
	.zero		1


	//   ....[19]....
        /*01e8*/ 	.word	0x00006de0
        /*01ec*/ 	.word	0x00000010
        /*01f0*/ 	.word	0x00026828
        /*01f4*/ 	.short	0x010a
        /*01f6*/ 	.byte	0x3f
	.zero		1


	//   ....[20]....
        /*01f8*/ 	.word	0x000070f0
        /*01fc*/ 	.word	0x00000010
        /*0200*/ 	.word	0x00026848
        /*0204*/ 	.short	0x010a
        /*0206*/ 	.byte	0x3f
	.zero		1


	//   ....[21]....
        /*0208*/ 	.word	0x000073b0
        /*020c*/ 	.word	0x00000010
        /*0210*/ 	.word	0x00026820
        /*0214*/ 	.short	0x010a
        /*0216*/ 	.byte	0x3f
	.zero		1


	//   ....[22]....
        /*0218*/ 	.word	0x00007750
        /*021c*/ 	.word	0x00000010
        /*0220*/ 	.word	0x00026840
        /*0224*/ 	.short	0x010a
        /*0226*/ 	.byte	0x3f
	.zero		1


	//   ....[23]....
        /*0228*/ 	.word	0x00007a30
        /*022c*/ 	.word	0x00000010
        /*0230*/ 	.word	0x00026828
        /*0234*/ 	.short	0x010a
        /*0236*/ 	.byte	0x3f
	.zero		1


	//   ....[24]....
        /*0238*/ 	.word	0x00007dc0
        /*023c*/ 	.word	0x00000003
        /*0240*/ 	.word	0x00026840
        /*0244*/ 	.short	0x010a
        /*0246*/ 	.byte	0x3f
	.zero		1


	//   ....[25]....
        /*0248*/ 	.word	0x00008270
        /*024c*/ 	.word	0x00000006
        /*0250*/ 	.word	0x00000000
        /*0254*/ 	.short	0x010a
        /*0256*/ 	.byte	0x3f
	.zero		1


	//   ....[26]....
        /*0258*/ 	.word	0x000082d0
        /*025c*/ 	.word	0x00000003
        /*0260*/ 	.word	0x00000000
        /*0264*/ 	.short	0x010a
        /*0266*/ 	.byte	0x3f
	.zero		1


	//   ....[27]....
        /*0268*/ 	.word	0x00008330
        /*026c*/ 	.word	0x00000000
        /*0270*/ 	.word	0x00000000
        /*0274*/ 	.short	0x010a
        /*0276*/ 	.byte	0x3f
	.zero		1


	//   ....[28]....
        /*0278*/ 	.word	0x00008360
        /*027c*/ 	.word	0x00000003
        /*0280*/ 	.word	0x00000000
        /*0284*/ 	.short	0x010a
        /*0286*/ 	.byte	0x3f
	.zero		1


	//   ....[29]....
        /*0288*/ 	.word	0x00008440
        /*028c*/ 	.word	0x00000002
        /*0290*/ 	.word	0x00026800
        /*0294*/ 	.short	0x010a
        /*0296*/ 	.byte	0x3f
	.zero		1


	//   ....[30]....
        /*0298*/ 	.word	0x000084a0
        /*029c*/ 	.word	0x00000005
        /*02a0*/ 	.word	0x00026810
        /*02a4*/ 	.short	0x010a
        /*02a6*/ 	.byte	0x3f
	.zero		1


	//   ....[31]....
        /*02a8*/ 	.word	0x00008500
        /*02ac*/ 	.word	0x00000005
        /*02b0*/ 	.word	0x00026830
        /*02b4*/ 	.short	0x010a
        /*02b6*/ 	.byte	0x3f
	.zero		1


	//   ....[32]....
        /*02b8*/ 	.word	0x00008550
        /*02bc*/ 	.word	0x00000010
        /*02c0*/ 	.word	0x00026820
        /*02c4*/ 	.short	0x010a
        /*02c6*/ 	.byte	0x3f
	.zero		1


	//   ....[33]....
        /*02c8*/ 	.word	0x000085a0
        /*02cc*/ 	.word	0x00000010
        /*02d0*/ 	.word	0x00026840
        /*02d4*/ 	.short	0x010a
        /*02d6*/ 	.byte	0x3f
	.zero		1


	//   ....[34]....
        /*02d8*/ 	.word	0x000085f0
        /*02dc*/ 	.word	0x00000010
        /*02e0*/ 	.word	0x00026828
        /*02e4*/ 	.short	0x010a
        /*02e6*/ 	.byte	0x3f
	.zero		1


	//   ....[35]....
        /*02e8*/ 	.word	0x00008640
        /*02ec*/ 	.word	0x00000010
        /*02f0*/ 	.word	0x00026848
        /*02f4*/ 	.short	0x010a
        /*02f6*/ 	.byte	0x3f
	.zero		1


	//   ....[36]....
        /*02f8*/ 	.word	0x000086a0
        /*02fc*/ 	.word	0x00000010
        /*0300*/ 	.word	0x00026820
        /*0304*/ 	.short	0x010a
        /*0306*/ 	.byte	0x3f
	.zero		1


	//   ....[37]....
        /*0308*/ 	.word	0x000086f0
        /*030c*/ 	.word	0x00000010
        /*0310*/ 	.word	0x00026840
        /*0314*/ 	.short	0x010a
        /*0316*/ 	.byte	0x3f
	.zero		1


	//   ....[38]....
        /*0318*/ 	.word	0x00008740
        /*031c*/ 	.word	0x00000010
        /*0320*/ 	.word	0x00026828
        /*0324*/ 	.short	0x010a
        /*0326*/ 	.byte	0x3f
	.zero		1


	//   ....[39]....
        /*0328*/ 	.word	0x00008790
        /*032c*/ 	.word	0x00000003
        /*0330*/ 	.word	0x00026840
        /*0334*/ 	.short	0x010a
        /*0336*/ 	.byte	0x3f
	.zero		1


	//   ....[40]....
        /*0338*/ 	.word	0x00008860
        /*033c*/ 	.word	0x00000006
        /*0340*/ 	.word	0x00000000
        /*0344*/ 	.short	0x010a
        /*0346*/ 	.byte	0x3f
	.zero		1


	//   ....[41]....
        /*0348*/ 	.word	0x000088b0
        /*034c*/ 	.word	0x00000003
        /*0350*/ 	.word	0x00000000
        /*0354*/ 	.short	0x010a
        /*0356*/ 	.byte	0x3f
	.zero		1


	//   ....[42]....
        /*0358*/ 	.word	0x00008900
        /*035c*/ 	.word	0x00000000
        /*0360*/ 	.word	0x00000000
        /*0364*/ 	.short	0x010a
        /*0366*/ 	.byte	0x3f
	.zero		1


	//----- nvinfo : EIATTR_NUM_MBARRIERS
	.align		4
.L_691:
        /*0368*/ 	.byte	0x03, 0x38
        /*036a*/ 	.short	0x0009


	//----- nvinfo : EIATTR_EXIT_INSTR_OFFSETS
	.align		4
        /*036c*/ 	.byte	0x04, 0x1c
        /*036e*/ 	.short	(.L_693 - .L_692)


	//   ....[0]....
.L_692:
        /*0370*/ 	.word	0x000083b0


	//----- nvinfo : EIATTR_MAX_THREADS
	.align		4
.L_693:
        /*0374*/ 	.byte	0x04, 0x05
        /*0376*/ 	.short	(.L_695 - .L_694)
.L_694:
        /*0378*/ 	.word	0x00000180
        /*037c*/ 	.word	0x00000001
        /*0380*/ 	.word	0x00000001


	//----- nvinfo : EIATTR_CRS_STACK_SIZE
	.align		4
.L_695:
        /*0384*/ 	.byte	0x04, 0x1e
        /*0386*/ 	.short	(.L_697 - .L_696)
.L_696:
        /*0388*/ 	.word	0x00000000


	//----- nvinfo : EIATTR_CBANK_PARAM_SIZE
	.align		4
.L_697:
        /*038c*/ 	.byte	0x03, 0x19
        /*038e*/ 	.short	0x0770


	//----- nvinfo : EIATTR_PARAM_CBANK
	.align		4
        /*0390*/ 	.byte	0x04, 0x0a
        /*0392*/ 	.short	(.L_699 - .L_698)
	.align		4
.L_698:
        /*0394*/ 	.word	index@(.nv.constant0._ZN7cutlass13device_kernelIN5flash11enable_sm90INS1_16FlashAttnBwdSm90INS1_25CollectiveMainloopBwdSm90ILi2ELi2ELi2EN4cute5tupleIJNS5_1CILi1EEES8_S8_EEENS6_IJNS7_ILi64EEENS7_ILi128EEENS7_ILi96EEEEEENS_10bfloat16_tEfNS_4arch4Sm90ELb1ELb0ELb0ELb0ELb0ELb1ELb0ELb0ELi2ELi1ELi2ELi1ELb1EEENS1_24CollectiveEpilogueBwdGQAISD_fSG_Li256ELb0ELb0EEENS1_25SingleTileBwdLPTSchedulerILb0ELi128ELb0EEEEEEEEEvNT_6ParamsE)
        /*0398*/ 	.short	0x0210
        /*039a*/ 	.short	0x0770


	//----- nvinfo : EIATTR_SW_WAR
	.align		4
.L_699:
        /*039c*/ 	.byte	0x04, 0x36
        /*039e*/ 	.short	(.L_701 - .L_700)
.L_700:
        /*03a0*/ 	.word	0x00000008
.L_701:


//--------------------- .nv.info._ZN7cutlass13device_kernelIN5flash11enable_sm90INS1_16FlashAttnBwdSm90INS1_25CollectiveMainloopBwdSm90ILi2ELi2ELi2EN4cute5tupleIJNS5_1CILi1EEES8_S8_EEENS6_IJNS7_ILi64EEENS7_ILi128EEENS7_ILi96EEEEEENS_10bfloat16_tEfNS_4arch4Sm90ELb1ELb0ELb0ELb0ELb1ELb1ELb0ELb0ELi2ELi1ELi2ELi1ELb1EEENS1_24CollectiveEpilogueBwdGQAISD_fSG_Li256ELb0ELb1EEENS1_25SingleTileBwdLPTSchedulerILb0ELi128ELb1EEEEEEEEEvNT_6ParamsE --------------------------
	.section	.nv.info._ZN7cutlass13device_kernelIN5flash11enable_sm90INS1_16FlashAttnBwdSm90INS1_25CollectiveMainloopBwdSm90ILi2ELi2ELi2EN4cute5tupleIJNS5_1CILi1EEES8_S8_EEENS6_IJNS7_ILi64EEENS7_ILi128EEENS7_ILi96EEEEEENS_10bfloat16_tEfNS_4arch4Sm90ELb1ELb0ELb0ELb0ELb1ELb1ELb0ELb0ELi2ELi1ELi2ELi1ELb1EEENS1_24CollectiveEpilogueBwdGQAISD_fSG_Li256ELb0ELb1EEENS1_25SingleTileBwdLPTSchedulerILb0ELi128ELb1EEEEEEEEEvNT_6ParamsE,"",@"SHT_CUDA_INFO"
	.sectionflags	@""
	.align	4


	//----- nvinfo : EIATTR_CUDA_API_VERSION
	.align		4
        /*0000*/ 	.byte	0x04, 0x37
        /*0002*/ 	.short	(.L_703 - .L_702)
.L_702:
        /*0004*/ 	.word	0x00000082


	//----- nvinfo : EIATTR_KPARAM_INFO
	.align		4
.L_703:
        /*0008*/ 	.byte	0x04, 0x17
        /*000a*/ 	.short	(.L_705 - .L_704)
.L_704:
        /*000c*/ 	.word	0x00000000
        /*0010*/ 	.short	0x0000
        /*0012*/ 	.short	0x0070
        /*0014*/ 	.byte	0x00, 0xf0, 0x01, 0x1c


	//----- nvinfo : EIATTR_SPARSE_MMA_MASK
	.align		4
.L_705:
        /*0018*/ 	.byte	0x03, 0x50
        /*001a*/ 	.short	0x0000


	//----- nvinfo : EIATTR_MAXREG_COUNT
	.align		4
        /*001c*/ 	.byte	0x03, 0x1b
        /*001e*/ 	.short	0x00a8


	//----- nvinfo : EIATTR_NUM_BARRIERS
	.align		4
        /*0020*/ 	.byte	0x02, 0x4c
        /*0022*/ 	.byte	0x10
	.zero		1


	//----- nvinfo : EIATTR_EXTERNS
	.align		4
        /*0024*/ 	.byte	0x04, 0x0f
        /*0026*/ 	.short	(.L_707 - .L_706)


	//   ....[0]....
	.align		4
.L_706:
        /*0028*/ 	.word	index@(__assertfail)


	//----- nvinfo : EIATTR_ANNOTATIONS
	.align		4
.L_707:
        /*002c*/ 	.byte	0x04, 0x55
        /*002e*/ 	.short	(.L_709 - .L_708)


	//   ....[0]....
.L_708:
        /*0030*/ 	.word	0x00000001
        /*0034*/ 	.byte	0x50, 0x79, 0x00, 0x00, 0x01, 0x00, 0x00, 0x00, 0x00, 0x86, 0x00, 0x00


	//----- nvinfo : EIATTR_MERCURY_ISA_VERSION
	.align		4
.L_709:
        /*0040*/ 	.byte	0x03, 0x5f
        /*0042*/ 	.short	0x0101


	//----- nvinfo : EIATTR_INT_WARP_WIDE_INSTR_OFFSETS
	.align		4
        /*0044*/ 	.byte	0x04, 0x31
        /*0046*/ 	.short	(.L_711 - .L_710)


	//   ....[0]....
.L_710:
        /*0048*/ 	.word	0x00000190


	//   ....[1]....
        /*004c*/ 	.word	0x000001c0


	//   ....[2]....
        /*0050*/ 	.word	0x00005e60


	//   ....[3]....
        /*0054*/ 	.word	0x000064d0


	//   ....[4]....
        /*0058*/ 	.word	0x000069f0


	//----- nvinfo : EIATTR_COOP_GROUP_MASK_REGIDS
	.align		4
.L_711:
        /*005c*/ 	.byte	0x04, 0x29
        /*005e*/ 	.short	(.L_713 - .L_712)


	//   ....[0]....
.L_712:
        /*0060*/ 	.word	0xffffffff


	//   ....[1]....
        /*0064*/ 	.word	0xffffffff


	//   ....[2]....
        /*0068*/ 	.word	0xffffffff


	//   ....[3]....
        /*006c*/ 	.word	0xffffffff


	//   ....[4]....
        /*0070*/ 	.word	0xffffffff


	//   ....[5]....
        /*0074*/ 	.word	0xffffffff


	//   ....[6]....
        /*0078*/ 	.word	0xffffffff


	//   ....[7]....
        /*007c*/ 	.word	0xffffffff


	//   ....[8]....
        /*0080*/ 	.word	0xffffffff


	//   ....[9]....
        /*0084*/ 	.word	0xffffffff


	//   ....[10]....
        /*0088*/ 	.word	0xffffffff


	//   ....[11]....
        /*008c*/ 	.word	0xffffffff


	//   ....[12]....
        /*0090*/ 	.word	0xffffffff


	//   ....[13]....
        /*0094*/ 	.word	0xffffffff


	//   ....[14]....
        /*0098*/ 	.word	0xffffffff


	//   ....[15]....
        /*009c*/ 	.word	0xffffffff


	//   ....[16]....
        /*00a0*/ 	.word	0xffffffff


	//   ....[17]....
        /*00a4*/ 	.word	0x0500000f


	//   ....[18]....
        /*00a8*/ 	.word	0x0500000f


	//   ....[19]....
        /*00ac*/ 	.word	0x0500000f


	//   ....[20]....
        /*00b0*/ 	.word	0x0500000f


	//   ....[21]....
        /*00b4*/ 	.word	0x0500000f


	//   ....[22]....
        /*00b8*/ 	.word	0x0500000f


	//----- nvinfo : EIATTR_COOP_GROUP_INSTR_OFFSETS
	.align		4
.L_713:
        /*00bc*/ 	.byte	0x04, 0x28
        /*00be*/ 	.short	(.L_715 - .L_714)


	//   ....[0]....
.L_714:
        /*00c0*/ 	.word	0x00000070


	//   ....[1]....
        /*00c4*/ 	.word	0x000001a0


	//   ....[2]....
        /*00c8*/ 	.word	0x000001f0


	//   ....[3]....
        /*00cc*/ 	.word	0x000003e0


	//   ....[4]....
        /*00d0*/ 	.word	0x00000630


	//   ....[5]....
        /*00d4*/ 	.word	0x00001220


	//   ....[6]....
        /*00d8*/ 	.word	0x00004bc0


	//   ....[7]....
        /*00dc*/ 	.word	0x00004d40


	//   ....[8]....
        /*00e0*/ 	.word	0x00004ff0


	//   ....[9]....
        /*00e4*/ 	.word	0x00005180


	//   ....[10]....
        /*00e8*/ 	.word	0x00005290


	//   ....[11]....
        /*00ec*/ 	.word	0x00005a60


	//   ....[12]....
        /*00f0*/ 	.word	0x00005d90


	//   ....[13]....
        /*00f4*/ 	.word	0x00006150


	//   ....[14]....
        /*00f8*/ 	.word	0x00006400


	//   ....[15]....
        /*00fc*/ 	.word	0x000066b0


	//   ....[16]....
        /*0100*/ 	.word	0x00006920


	//   ....[17]....
        /*0104*/ 	.word	0x00009320


	//   ....[18]....
        /*0108*/ 	.word	0x00009490


	//   ....[19]....
        /*010c*/ 	.word	0x00009500


	//   ....[20]....
        /*0110*/ 	.word	0x00009570


	//   ....[21]....
        /*0114*/ 	.word	0x000095e0


	//   ....[22]....
        /*0118*/ 	.word	0x00009650


	//----- nvinfo : EIATTR_REG_RECONFIG
	.align		4
.L_715:
        /*011c*/ 	.byte	0x01, 0x54
	.zero		2


	//----- nvinfo : EIATTR_SYSCALL_OFFSETS
	.align		4
        /*0120*/ 	.byte	0x04, 0x46
        /*0122*/ 	.short	(.L_717 - .L_716)


	//   ....[0]....
.L_716:
        /*0124*/ 	.word	0x00000e80


	//   ....[1]....
        /*0128*/ 	.word	0x00000f70


	//   ....[2]....
        /*012c*/ 	.word	0x000010d0


	//   ....[3]....
        /*0130*/ 	.word	0x000011c0


	//   ....[4]....
        /*0134*/ 	.word	0x00001440


	//----- nvinfo : EIATTR_MBARRIER_INSTR_OFFSETS
	.align		4
.L_717:
        /*0138*/ 	.byte	0x04, 0x39
        /*013a*/ 	.short	(.L_719 - .L_718)


	//   ....[0]....
.L_718:
        /*013c*/ 	.word	0x00000290
        /*0140*/ 	.word	0x000000ff
        /*0144*/ 	.word	0x00026800
        /*0148*/ 	.short	0x0100
        /*014a*/ 	.byte	0x06
	.zero		1


	//   ....[1]....
        /*014c*/ 	.word	0x00000390
        /*0150*/ 	.word	0x000000ff
        /*0154*/ 	.word	0x00026810
        /*0158*/ 	.short	0x0100
        /*015a*/ 	.byte	0x08
	.zero		1


	//   ....[2]....
        /*015c*/ 	.word	0x000003a0
        /*0160*/ 	.word	0x000000ff
        /*0164*/ 	.word	0x00026820
        /*0168*/ 	.short	0x0100
        /*016a*/ 	.byte	0x08
	.zero		1


	//   ....[3]....
        /*016c*/ 	.word	0x000003b0
        /*0170*/ 	.word	0x000000ff
        /*0174*/ 	.word	0x00026818
        /*0178*/ 	.short	0x0100
        /*017a*/ 	.byte	0x08
	.zero		1


	//   ....[4]....
        /*017c*/ 	.word	0x000003c0
        /*0180*/ 	.word	0x000000ff
        /*0184*/ 	.word	0x00026828
        /*0188*/ 	.short	0x0100
        /*018a*/ 	.byte	0x08
	.zero		1


	//   ....[5]....
        /*018c*/ 	.word	0x000004f0
        /*0190*/ 	.word	0x000000ff
        /*0194*/ 	.word	0x00026830
        /*0198*/ 	.short	0x0100
        /*019a*/ 	.byte	0x08
	.zero		1


	//   ....[6]....
        /*019c*/ 	.word	0x00000500
        /*01a0*/ 	.word	0x000000ff
        /*01a4*/ 	.word	0x00026840
        /*01a8*/ 	.short	0x0100
        /*01aa*/ 	.byte	0x08
	.zero		1


	//   ....[7]....
        /*01ac*/ 	.word	0x00000510
        /*01b0*/ 	.word	0x000000ff
        /*01b4*/ 	.word	0x00026838
        /*01b8*/ 	.short	0x0100
        /*01ba*/ 	.byte	0x08
	.zero		1


	//   ....[8]....
        /*01bc*/ 	.word	0x00000520
        /*01c0*/ 	.word	0x000000ff
        /*01c4*/ 	.word	0x00026848
        /*01c8*/ 	.short	0x0100
        /*01ca*/ 	.byte	0x08
	.zero		1


	//   ....[9]....
        /*01cc*/ 	.word	0x00001260
        /*01d0*/ 	.word	0x00000002
        /*01d4*/ 	.word	0x00026800
        /*01d8*/ 	.short	0x010a
        /*01da*/ 	.byte	0x3f
	.zero		1


	//   ....[10]....
        /*01dc*/ 	.word	0x00001300
        /*01e0*/ 	.word	0x00000002
        /*01e4*/ 	.word	0x00026800
        /*01e8*/ 	.short	0x010a
        /*01ea*/ 	.byte	0x3f
	.zero		1


	//   ....[11]....
        /*01ec*/ 	.word	0x00001c80
        /*01f0*/ 	.word	0x000000ff
        /*01f4*/ 	.word	0x00026810
        /*01f8*/ 	.short	0x010a
        /*01fa*/ 	.byte	0x08
	.zero		1


	//   ....[12]....
        /*01fc*/ 	.word	0x00001cc0
        /*0200*/ 	.word	0x000000ff
        /*0204*/ 	.word	0x00026810
        /*0208*/ 	.short	0x010a
        /*020a*/ 	.byte	0x08
	.zero		1


	//   ....[13]....
        /*020c*/ 	.word	0x00002100
        /*0210*/ 	.word	0x000000ff
        /*0214*/ 	.word	0x00026830
        /*0218*/ 	.short	0x010a
        /*021a*/ 	.byte	0x08
	.zero		1


	//   ....[14]....
        /*021c*/ 	.word	0x00002140
        /*0220*/ 	.word	0x000000ff
        /*0224*/ 	.word	0x00026830
        /*0228*/ 	.short	0x010a
        /*022a*/ 	.byte	0x08
	.zero		1


	//   ....[15]....
        /*022c*/ 	.word	0x00003f60
        /*0230*/ 	.word	0x000000ff
        /*0234*/ 	.word	0x00000000
        /*0238*/ 	.short	0x0101
        /*023a*/ 	.byte	0x0a
	.zero		1


	//   ....[16]....
        /*023c*/ 	.word	0x00004240
        /*0240*/ 	.word	0x000000ff
        /*0244*/ 	.word	0x00000000
        /*0248*/ 	.short	0x0101
        /*024a*/ 	.byte	0x08
	.zero		1


	//   ....[17]....
        /*024c*/ 	.word	0x000070e0
        /*0250*/ 	.word	0x00000010
        /*0254*/ 	.word	0x00026820
        /*0258*/ 	.short	0x010a
        /*025a*/ 	.byte	0x3f
	.zero		1


	//   ....[18]....
        /*025c*/ 	.word	0x000079e0
        /*0260*/ 	.word	0x00000010
        /*0264*/ 	.word	0x00026840
        /*0268*/ 	.short	0x010a
        /*026a*/ 	.byte	0x3f
	.zero		1


	//   ....[19]....
        /*026c*/ 	.word	0x00007cf0
        /*0270*/ 	.word	0x00000010
        /*0274*/ 	.word	0x00026828
        /*0278*/ 	.short	0x010a
        /*027a*/ 	.byte	0x3f
	.zero		1


	//   ....[20]....
        /*027c*/ 	.word	0x00008000
        /*0280*/ 	.word	0x00000010
        /*0284*/ 	.word	0x00026848
        /*0288*/ 	.short	0x010a
        /*028a*/ 	.byte	0x3f
	.zero		1


	//   ....[21]....
        /*028c*/ 	.word	0x000082c0
        /*0290*/ 	.word	0x00000010
        /*0294*/ 	.word	0x00026820
        /*0298*/ 	.short	0x010a
        /*029a*/ 	.byte	0x3f
	.zero		1


	//   ....[22]....
        /*029c*/ 	.word	0x00008660
        /*02a0*/ 	.word	0x00000010
        /*02a4*/ 	.word	0x00026840
        /*02a8*/ 	.short	0x010a
        /*02aa*/ 	.byte	0x3f
	.zero		1


	//   ....[23]....
        /*02ac*/ 	.word	0x00008940
        /*02b0*/ 	.word	0x00000010
        /*02b4*/ 	.word	0x00026828
        /*02b8*/ 	.short	0x010a
        /*02ba*/ 	.byte	0x3f
	.zero		1


	//   ....[24]....
        /*02bc*/ 	.word	0x00008cd0
        /*02c0*/ 	.word	0x00000003
        /*02c4*/ 	.word	0x00026840
        /*02c8*/ 	.short	0x010a
        /*02ca*/ 	.byte	0x3f
	.zero		1


	//   ....[25]....
        /*02cc*/ 	.word	0x00009180
        /*02d0*/ 	.word	0x00000006
        /*02d4*/ 	.word	0x00000000
        /*02d8*/ 	.short	0x010a
        /*02da*/ 	.byte	0x3f
	.zero		1


	//   ....[26]....
        /*02dc*/ 	.word	0x000091e0
        /*02e0*/ 	.word	0x00000003
        /*02e4*/ 	.word	0x00000000
        /*02e8*/ 	.short	0x010a
        /*02ea*/ 	.byte	0x3f
	.zero		1


	//   ....[27]....
        /*02ec*/ 	.word	0x00009240
        /*02f0*/ 	.word	0x00000000
        /*02f4*/ 	.word	0x00000000
        /*02f8*/ 	.short	0x010a
        /*02fa*/ 	.byte	0x3f
	.zero		1


	//   ....[28]....
        /*02fc*/ 	.word	0x00009270
        /*0300*/ 	.word	0x00000003
        /*0304*/ 	.word	0x00000000
        /*0308*/ 	.short	0x010a
        /*030a*/ 	.byte	0x3f
	.zero		1


	//   ....[29]....
        /*030c*/ 	.word	0x00009350
        /*0310*/ 	.word	0x00000002
        /*0314*/ 	.word	0x00026800
        /*0318*/ 	.short	0x010a
        /*031a*/ 	.byte	0x3f
	.zero		1


	//   ....[30]....
        /*031c*/ 	.word	0x000093b0
        /*0320*/ 	.word	0x00000005
        /*0324*/ 	.word	0x00026810
        /*0328*/ 	.short	0x010a
        /*032a*/ 	.byte	0x3f
	.zero		1


	//   ....[31]....
        /*032c*/ 	.word	0x00009410
        /*0330*/ 	.word	0x00000005
        /*0334*/ 	.word	0x00026830
        /*0338*/ 	.short	0x010a
        /*033a*/ 	.byte	0x3f
	.zero		1


	//   ....[32]....
        /*033c*/ 	.word	0x00009690
        /*0340*/ 	.word	0x00000010
        /*0344*/ 	.word	0x00026820
        /*0348*/ 	.short	0x010a
        /*034a*/ 	.byte	0x3f
	.zero		1


	//   ....[33]....
        /*034c*/ 	.word	0x000096e0
        /*0350*/ 	.word	0x00000010
        /*0354*/ 	.word	0x00026840
        /*0358*/ 	.short	0x010a
        /*035a*/ 	.byte	0x3f
	.zero		1


	//   ....[34]....
        /*035c*/ 	.word	0x00009730
        /*0360*/ 	.word	0x00000010
        /*0364*/ 	.word	0x00026828
        /*0368*/ 	.short	0x010a
        /*036a*/ 	.byte	0x3f
	.zero		1


	//   ....[35]....
        /*036c*/ 	.word	0x00009780
        /*0370*/ 	.word	0x00000010
        /*0374*/ 	.word	0x00026848
        /*0378*/ 	.short	0x010a
        /*037a*/ 	.byte	0x3f
	.zero		1


	//   ....[36]....
        /*037c*/ 	.word	0x000097e0
        /*0380*/ 	.word	0x00000010
        /*0384*/ 	.word	0x00026820
        /*0388*/ 	.short	0x010a
        /*038a*/ 	.byte	0x3f
	.zero		1


	//   ....[37]....
        /*038c*/ 	.word	0x00009830
        /*0390*/ 	.word	0x00000010
        /*0394*/ 	.word	0x00026840
        /*0398*/ 	.short	0x010a
        /*039a*/ 	.byte	0x3f
	.zero		1


	//   ....[38]....
        /*039c*/ 	.word	0x00009880
        /*03a0*/ 	.word	0x00000010
        /*03a4*/ 	.word	0x00026828
        /*03a8*/ 	.short	0x010a
        /*03aa*/ 	.byte	0x3f
	.zero		1


	//   ....[39]....
        /*03ac*/ 	.word	0x000098d0
        /*03b0*/ 	.word	0x00000003
        /*03b4*/ 	.word	0x00026840
        /*03b8*/ 	.short	0x010a
        /*03ba*/ 	.byte	0x3f
	.zero		1


	//   ....[40]....
        /*03bc*/ 	.word	0x000099a0
        /*03c0*/ 	.word	0x00000006
        /*03c4*/ 	.word	0x00000000
        /*03c8*/ 	.short	0x010a
        /*03ca*/ 	.byte	0x3f
	.zero		1


	//   ....[41]....
        /*03cc*/ 	.word	0x000099f0
        /*03d0*/ 	.word	0x00000003
        /*03d4*/ 	.word	0x00000000
        /*03d8*/ 	.short	0x010a
        /*03da*/ 	.byte	0x3f
	.zero		1


	//   ....[42]....
        /*03dc*/ 	.word	0x00009a40
        /*03e0*/ 	.word	0x00000000
        /*03e4*/ 	.word	0x00000000
        /*03e8*/ 	.short	0x010a
        /*03ea*/ 	.byte	0x3f
	.zero		1


	//----- nvinfo : EIATTR_NUM_MBARRIERS
	.align		4
.L_719:
        /*03ec*/ 	.byte	0x03, 0x38
        /*03ee*/ 	.short	0x0009


	//----- nvinfo : EIATTR_EXIT_INSTR_OFFSETS
	.align		4
        /*03f0*/ 	.byte	0x04, 0x1c
        /*03f2*/ 	.short	(.L_721 - .L_720)


	//   ....[0]....
.L_720:
        /*03f4*/ 	.word	0x000092c0


	//----- nvinfo : EIATTR_MAX_THREADS
	.align		4
.L_721:
        /*03f8*/ 	.byte	0x04, 0x05
        /*03fa*/ 	.short	(.L_723 - .L_722)
.L_722:
        /*03fc*/ 	.word	0x00000180
        /*0400*/ 	.word	0x00000001
        /*0404*/ 	.word	0x00000001


	//----- nvinfo : EIATTR_CRS_STACK_SIZE
	.align		4
.L_723:
        /*0408*/ 	.byte	0x04, 0x1e
        /*040a*/ 	.short	(.L_725 - .L_724)
.L_724:
        /*040c*/ 	.word	0x00000000


	//----- nvinfo : EIATTR_CBANK_PARAM_SIZE
	.align		4
.L_725:
        /*0410*/ 	.byte	0x03, 0x19
        /*0412*/ 	.short	0x0770


	//----- nvinfo : EIATTR_PARAM_CBANK
	.align		4
        /*0414*/ 	.byte	0x04, 0x0a
        /*0416*/ 	.short	(.L_727 - .L_726)
	.align		4
.L_726:
        /*0418*/ 	.word	index@(.nv.constant0._ZN7cutlass13device_kernelIN5flash11enable_sm90INS1_16FlashAttnBwdSm90INS1_25CollectiveMainloopBwdSm90ILi2ELi2ELi2EN4cute5tupleIJNS5_1CILi1EEES8_S8_EEENS6_IJNS7_ILi64EEENS7_ILi128EEENS7_ILi96EEEEEENS_10bfloat16_tEfNS_4arch4Sm90ELb1ELb0ELb0ELb0ELb1ELb1ELb0ELb0ELi2ELi1ELi2ELi1ELb1EEENS1_24CollectiveEpilogueBwdGQAISD_fSG_Li256ELb0ELb1EEENS1_25SingleTileBwdLPTSchedulerILb0ELi128ELb1EEEEEEEEEvNT_6ParamsE)
        /*041c*/ 	.short	0x0210
        /*041e*/ 	.short	0x0770


	//----- nvinfo : EIATTR_SW_WAR
	.align		4
.L_727:
        /*0420*/ 	.byte	0x04, 0x36
        /*0422*/ 	.short	(.L_729 - .L_728)
.L_728:
        /*0424*/ 	.word	0x00000008
.L_729:


//--------------------- .nv.info._ZN7cutlass13device_kernelIN5flash22FlashAttnBwdPreprocessIN4cute5tupleIJNS3_1CILi64EEENS5_ILi96EEEEEENS_10bfloat16_tEfNS_4arch4Sm90ELb1ELb0EEEEEvNT_6ParamsE --------------------------
	.section	.nv.info._ZN7cutlass13device_kernelIN5flash22FlashAttnBwdPreprocessIN4cute5tupleIJNS3_1CILi64EEENS5_ILi96EEEEEENS_10bfloat16_tEfNS_4arch4Sm90ELb1ELb0EEEEEvNT_6ParamsE,"",@"SHT_CUDA_INFO"
	.sectionflags	@""
	.align	4


	//----- nvinfo : EIATTR_CUDA_API_VERSION
	.align		4
        /*0000*/ 	.byte	0x04, 0x37
        /*0002*/ 	.short	(.L_731 - .L_730)
.L_730:
        /*0004*/ 	.word	0x00000082


	//----- nvinfo : EIATTR_KPARAM_INFO
	.align		4
.L_731:
        /*0008*/ 	.byte	0x04, 0x17
        /*000a*/ 	.short	(.L_733 - .L_732)
.L_732:
        /*000c*/ 	.word	0x00000000
        /*0010*/ 	.short	0x0000
        /*0012*/ 	.short	0x0000
        /*0014*/ 	.byte	0x00, 0xf0, 0xc1, 0x03


	//----- nvinfo : EIATTR_SPARSE_MMA_MASK
	.align		4
.L_733:
        /*0018*/ 	.byte	0x03, 0x50
        /*001a*/ 	.short	0x0000


	//----- nvinfo : EIATTR_MAXREG_COUNT
	.align		4
        /*001c*/ 	.byte	0x03, 0x1b
        /*001e*/ 	.short	0x0080


	//----- nvinfo : EIATTR_MERCURY_ISA_VERSION
	.align		4
        /*0020*/ 	.byte	0x03, 0x5f
        /*0022*/ 	.short	0x0101


	//----- nvinfo : EIATTR_COOP_GROUP_MASK_REGIDS
	.align		4
        /*0024*/ 	.byte	0x04, 0x29
        /*0026*/ 	.short	(.L_735 - .L_734)


	//   ....[0]....
.L_734:
        /*0028*/ 	.word	0xffffffff


	//   ....[1]....
        /*002c*/ 	.word	0xffffffff


	//----- nvinfo : EIATTR_COOP_GROUP_INSTR_OFFSETS
	.align		4
.L_735:
        /*0030*/ 	.byte	0x04, 0x28
        /*0032*/ 	.short	(.L_737 - .L_736)


	//   ....[0]....
.L_736:
        /*0034*/ 	.word	0x00000c10


	//   ....[1]....
        /*0038*/ 	.word	0x00000c40


	//----- nvinfo : EIATTR_EXIT_INSTR_OFFSETS
	.align		4
.L_737:
        /*003c*/ 	.byte	0x04, 0x1c
        /*003e*/ 	.short	(.L_739 - .L_738)


	//   ....[0]....
.L_738:
        /*0040*/ 	.word	0x000010f0


	//   ....[1]....
        /*0044*/ 	.word	0x00001170


	//----- nvinfo : EIATTR_MAX_THREADS
	.align		4
.L_739:
        /*0048*/ 	.byte	0x04, 0x05
        /*004a*/ 	.short	(.L_741 - .L_740)
.L_740:
        /*004c*/ 	.word	0x00000100
        /*0050*/ 	.word	0x00000001
        /*0054*/ 	.word	0x00000001


	//----- nvinfo : EIATTR_CRS_STACK_SIZE
	.align		4
.L_741:
        /*0058*/ 	.byte	0x04, 0x1e
        /*005a*/ 	.short	(.L_743 - .L_742)
.L_742:
        /*005c*/ 	.word	0x00000000


	//----- nvinfo : EIATTR_CBANK_PARAM_SIZE
	.align		4
.L_743:
        /*0060*/ 	.byte	0x03, 0x19
        /*0062*/ 	.short	0x00f0


	//----- nvinfo : EIATTR_PARAM_CBANK
	.align		4
        /*0064*/ 	.byte	0x04, 0x0a
        /*0066*/ 	.short	(.L_745 - .L_744)
	.align		4
.L_744:
        /*0068*/ 	.word	index@(.nv.constant0._ZN7cutlass13device_kernelIN5flash22FlashAttnBwdPreprocessIN4cute5tupleIJNS3_1CILi64EEENS5_ILi96EEEEEENS_10bfloat16_tEfNS_4arch4Sm90ELb1ELb0EEEEEvNT_6ParamsE)
        /*006c*/ 	.short	0x0210
        /*006e*/ 	.short	0x00f0


	//----- nvinfo : EIATTR_SW_WAR
	.align		4
.L_745:
        /*0070*/ 	.byte	0x04, 0x36
        /*0072*/ 	.short	(.L_747 - .L_746)
.L_746:
        /*0074*/ 	.word	0x00000008
.L_747:


//--------------------- .nv.info._ZN7cutlass13device_kernelIN5flash11enable_sm90INS1_16FlashAttnBwdSm90INS1_25CollectiveMainloopBwdSm90ILi2ELi2ELi2EN4cute5tupleIJNS5_1CILi1EEES8_S8_EEENS6_IJNS7_ILi64EEENS7_ILi128EEENS7_ILi96EEEEEENS_10bfloat16_tEfNS_4arch4Sm90ELb1ELb0ELb0ELb1ELb0ELb1ELb0ELb0ELi2ELi1ELi2ELi1ELb1EEENS1_21CollectiveEpilogueBwdISD_SE_SG_Li256ELb1ELb0ELi1EEENS1_25SingleTileBwdLPTSchedulerILb1ELi128ELb0EEEEEEEEEvNT_6ParamsE --------------------------
	.section	.nv.info._ZN7cutlass13device_kernelIN5flash11enable_sm90INS1_16FlashAttnBwdSm90INS1_25CollectiveMainloopBwdSm90ILi2ELi2ELi2EN4cute5tupleIJNS5_1CILi1EEES8_S8_EEENS6_IJNS7_ILi64EEENS7_ILi128EEENS7_ILi96EEEEEENS_10bfloat16_tEfNS_4arch4Sm90ELb1ELb0ELb0ELb1ELb0ELb1ELb0ELb0ELi2ELi1ELi2ELi1ELb1EEENS1_21CollectiveEpilogueBwdISD_SE_SG_Li256ELb1ELb0ELi1EEENS1_25SingleTileBwdLPTSchedulerILb1ELi128ELb0EEEEEEEEEvNT_6ParamsE,"",@"SHT_CUDA_INFO"
	.sectionflags	@""
	.align	4


	//----- nvinfo : EIATTR_CUDA_API_VERSION
	.align		4
        /*0000*/ 	.byte	0x04, 0x37
        /*0002*/ 	.short	(.L_749 - .L_748)
.L_748:
        /*0004*/ 	.word	0x00000082


	//----- nvinfo : EIATTR_KPARAM_INFO
	.align		4
.L_749:
        /*0008*/ 	.byte	0x04, 0x17
        /*000a*/ 	.short	(.L_751 - .L_750)
.L_750:
        /*000c*/ 	.word	0x00000000
        /*0010*/ 	.short	0x0000
        /*0012*/ 	.short	0x0070
        /*0014*/ 	.byte	0x00, 0xf0, 0x01, 0x1a


	//----- nvinfo : EIATTR_SPARSE_MMA_MASK
	.align		4
.L_751:
        /*0018*/ 	.byte	0x03, 0x50
        /*001a*/ 	.short	0x0000


	//----- nvinfo : EIATTR_MAXREG_COUNT
	.align		4
        /*001c*/ 	.byte	0x03, 0x1b
        /*001e*/ 	.short	0x00a8


	//----- nvinfo : EIATTR_NUM_BARRIERS
	.align		4
        /*0020*/ 	.byte	0x02, 0x4c
        /*0022*/ 	.byte	0x10
	.zero		1


	//----- nvinfo : EIATTR_EXTERNS
	.align		4
        /*0024*/ 	.byte	0x04, 0x0f
        /*0026*/ 	.short	(.L_753 - .L_752)


	//   ....[0]....
	.align		4
.L_752:
        /*0028*/ 	.word	index@(__assertfail)


	//----- nvinfo : EIATTR_ANNOTATIONS
	.align		4
.L_753:
        /*002c*/ 	.byte	0x04, 0x55
        /*002e*/ 	.short	(.L_755 - .L_754)


	//   ....[0]....
.L_754:
        /*0030*/ 	.word	0x00000001
        /*0034*/ 	.byte	0x40, 0x8c, 0x00, 0x00, 0x01, 0x00, 0x00, 0x00, 0x70, 0x90, 0x00, 0x00, 0x01, 0x00, 0x00, 0x00
        /*0044*/ 	.byte	0x90, 0x9d, 0x00, 0x00, 0x01, 0x00, 0x00, 0x00, 0xb0, 0x9d, 0x00, 0x00, 0x01, 0x00, 0x00, 0x00
        /*0054*/ 	.byte	0x90, 0xa1, 0x00, 0x00


	//----- nvinfo : EIATTR_MERCURY_ISA_VERSION
	.align		4
.L_755:
        /*0058*/ 	.byte	0x03, 0x5f
        /*005a*/ 	.short	0x0101


	//----- nvinfo : EIATTR_INT_WARP_WIDE_INSTR_OFFSETS
	.align		4
        /*005c*/ 	.byte	0x04, 0x31
        /*005e*/ 	.short	(.L_757 - .L_756)


	//   ....[0]....
.L_756:
        /*0060*/ 	.word	0x00000190


	//   ....[1]....
        /*0064*/ 	.word	0x000001c0


	//----- nvinfo : EIATTR_COOP_GROUP_MASK_REGIDS
	.align		4
.L_757:
        /*0068*/ 	.byte	0x04, 0x29
        /*006a*/ 	.short	(.L_759 - .L_758)


	//   ....[0]....
.L_758:
        /*006c*/ 	.word	0xffffffff


	//   ....[1]....
        /*0070*/ 	.word	0xffffffff


	//   ....[2]....
        /*0074*/ 	.word	0xffffffff


	//   ....[3]....
        /*0078*/ 	.word	0xffffffff


	//   ....[4]....
        /*007c*/ 	.word	0xffffffff


	//   ....[5]....
        /*0080*/ 	.word	0xffffffff


	//   ....[6]....
        /*0084*/ 	.word	0xffffffff


	//   ....[7]....
        /*0088*/ 	.word	0x0500000f


	//----- nvinfo : EIATTR_COOP_GROUP_INSTR_OFFSETS
	.align		4
.L_759:
        /*008c*/ 	.byte	0x04, 0x28
        /*008e*/ 	.short	(.L_761 - .L_760)


	//   ....[0]....
.L_760:
        /*0090*/ 	.word	0x00000070


	//   ....[1]....
        /*0094*/ 	.word	0x000001a0


	//   ....[2]....
        /*0098*/ 	.word	0x000001f0


	//   ....[3]....
        /*009c*/ 	.word	0x000003e0


	//   ....[4]....
        /*00a0*/ 	.word	0x00000630


	//   ....[5]....
        /*00a4*/ 	.word	0x00001710


	//   ....[6]....
        /*00a8*/ 	.word	0x000066c0


	//   ....[7]....
        /*00ac*/ 	.word	0x0000aad0


	//----- nvinfo : EIATTR_REG_RECONFIG
	.align		4
.L_761:
        /*00b0*/ 	.byte	0x01, 0x54
	.zero		2


	//----- nvinfo : EIATTR_SYSCALL_OFFSETS
	.align		4
        /*00b4*/ 	.byte	0x04, 0x46
        /*00b6*/ 	.short	(.L_763 - .L_762)


	//   ....[0]....
.L_762:
        /*00b8*/ 	.word	0x00001370


	//   ....[1]....
        /*00bc*/ 	.word	0x00001460


	//   ....[2]....
        /*00c0*/ 	.word	0x000015c0


	//   ....[3]....
        /*00c4*/ 	.word	0x000016b0


	//   ....[4]....
        /*00c8*/ 	.word	0x00001930


	//----- nvinfo : EIATTR_MBARRIER_INSTR_OFFSETS
	.align		4
.L_763:
        /*00cc*/ 	.byte	0x04, 0x39
        /*00ce*/ 	.short	(.L_765 - .L_764)


	//   ....[0]....
.L_764:
        /*00d0*/ 	.word	0x00000290
        /*00d4*/ 	.word	0x000000ff
        /*00d8*/ 	.word	0x00026800
        /*00dc*/ 	.short	0x0100
        /*00de*/ 	.byte	0x06
	.zero		1


	//   ....[1]....
        /*00e0*/ 	.word	0x00000390
        /*00e4*/ 	.word	0x000000ff
        /*00e8*/ 	.word	0x00026810
        /*00ec*/ 	.short	0x0100
        /*00ee*/ 	.byte	0x08
	.zero		1


	//   ....[2]....
        /*00f0*/ 	.word	0x000003a0
        /*00f4*/ 	.word	0x000000ff
        /*00f8*/ 	.word	0x00026820
        /*00fc*/ 	.short	0x0100
        /*00fe*/ 	.byte	0x08
	.zero		1


	//   ....[3]....
        /*0100*/ 	.word	0x000003b0
        /*0104*/ 	.word	0x000000ff
        /*0108*/ 	.word	0x00026818
        /*010c*/ 	.short	0x0100
        /*010e*/ 	.byte	0x08
	.zero		1


	//   ....[4]....
        /*0110*/ 	.word	0x000003c0
        /*0114*/ 	.word	0x000000ff
        /*0118*/ 	.word	0x00026828
        /*011c*/ 	.short	0x0100
        /*011e*/ 	.byte	0x08
	.zero		1


	//   ....[5]....
        /*0120*/ 	.word	0x000004f0
        /*0124*/ 	.word	0x000000ff
        /*0128*/ 	.word	0x00026830
        /*012c*/ 	.short	0x0100
        /*012e*/ 	.byte	0x08
	.zero		1


	//   ....[6]....
        /*0130*/ 	.word	0x00000500
        /*0134*/ 	.word	0x000000ff
        /*0138*/ 	.word	0x00026840
        /*013c*/ 	.short	0x0100
        /*013e*/ 	.byte	0x08
	.zero		1


	//   ....[7]....
        /*0140*/ 	.word	0x00000510
        /*0144*/ 	.word	0x000000ff
        /*0148*/ 	.word	0x00026838
        /*014c*/ 	.short	0x0100
        /*014e*/ 	.byte	0x08
	.zero		1


	//   ....[8]....
        /*0150*/ 	.word	0x00000520
        /*0154*/ 	.word	0x000000ff
        /*0158*/ 	.word	0x00026848
        /*015c*/ 	.short	0x0100
        /*015e*/ 	.byte	0x08
	.zero		1


	//   ....[9]....
        /*0160*/ 	.word	0x00001750
        /*0164*/ 	.word	0x00000002
        /*0168*/ 	.word	0x00026800
        /*016c*/ 	.short	0x010a
        /*016e*/ 	.byte	0x3f
	.zero		1


	//   ....[10]....
        /*0170*/ 	.word	0x000017f0
        /*0174*/ 	.word	0x00000002
        /*0178*/ 	.word	0x00026800
        /*017c*/ 	.short	0x010a
        /*017e*/ 	.byte	0x3f
	.zero		1


	//   ....[11]....
        /*0180*/ 	.word	0x00002150
        /*0184*/ 	.word	0x000000ff
        /*0188*/ 	.word	0x00026810
        /*018c*/ 	.short	0x010a
        /*018e*/ 	.byte	0x07
	.zero		1


	//   ....[12]....
        /*0190*/ 	.word	0x00002190
        /*0194*/ 	.word	0x000000ff
        /*0198*/ 	.word	0x00026810
        /*019c*/ 	.short	0x010a
        /*019e*/ 	.byte	0x07
	.zero		1


	//   ....[13]....
        /*01a0*/ 	.word	0x000025d0
        /*01a4*/ 	.word	0x000000ff
        /*01a8*/ 	.word	0x00026830
        /*01ac*/ 	.short	0x010a
        /*01ae*/ 	.byte	0x07
	.zero		1


	//   ....[14]....
        /*01b0*/ 	.word	0x00002610
        /*01b4*/ 	.word	0x000000ff
        /*01b8*/ 	.word	0x00026830
        /*01bc*/ 	.short	0x010a
        /*01be*/ 	.byte	0x07
	.zero		1


	//   ....[15]....
        /*01c0*/ 	.word	0x00004430
        /*01c4*/ 	.word	0x000000ff
        /*01c8*/ 	.word	0x00000000
        /*01cc*/ 	.short	0x0101
        /*01ce*/ 	.byte	0x08
	.zero		1


	//   ....[16]....
        /*01d0*/ 	.word	0x00004710
        /*01d4*/ 	.word	0x000000ff
        /*01d8*/ 	.word	0x00000000
        /*01dc*/ 	.short	0x0101
        /*01de*/ 	.byte	0x07
	.zero		1


	//   ....[17]....
        /*01e0*/ 	.word	0x00008810
        /*01e4*/ 	.word	0x0000000f
        /*01e8*/ 	.word	0x00026820
        /*01ec*/ 	.short	0x010a
        /*01ee*/ 	.byte	0x3f
	.zero		1


	//   ....[18]....
        /*01f0*/ 	.word	0x000090d0
        /*01f4*/ 	.word	0x0000000f
        /*01f8*/ 	.word	0x00026840
        /*01fc*/ 	.short	0x010a
        /*01fe*/ 	.byte	0x3f
	.zero		1


	//   ....[19]....
        /*0200*/ 	.word	0x00009410
        /*0204*/ 	.word	0x0000000f
        /*0208*/ 	.word	0x00026828
        /*020c*/ 	.short	0x010a
        /*020e*/ 	.byte	0x3f
	.zero		1


	//   ....[20]....
        /*0210*/ 	.word	0x00009750
        /*0214*/ 	.word	0x0000000f
        /*0218*/ 	.word	0x00026848
        /*021c*/ 	.short	0x010a
        /*021e*/ 	.byte	0x3f
	.zero		1


	//   ....[21]....
        /*0220*/ 	.word	0x00009a30
        /*0224*/ 	.word	0x0000000f
        /*0228*/ 	.word	0x00026820
        /*022c*/ 	.short	0x010a
        /*022e*/ 	.byte	0x3f
	.zero		1


	//   ....[22]....
        /*0230*/ 	.word	0x00009de0
        /*0234*/ 	.word	0x0000000f
        /*0238*/ 	.word	0x00026840
        /*023c*/ 	.short	0x010a
        /*023e*/ 	.byte	0x3f
	.zero		1


	//   ....[23]....
        /*0240*/ 	.word	0x0000a0f0
        /*0244*/ 	.word	0x0000000f
        /*0248*/ 	.word	0x00026828
        /*024c*/ 	.short	0x010a
        /*024e*/ 	.byte	0x3f
	.zero		1


	//   ....[24]....
        /*0250*/ 	.word	0x0000a470
        /*0254*/ 	.word	0x00000003
        /*0258*/ 	.word	0x00026840
        /*025c*/ 	.short	0x010a
        /*025e*/ 	.byte	0x3f
	.zero		1


	//   ....[25]....
        /*0260*/ 	.word	0x0000a940
        /*0264*/ 	.word	0x00000007
        /*0268*/ 	.word	0x00000000
        /*026c*/ 	.short	0x010a
        /*026e*/ 	.byte	0x3f
	.zero		1


	//   ....[26]....
        /*0270*/ 	.word	0x0000a990
        /*0274*/ 	.word	0x00000003
        /*0278*/ 	.word	0x00000000
        /*027c*/ 	.short	0x010a
        /*027e*/ 	.byte	0x3f
	.zero		1


	//   ....[27]....
        /*0280*/ 	.word	0x0000a9f0
        /*0284*/ 	.word	0x00000005
        /*0288*/ 	.word	0x00000000
        /*028c*/ 	.short	0x010a
        /*028e*/ 	.byte	0x3f
	.zero		1


	//   ....[28]....
        /*0290*/ 	.word	0x0000aa20
        /*0294*/ 	.word	0x00000003
        /*0298*/ 	.word	0x00000000
        /*029c*/ 	.short	0x010a
        /*029e*/ 	.byte	0x3f
	.zero		1


	//   ....[29]....
        /*02a0*/ 	.word	0x0000ab00
        /*02a4*/ 	.word	0x00000002
        /*02a8*/ 	.word	0x00026800
        /*02ac*/ 	.short	0x010a
        /*02ae*/ 	.byte	0x3f
	.zero		1


	//   ....[30]....
        /*02b0*/ 	.word	0x0000ab60
        /*02b4*/ 	.word	0x00000005
        /*02b8*/ 	.word	0x00026810
        /*02bc*/ 	.short	0x010a
        /*02be*/ 	.byte	0x3f
	.zero		1


	//   ....[31]....
        /*02c0*/ 	.word	0x0000abc0
        /*02c4*/ 	.word	0x00000005
        /*02c8*/ 	.word	0x00026830
        /*02cc*/ 	.short	0x010a
        /*02ce*/ 	.byte	0x3f
	.zero		1


	//   ....[32]....
        /*02d0*/ 	.word	0x0000ac10
        /*02d4*/ 	.word	0x0000000f
        /*02d8*/ 	.word	0x00026820
        /*02dc*/ 	.short	0x010a
        /*02de*/ 	.byte	0x3f
	.zero		1


	//   ....[33]....
        /*02e0*/ 	.word	0x0000ac60
        /*02e4*/ 	.word	0x0000000f
        /*02e8*/ 	.word	0x00026840
        /*02ec*/ 	.short	0x010a
        /*02ee*/ 	.byte	0x3f
	.zero		1


	//   ....[34]....
        /*02f0*/ 	.word	0x0000acb0
        /*02f4*/ 	.word	0x0000000f
        /*02f8*/ 	.word	0x00026828
        /*02fc*/ 	.short	0x010a
        /*02fe*/ 	.byte	0x3f
	.zero		1


	//   ....[35]....
        /*0300*/ 	.word	0x0000ad00
        /*0304*/ 	.word	0x0000000f
        /*0308*/ 	.word	0x00026848
        /*030c*/ 	.short	0x010a
        /*030e*/ 	.byte	0x3f
	.zero		1


	//   ....[36]....
        /*0310*/ 	.word	0x0000ad60
        /*0314*/ 	.word	0x0000000f
        /*0318*/ 	.word	0x00026820
        /*031c*/ 	.short	0x010a
        /*031e*/ 	.byte	0x3f
	.zero		1


	//   ....[37]....
        /*0320*/ 	.word	0x0000adb0
        /*0324*/ 	.word	0x0000000f
        /*0328*/ 	.word	0x00026840
        /*032c*/ 	.short	0x010a
        /*032e*/ 	.byte	0x3f
	.zero		1


	//   ....[38]....
        /*0330*/ 	.word	0x0000ae00
        /*0334*/ 	.word	0x0000000f
        /*0338*/ 	.word	0x00026828
        /*033c*/ 	.short	0x010a
        /*033e*/ 	.byte	0x3f
	.zero		1


	//   ....[39]....
        /*0340*/ 	.word	0x0000ae50
        /*0344*/ 	.word	0x00000003
        /*0348*/ 	.word	0x00026840
        /*034c*/ 	.short	0x010a
        /*034e*/ 	.byte	0x3f
	.zero		1


	//   ....[40]....
        /*0350*/ 	.word	0x0000af20
        /*0354*/ 	.word	0x00000007
        /*0358*/ 	.word	0x00000000
        /*035c*/ 	.short	0x010a
        /*035e*/ 	.byte	0x3f
	.zero		1


	//   ....[41]....
        /*0360*/ 	.word	0x0000af70
        /*0364*/ 	.word	0x00000003
        /*0368*/ 	.word	0x00000000
        /*036c*/ 	.short	0x010a
        /*036e*/ 	.byte	0x3f
	.zero		1


	//   ....[42]....
        /*0370*/ 	.word	0x0000afc0
        /*0374*/ 	.word	0x00000005
        /*0378*/ 	.word	0x00000000
        /*037c*/ 	.short	0x010a
        /*037e*/ 	.byte	0x3f
	.zero		1


	//----- nvinfo : EIATTR_NUM_MBARRIERS
	.align		4
.L_765:
        /*0380*/ 	.byte	0x03, 0x38
        /*0382*/ 	.short	0x0009


	//----- nvinfo : EIATTR_EXIT_INSTR_OFFSETS
	.align		4
        /*0384*/ 	.byte	0x04, 0x1c
        /*0386*/ 	.short	(.L_767 - .L_766)


	//   ....[0]....
.L_766:
        /*0388*/ 	.word	0x0000aa70


	//----- nvinfo : EIATTR_MAX_THREADS
	.align		4
.L_767:
        /*038c*/ 	.byte	0x04, 0x05
        /*038e*/ 	.short	(.L_769 - .L_768)
.L_768:
        /*0390*/ 	.word	0x00000180
        /*0394*/ 	.word	0x00000001
        /*0398*/ 	.word	0x00000001


	//----- nvinfo : EIATTR_CRS_STACK_SIZE
	.align		4
.L_769:
        /*039c*/ 	.byte	0x04, 0x1e
        /*039e*/ 	.short	(.L_771 - .L_770)
.L_770:
        /*03a0*/ 	.word	0x00000000


	//----- nvinfo : EIATTR_CBANK_PARAM_SIZE
	.align		4
.L_771:
        /*03a4*/ 	.byte	0x03, 0x19
        /*03a6*/ 	.short	0x06f0


	//----- nvinfo : EIATTR_PARAM_CBANK
	.align		4
        /*03a8*/ 	.byte	0x04, 0x0a
        /*03aa*/ 	.short	(.L_773 - .L_772)
	.align		4
.L_772:
        /*03ac*/ 	.word	index@(.nv.constant0._ZN7cutlass13device_kernelIN5flash11enable_sm90INS1_16FlashAttnBwdSm90INS1_25CollectiveMainloopBwdSm90ILi2ELi2ELi2EN4cute5tupleIJNS5_1CILi1EEES8_S8_EEENS6_IJNS7_ILi64EEENS7_ILi128EEENS7_ILi96EEEEEENS_10bfloat16_tEfNS_4arch4Sm90ELb1ELb0ELb0ELb1ELb0ELb1ELb0ELb0ELi2ELi1ELi2ELi1ELb1EEENS1_21CollectiveEpilogueBwdISD_SE_SG_Li256ELb1ELb0ELi1EEENS1_25SingleTileBwdLPTSchedulerILb1ELi128ELb0EEEEEEEEEvNT_6ParamsE)
        /*03b0*/ 	.short	0x0210
        /*03b2*/ 	.short	0x06f0


	//----- nvinfo : EIATTR_SW_WAR
	.align		4
.L_773:
        /*03b4*/ 	.byte	0x04, 0x36
        /*03b6*/ 	.short	(.L_775 - .L_774)
.L_774:
        /*03b8*/ 	.word	0x00000008
.L_775:


//--------------------- .nv.info._ZN7cutlass13device_kernelIN5flash11enable_sm90INS1_16FlashAttnBwdSm90INS1_25CollectiveMainloopBwdSm90ILi2ELi2ELi2EN4cute5tupleIJNS5_1CILi1EEES8_S8_EEENS6_IJNS7_ILi64EEENS7_ILi128EEENS7_ILi96EEEEEENS_10bfloat16_tEfNS_4arch4Sm90ELb1ELb0ELb0ELb1ELb1ELb1ELb0ELb0ELi2ELi1ELi2ELi1ELb1EEENS1_21CollectiveEpilogueBwdISD_SE_SG_Li256ELb1ELb0ELi1EEENS1_25SingleTileBwdLPTSchedulerILb1ELi128ELb1EEEEEEEEEvNT_6ParamsE --------------------------
	.section	.nv.info._ZN7cutlass13device_kernelIN5flash11enable_sm90INS1_16FlashAttnBwdSm90INS1_25CollectiveMainloopBwdSm90ILi2ELi2ELi2EN4cute5tupleIJNS5_1CILi1EEES8_S8_EEENS6_IJNS7_ILi64EEENS7_ILi128EEENS7_ILi96EEEEEENS_10bfloat16_tEfNS_4arch4Sm90ELb1ELb0ELb0ELb1ELb1ELb1ELb0ELb0ELi2ELi1ELi2ELi1ELb1EEENS1_21CollectiveEpilogueBwdISD_SE_SG_Li256ELb1ELb0ELi1EEENS1_25SingleTileBwdLPTSchedulerILb1ELi128ELb1EEEEEEEEEvNT_6ParamsE,"",@"SHT_CUDA_INFO"
	.sectionflags	@""
	.align	4


	//----- nvinfo : EIATTR_CUDA_API_VERSION
	.align		4
        /*0000*/ 	.byte	0x04, 0x37
        /*0002*/ 	.short	(.L_777 - .L_776)
.L_776:
        /*0004*/ 	.word	0x00000082


	//----- nvinfo : EIATTR_KPARAM_INFO
	.align		4
.L_777:
        /*0008*/ 	.byte	0x04, 0x17
        /*000a*/ 	.short	(.L_779 - .L_778)
.L_778:
        /*000c*/ 	.word	0x00000000
        /*0010*/ 	.short	0x0000
        /*0012*/ 	.short	0x0070
        /*0014*/ 	.byte	0x00, 0xf0, 0x01, 0x1a


	//----- nvinfo : EIATTR_SPARSE_MMA_MASK
	.align		4
.L_779:
        /*0018*/ 	.byte	0x03, 0x50
        /*001a*/ 	.short	0x0000


	//----- nvinfo : EIATTR_MAXREG_COUNT
	.align		4
        /*001c*/ 	.byte	0x03, 0x1b
        /*001e*/ 	.short	0x00a8


	//----- nvinfo : EIATTR_NUM_BARRIERS
	.align		4
        /*0020*/ 	.byte	0x02, 0x4c
        /*0022*/ 	.byte	0x10
	.zero		1


	//----- nvinfo : EIATTR_EXTERNS
	.align		4
        /*0024*/ 	.byte	0x04, 0x0f
        /*0026*/ 	.short	(.L_781 - .L_780)


	//   ....[0]....
	.align		4
.L_780:
        /*0028*/ 	.word	index@(__assertfail)


	//----- nvinfo : EIATTR_ANNOTATIONS
	.align		4
.L_781:
        /*002c*/ 	.byte	0x04, 0x55
        /*002e*/ 	.short	(.L_783 - .L_782)


	//   ....[0]....
.L_782:
        /*0030*/ 	.word	0x00000001
        /*0034*/ 	.byte	0x50, 0x95, 0x00, 0x00, 0x01, 0x00, 0x00, 0x00, 0x80, 0x99, 0x00, 0x00, 0x01, 0x00, 0x00, 0x00
        /*0044*/ 	.byte	0xa0, 0xa6, 0x00, 0x00, 0x01, 0x00, 0x00, 0x00, 0xc0, 0xa6, 0x00, 0x00, 0x01, 0x00, 0x00, 0x00
        /*0054*/ 	.byte	0xa0, 0xaa, 0x00, 0x00


	//----- nvinfo : EIATTR_MERCURY_ISA_VERSION
	.align		4
.L_783:
        /*0058*/ 	.byte	0x03, 0x5f
        /*005a*/ 	.short	0x0101


	//----- nvinfo : EIATTR_INT_WARP_WIDE_INSTR_OFFSETS
	.align		4
        /*005c*/ 	.byte	0x04, 0x31
        /*005e*/ 	.short	(.L_785 - .L_784)


	//   ....[0]....
.L_784:
        /*0060*/ 	.word	0x00000190


	//   ....[1]....
        /*0064*/ 	.word	0x000001c0


	//   ....[2]....
        /*0068*/ 	.word	0x00007890


	//   ....[3]....
        /*006c*/ 	.word	0x00007f40


	//   ....[4]....
        /*0070*/ 	.word	0x00008460


	//----- nvinfo : EIATTR_COOP_GROUP_MASK_REGIDS
	.align		4
.L_785:
        /*0074*/ 	.byte	0x04, 0x29
        /*0076*/ 	.short	(.L_787 - .L_786)


	//   ....[0]....
.L_786:
        /*0078*/ 	.word	0xffffffff


	//   ....[1]....
        /*007c*/ 	.word	0xffffffff


	//   ....[2]....
        /*0080*/ 	.word	0xffffffff


	//   ....[3]....
        /*0084*/ 	.word	0xffffffff


	//   ....[4]....
        /*0088*/ 	.word	0xffffffff


	//   ....[5]....
        /*008c*/ 	.word	0xffffffff


	//   ....[6]....
        /*0090*/ 	.word	0xffffffff


	//   ....[7]....
        /*0094*/ 	.word	0xffffffff


	//   ....[8]....
        /*0098*/ 	.word	0xffffffff


	//   ....[9]....
        /*009c*/ 	.word	0xffffffff


	//   ....[10]....
        /*00a0*/ 	.word	0xffffffff


	//   ....[11]....
        /*00a4*/ 	.word	0xffffffff


	//   ....[12]....
        /*00a8*/ 	.word	0xffffffff


	//   ....[13]....
        /*00ac*/ 	.word	0x0500000f


	//   ....[14]....
        /*00b0*/ 	.word	0x0500000f


	//   ....[15]....
        /*00b4*/ 	.word	0x0500000f


	//   ....[16]....
        /*00b8*/ 	.word	0x0500000f


	//----- nvinfo : EIATTR_COOP_GROUP_INSTR_OFFSETS
	.align		4
.L_787:
        /*00bc*/ 	.byte	0x04, 0x28
        /*00be*/ 	.short	(.L_789 - .L_788)


	//   ....[0]....
.L_788:
        /*00c0*/ 	.word	0x00000070


	//   ....[1]....
        /*00c4*/ 	.word	0x000001a0


	//   ....[2]....
        /*00c8*/ 	.word	0x000001f0


	//   ....[3]....
        /*00cc*/ 	.word	0x000003e0


	//   ....[4]....
        /*00d0*/ 	.word	0x00000630


	//   ....[5]....
        /*00d4*/ 	.word	0x00001730


	//   ....[6]....
        /*00d8*/ 	.word	0x000066e0


	//   ....[7]....
        /*00dc*/ 	.word	0x00007490


	//   ....[8]....
        /*00e0*/ 	.word	0x000077c0


	//   ....[9]....
        /*00e4*/ 	.word	0x00007bc0


	//   ....[10]....
        /*00e8*/ 	.word	0x00007e70


	//   ....[11]....
        /*00ec*/ 	.word	0x00008120


	//   ....[12]....
        /*00f0*/ 	.word	0x00008390


	//   ....[13]....
        /*00f4*/ 	.word	0x0000b3e0


	//   ....[14]....
        /*00f8*/ 	.word	0x0000b550


	//   ....[15]....
        /*00fc*/ 	.word	0x0000b5c0


	//   ....[16]....
        /*0100*/ 	.word	0x0000b630


	//----- nvinfo : EIATTR_REG_RECONFIG
	.align		4
.L_789:
        /*0104*/ 	.byte	0x01, 0x54
	.zero		2


	//----- nvinfo : EIATTR_SYSCALL_OFFSETS
	.align		4
        /*0108*/ 	.byte	0x04, 0x46
        /*010a*/ 	.short	(.L_791 - .L_790)


	//   ....[0]....
.L_790:
        /*010c*/ 	.word	0x00001390


	//   ....[1]....
        /*0110*/ 	.word	0x00001480


	//   ....[2]....
        /*0114*/ 	.word	0x000015e0


	//   ....[3]....
        /*0118*/ 	.word	0x000016d0


	//   ....[4]....
        /*011c*/ 	.word	0x00001950


	//----- nvinfo : EIATTR_MBARRIER_INSTR_OFFSETS
	.align		4
.L_791:
        /*0120*/ 	.byte	0x04, 0x39
        /*0122*/ 	.short	(.L_793 - .L_792)


	//   ....[0]....
.L_792:
        /*0124*/ 	.word	0x00000290
        /*0128*/ 	.word	0x000000ff
        /*012c*/ 	.word	0x00026800
        /*0130*/ 	.short	0x0100
        /*0132*/ 	.byte	0x06
	.zero		1


	//   ....[1]....
        /*0134*/ 	.word	0x00000390
        /*0138*/ 	.word	0x000000ff
        /*013c*/ 	.word	0x00026810
        /*0140*/ 	.short	0x0100
        /*0142*/ 	.byte	0x08
	.zero		1


	//   ....[2]....
        /*0144*/ 	.word	0x000003a0
        /*0148*/ 	.word	0x000000ff
        /*014c*/ 	.word	0x00026820
        /*0150*/ 	.short	0x0100
        /*0152*/ 	.byte	0x08
	.zero		1


	//   ....[3]....
        /*0154*/ 	.word	0x000003b0
        /*0158*/ 	.word	0x000000ff
        /*015c*/ 	.word	0x00026818
        /*0160*/ 	.short	0x0100
        /*0162*/ 	.byte	0x08
	.zero		1


	//   ....[4]....
        /*0164*/ 	.word	0x000003c0
        /*0168*/ 	.word	0x000000ff
        /*016c*/ 	.word	0x00026828
        /*0170*/ 	.short	0x0100
        /*0172*/ 	.byte	0x08
	.zero		1


	//   ....[5]....
        /*0174*/ 	.word	0x000004f0
        /*0178*/ 	.word	0x000000ff
        /*017c*/ 	.word	0x00026830
        /*0180*/ 	.short	0x0100
        /*0182*/ 	.byte	0x08
	.zero		1


	//   ....[6]....
        /*0184*/ 	.word	0x00000500
        /*0188*/ 	.word	0x000000ff
        /*018c*/ 	.word	0x00026840
        /*0190*/ 	.short	0x0100
        /*0192*/ 	.byte	0x08
	.zero		1


	//   ....[7]....
        /*0194*/ 	.word	0x00000510
        /*0198*/ 	.word	0x000000ff
        /*019c*/ 	.word	0x00026838
        /*01a0*/ 	.short	0x0100
        /*01a2*/ 	.byte	0x08
	.zero		1


	//   ....[8]....
        /*01a4*/ 	.word	0x00000520
        /*01a8*/ 	.word	0x000000ff
        /*01ac*/ 	.word	0x00026848
        /*01b0*/ 	.short	0x0100
        /*01b2*/ 	.byte	0x08
	.zero		1


	//   ....[9]....
        /*01b4*/ 	.word	0x00001770
        /*01b8*/ 	.word	0x00000002
        /*01bc*/ 	.word	0x00026800
        /*01c0*/ 	.short	0x010a
        /*01c2*/ 	.byte	0x3f
	.zero		1


	//   ....[10]....
        /*01c4*/ 	.word	0x00001810
        /*01c8*/ 	.word	0x00000002
        /*01cc*/ 	.word	0x00026800
        /*01d0*/ 	.short	0x010a
        /*01d2*/ 	.byte	0x3f
	.zero		1


	//   ....[11]....
        /*01d4*/ 	.word	0x00002170
        /*01d8*/ 	.word	0x000000ff
        /*01dc*/ 	.word	0x00026810
        /*01e0*/ 	.short	0x010a
        /*01e2*/ 	.byte	0x07
	.zero		1


	//   ....[12]....
        /*01e4*/ 	.word	0x000021b0
        /*01e8*/ 	.word	0x000000ff
        /*01ec*/ 	.word	0x00026810
        /*01f0*/ 	.short	0x010a
        /*01f2*/ 	.byte	0x07
	.zero		1


	//   ....[13]....
        /*01f4*/ 	.word	0x000025f0
        /*01f8*/ 	.word	0x000000ff
        /*01fc*/ 	.word	0x00026830
        /*0200*/ 	.short	0x010a
        /*0202*/ 	.byte	0x07
	.zero		1


	//   ....[14]....
        /*0204*/ 	.word	0x00002630
        /*0208*/ 	.word	0x000000ff
        /*020c*/ 	.word	0x00026830
        /*0210*/ 	.short	0x010a
        /*0212*/ 	.byte	0x07
	.zero		1


	//   ....[15]....
        /*0214*/ 	.word	0x00004450
        /*0218*/ 	.word	0x000000ff
        /*021c*/ 	.word	0x00000000
        /*0220*/ 	.short	0x0101
        /*0222*/ 	.byte	0x08
	.zero		1


	//   ....[16]....
        /*0224*/ 	.word	0x00004730
        /*0228*/ 	.word	0x000000ff
        /*022c*/ 	.word	0x00000000
        /*0230*/ 	.short	0x0101
        /*0232*/ 	.byte	0x07
	.zero		1


	//   ....[17]....
        /*0234*/ 	.word	0x00009120
        /*0238*/ 	.word	0x0000000f
        /*023c*/ 	.word	0x00026820
        /*0240*/ 	.short	0x010a
        /*0242*/ 	.byte	0x3f
	.zero		1


	//   ....[18]....
        /*0244*/ 	.word	0x000099e0
        /*0248*/ 	.word	0x0000000f
        /*024c*/ 	.word	0x00026840
        /*0250*/ 	.short	0x010a
        /*0252*/ 	.byte	0x3f
	.zero		1


	//   ....[19]....
        /*0254*/ 	.word	0x00009d20
        /*0258*/ 	.word	0x0000000f
        /*025c*/ 	.word	0x00026828
        /*0260*/ 	.short	0x010a
        /*0262*/ 	.byte	0x3f
	.zero		1


	//   ....[20]....
        /*0264*/ 	.word	0x0000a060
        /*0268*/ 	.word	0x0000000f
        /*026c*/ 	.word	0x00026848
        /*0270*/ 	.short	0x010a
        /*0272*/ 	.byte	0x3f
	.zero		1


	//   ....[21]....
        /*0274*/ 	.word	0x0000a340
        /*0278*/ 	.word	0x0000000f
        /*027c*/ 	.word	0x00026820
        /*0280*/ 	.short	0x010a
        /*0282*/ 	.byte	0x3f
	.zero		1


	//   ....[22]....
        /*0284*/ 	.word	0x0000a6f0
        /*0288*/ 	.word	0x0000000f
        /*028c*/ 	.word	0x00026840
        /*0290*/ 	.short	0x010a
        /*0292*/ 	.byte	0x3f
	.zero		1


	//   ....[23]....
        /*0294*/ 	.word	0x0000aa00
        /*0298*/ 	.word	0x0000000f
        /*029c*/ 	.word	0x00026828
        /*02a0*/ 	.short	0x010a
        /*02a2*/ 	.byte	0x3f
	.zero		1


	//   ....[24]....
        /*02a4*/ 	.word	0x0000ad80
        /*02a8*/ 	.word	0x00000003
        /*02ac*/ 	.word	0x00026840
        /*02b0*/ 	.short	0x010a
        /*02b2*/ 	.byte	0x3f
	.zero		1


	//   ....[25]....
        /*02b4*/ 	.word	0x0000b250
        /*02b8*/ 	.word	0x00000007
        /*02bc*/ 	.word	0x00000000
        /*02c0*/ 	.short	0x010a
        /*02c2*/ 	.byte	0x3f
	.zero		1


	//   ....[26]....
        /*02c4*/ 	.word	0x0000b2a0
        /*02c8*/ 	.word	0x00000003
        /*02cc*/ 	.word	0x00000000
        /*02d0*/ 	.short	0x010a
        /*02d2*/ 	.byte	0x3f
	.zero		1


	//   ....[27]....
        /*02d4*/ 	.word	0x0000b300
        /*02d8*/ 	.word	0x00000005
        /*02dc*/ 	.word	0x00000000
        /*02e0*/ 	.short	0x010a
        /*02e2*/ 	.byte	0x3f
	.zero		1


	//   ....[28]....
        /*02e4*/ 	.word	0x0000b330
        /*02e8*/ 	.word	0x00000003
        /*02ec*/ 	.word	0x00000000
        /*02f0*/ 	.short	0x010a
        /*02f2*/ 	.byte	0x3f
	.zero		1


	//   ....[29]....
        /*02f4*/ 	.word	0x0000b410
        /*02f8*/ 	.word	0x00000002
        /*02fc*/ 	.word	0x00026800
        /*0300*/ 	.short	0x010a
        /*0302*/ 	.byte	0x3f
	.zero		1


	//   ....[30]....
        /*0304*/ 	.word	0x0000b470
        /*0308*/ 	.word	0x00000005
        /*030c*/ 	.word	0x00026810
        /*0310*/ 	.short	0x010a
        /*0312*/ 	.byte	0x3f
	.zero		1


	//   ....[31]....
        /*0314*/ 	.word	0x0000b4d0
        /*0318*/ 	.word	0x00000005
        /*031c*/ 	.word	0x00026830
        /*0320*/ 	.short	0x010a
        /*0322*/ 	.byte	0x3f
	.zero		1


	//   ....[32]....
        /*0324*/ 	.word	0x0000b670
        /*0328*/ 	.word	0x0000000f
        /*032c*/ 	.word	0x00026820
        /*0330*/ 	.short	0x010a
        /*0332*/ 	.byte	0x3f
	.zero		1


	//   ....[33]....
        /*0334*/ 	.word	0x0000b6c0
        /*0338*/ 	.word	0x0000000f
        /*033c*/ 	.word	0x00026840
        /*0340*/ 	.short	0x010a
        /*0342*/ 	.byte	0x3f
	.zero		1


	//   ....[34]....
        /*0344*/ 	.word	0x0000b710
        /*0348*/ 	.word	0x0000000f
        /*034c*/ 	.word	0x00026828
        /*0350*/ 	.short	0x010a
        /*0352*/ 	.byte	0x3f
	.zero		1


	//   ....[35]....
        /*0354*/ 	.word	0x0000b760
        /*0358*/ 	.word	0x0000000f
        /*035c*/ 	.word	0x00026848
        /*0360*/ 	.short	0x010a
        /*0362*/ 	.byte	0x3f
	.zero		1


	//   ....[36]....
        /*0364*/ 	.word	0x0000b7c0
        /*0368*/ 	.word	0x0000000f
        /*036c*/ 	.word	0x00026820
        /*0370*/ 	.short	0x010a
        /*0372*/ 	.byte	0x3f
	.zero		1


	//   ....[37]....
        /*0374*/ 	.word	0x0000b810
        /*0378*/ 	.word	0x0000000f
        /*037c*/ 	.word	0x00026840
        /*0380*/ 	.short	0x010a
        /*0382*/ 	.byte	0x3f
	.zero		1


	//   ....[38]....
        /*0384*/ 	.word	0x0000b860
        /*0388*/ 	.word	0x0000000f
        /*038c*/ 	.word	0x00026828
        /*0390*/ 	.short	0x010a
        /*0392*/ 	.byte	0x3f
	.zero		1


	//   ....[39]....
        /*0394*/ 	.word	0x0000b8b0
        /*0398*/ 	.word	0x00000003
        /*039c*/ 	.word	0x00026840
        /*03a0*/ 	.short	0x010a
        /*03a2*/ 	.byte	0x3f
	.zero		1


	//   ....[40]....
        /*03a4*/ 	.word	0x0000b980
        /*03a8*/ 	.word	0x00000007
        /*03ac*/ 	.word	0x00000000
        /*03b0*/ 	.short	0x010a
        /*03b2*/ 	.byte	0x3f
	.zero		1


	//   ....[41]....
        /*03b4*/ 	.word	0x0000b9d0
        /*03b8*/ 	.word	0x00000003
        /*03bc*/ 	.word	0x00000000
        /*03c0*/ 	.short	0x010a
        /*03c2*/ 	.byte	0x3f
	.zero		1


	//   ....[42]....
        /*03c4*/ 	.word	0x0000ba20
        /*03c8*/ 	.word	0x00000005
        /*03cc*/ 	.word	0x00000000
        /*03d0*/ 	.short	0x010a
        /*03d2*/ 	.byte	0x3f
	.zero		1


	//----- nvinfo : EIATTR_NUM_MBARRIERS
	.align		4
.L_793:
        /*03d4*/ 	.byte	0x03, 0x38
        /*03d6*/ 	.short	0x0009


	//----- nvinfo : EIATTR_EXIT_INSTR_OFFSETS
	.align		4
        /*03d8*/ 	.byte	0x04, 0x1c
        /*03da*/ 	.short	(.L_795 - .L_794)


	//   ....[0]....
.L_794:
        /*03dc*/ 	.word	0x0000b380


	//----- nvinfo : EIATTR_MAX_THREADS
	.align		4
.L_795:
        /*03e0*/ 	.byte	0x04, 0x05
        /*03e2*/ 	.short	(.L_797 - .L_796)
.L_796:
        /*03e4*/ 	.word	0x00000180
        /*03e8*/ 	.word	0x00000001
        /*03ec*/ 	.word	0x00000001


	//----- nvinfo : EIATTR_CRS_STACK_SIZE
	.align		4
.L_797:
        /*03f0*/ 	.byte	0x04, 0x1e
        /*03f2*/ 	.short	(.L_799 - .L_798)
.L_798:
        /*03f4*/ 	.word	0x00000000


	//----- nvinfo : EIATTR_CBANK_PARAM_SIZE
	.align		4
.L_799:
        /*03f8*/ 	.byte	0x03, 0x19
        /*03fa*/ 	.short	0x06f0


	//----- nvinfo : EIATTR_PARAM_CBANK
	.align		4
        /*03fc*/ 	.byte	0x04, 0x0a
        /*03fe*/ 	.short	(.L_801 - .L_800)
	.align		4
.L_800:
        /*0400*/ 	.word	index@(.nv.constant0._ZN7cutlass13device_kernelIN5flash11enable_sm90INS1_16FlashAttnBwdSm90INS1_25CollectiveMainloopBwdSm90ILi2ELi2ELi2EN4cute5tupleIJNS5_1CILi1EEES8_S8_EEENS6_IJNS7_ILi64EEENS7_ILi128EEENS7_ILi96EEEEEENS_10bfloat16_tEfNS_4arch4Sm90ELb1ELb0ELb0ELb1ELb1ELb1ELb0ELb0ELi2ELi1ELi2ELi1ELb1EEENS1_21CollectiveEpilogueBwdISD_SE_SG_Li256ELb1ELb0ELi1EEENS1_25SingleTileBwdLPTSchedulerILb1ELi128ELb1EEEEEEEEEvNT_6ParamsE)
        /*0404*/ 	.short	0x0210
        /*0406*/ 	.short	0x06f0


	//----- nvinfo : EIATTR_SW_WAR
	.align		4
.L_801:
        /*0408*/ 	.byte	0x04, 0x36
        /*040a*/ 	.short	(.L_803 - .L_802)
.L_802:
        /*040c*/ 	.word	0x00000008
.L_803:


//--------------------- .nv.info._ZN7cutlass13device_kernelIN5flash11enable_sm90INS1_16FlashAttnBwdSm90INS1_25CollectiveMainloopBwdSm90ILi2ELi2ELi2EN4cute5tupleIJNS5_1CILi1EEES8_S8_EEENS6_IJNS7_ILi64EEENS7_ILi128EEENS7_ILi96EEEEEENS_10bfloat16_tEfNS_4arch4Sm90ELb1ELb0ELb0ELb1ELb0ELb1ELb0ELb0ELi2ELi1ELi2ELi1ELb1EEENS1_24CollectiveEpilogueBwdGQAISD_fSG_Li256ELb1ELb0EEENS1_25SingleTileBwdLPTSchedulerILb1ELi128ELb0EEEEEEEEEvNT_6ParamsE --------------------------
	.section	.nv.info._ZN7cutlass13device_kernelIN5flash11enable_sm90INS1_16FlashAttnBwdSm90INS1_25CollectiveMainloopBwdSm90ILi2ELi2ELi2EN4cute5tupleIJNS5_1CILi1EEES8_S8_EEENS6_IJNS7_ILi64EEENS7_ILi128EEENS7_ILi96EEEEEENS_10bfloat16_tEfNS_4arch4Sm90ELb1ELb0ELb0ELb1ELb0ELb1ELb0ELb0ELi2ELi1ELi2ELi1ELb1EEENS1_24CollectiveEpilogueBwdGQAISD_fSG_Li256ELb1ELb0EEENS1_25SingleTileBwdLPTSchedulerILb1ELi128ELb0EEEEEEEEEvNT_6ParamsE,"",@"SHT_CUDA_INFO"
	.sectionflags	@""
	.align	4


	//----- nvinfo : EIATTR_CUDA_API_VERSION
	.align		4
        /*0000*/ 	.byte	0x04, 0x37
        /*0002*/ 	.short	(.L_805 - .L_804)
.L_804:
        /*0004*/ 	.word	0x00000082


	//----- nvinfo : EIATTR_KPARAM_INFO
	.align		4
.L_805:
        /*0008*/ 	.byte	0x04, 0x17
        /*000a*/ 	.short	(.L_807 - .L_806)
.L_806:
        /*000c*/ 	.word	0x00000000
        /*0010*/ 	.short	0x0000
        /*0012*/ 	.short	0x0070
        /*0014*/ 	.byte	0x00, 0xf0, 0x01, 0x1c


	//----- nvinfo : EIATTR_SPARSE_MMA_MASK
	.align		4
.L_807:
        /*0018*/ 	.byte	0x03, 0x50
        /*001a*/ 	.short	0x0000


	//----- nvinfo : EIATTR_MAXREG_COUNT
	.align		4
        /*001c*/ 	.byte	0x03, 0x1b
        /*001e*/ 	.short	0x00a8


	//----- nvinfo : EIATTR_NUM_BARRIERS
	.align		4
        /*0020*/ 	.byte	0x02, 0x4c
        /*0022*/ 	.byte	0x10
	.zero		1


	//----- nvinfo : EIATTR_EXTERNS
	.align		4
        /*0024*/ 	.byte	0x04, 0x0f
        /*0026*/ 	.short	(.L_809 - .L_808)


	//   ....[0]....
	.align		4
.L_808:
        /*0028*/ 	.word	index@(__assertfail)


	//----- nvinfo : EIATTR_ANNOTATIONS
	.align		4
.L_809:
        /*002c*/ 	.byte	0x04, 0x55
        /*002e*/ 	.short	(.L_811 - .L_810)


	//   ....[0]....
.L_810:
        /*0030*/ 	.word	0x00000001
        /*0034*/ 	.byte	0x20, 0x79, 0x00, 0x00, 0x01, 0x00, 0x00, 0x00, 0x50, 0x7d, 0x00, 0x00, 0x01, 0x00, 0x00, 0x00
        /*0044*/ 	.byte	0x70, 0x8a, 0x00, 0x00, 0x01, 0x00, 0x00, 0x00, 0x90, 0x8a, 0x00, 0x00, 0x01, 0x00, 0x00, 0x00
        /*0054*/ 	.byte	0x70, 0x8e, 0x00, 0x00


	//----- nvinfo : EIATTR_MERCURY_ISA_VERSION
	.align		4
.L_811:
        /*0058*/ 	.byte	0x03, 0x5f
        /*005a*/ 	.short	0x0101


	//----- nvinfo : EIATTR_INT_WARP_WIDE_INSTR_OFFSETS
	.align		4
        /*005c*/ 	.byte	0x04, 0x31
        /*005e*/ 	.short	(.L_813 - .L_812)


	//   ....[0]....
.L_812:
        /*0060*/ 	.word	0x00000190


	//   ....[1]....
        /*0064*/ 	.word	0x000001c0


	//----- nvinfo : EIATTR_COOP_GROUP_MASK_REGIDS
	.align		4
.L_813:
        /*0068*/ 	.byte	0x04, 0x29
        /*006a*/ 	.short	(.L_815 - .L_814)


	//   ....[0]....
.L_814:
        /*006c*/ 	.word	0xffffffff


	//   ....[1]....
        /*0070*/ 	.word	0xffffffff


	//   ....[2]....
        /*0074*/ 	.word	0xffffffff


	//   ....[3]....
        /*0078*/ 	.word	0xffffffff


	//   ....[4]....
        /*007c*/ 	.word	0xffffffff


	//   ....[5]....
        /*0080*/ 	.word	0xffffffff


	//   ....[6]....
        /*0084*/ 	.word	0xffffffff


	//   ....[7]....
        /*0088*/ 	.word	0x0500000f


	//----- nvinfo : EIATTR_COOP_GROUP_INSTR_OFFSETS
	.align		4
.L_815:
        /*008c*/ 	.byte	0x04, 0x28
        /*008e*/ 	.short	(.L_817 - .L_816)


	//   ....[0]....
.L_816:
        /*0090*/ 	.word	0x00000070


	//   ....[1]....
        /*0094*/ 	.word	0x000001a0


	//   ....[2]....
        /*0098*/ 	.word	0x000001f0


	//   ....[3]....
        /*009c*/ 	.word	0x000003e0


	//   ....[4]....
        /*00a0*/ 	.word	0x00000630


	//   ....[5]....
        /*00a4*/ 	.word	0x00001700


	//   ....[6]....
        /*00a8*/ 	.word	0x000053a0


	//   ....[7]....
        /*00ac*/ 	.word	0x000097b0


	//----- nvinfo : EIATTR_REG_RECONFIG
	.align		4
.L_817:
        /*00b0*/ 	.byte	0x01, 0x54
	.zero		2


	//----- nvinfo : EIATTR_SYSCALL_OFFSETS
	.align		4
        /*00b4*/ 	.byte	0x04, 0x46
        /*00b6*/ 	.short	(.L_819 - .L_818)


	//   ....[0]....
.L_818:
        /*00b8*/ 	.word	0x00001360


	//   ....[1]....
        /*00bc*/ 	.word	0x00001450


	//   ....[2]....
        /*00c0*/ 	.word	0x000015b0


	//   ....[3]....
        /*00c4*/ 	.word	0x000016a0


	//   ....[4]....
        /*00c8*/ 	.word	0x00001920


	//----- nvinfo : EIATTR_MBARRIER_INSTR_OFFSETS
	.align		4
.L_819:
        /*00cc*/ 	.byte	0x04, 0x39
        /*00ce*/ 	.short	(.L_821 - .L_820)


	//   ....[0]....
.L_820:
        /*00d0*/ 	.word	0x00000290
        /*00d4*/ 	.word	0x000000ff
        /*00d8*/ 	.word	0x00026800
        /*00dc*/ 	.short	0x0100
        /*00de*/ 	.byte	0x06
	.zero		1


	//   ....[1]....
        /*00e0*/ 	.word	0x00000390
        /*00e4*/ 	.word	0x000000ff
        /*00e8*/ 	.word	0x00026810
        /*00ec*/ 	.short	0x0100
        /*00ee*/ 	.byte	0x08
	.zero		1


	//   ....[2]....
        /*00f0*/ 	.word	0x000003a0
        /*00f4*/ 	.word	0x000000ff
        /*00f8*/ 	.word	0x00026820
        /*00fc*/ 	.short	0x0100
        /*00fe*/ 	.byte	0x08
	.zero		1


	//   ....[3]....
        /*0100*/ 	.word	0x000003b0
        /*0104*/ 	.word	0x000000ff
        /*0108*/ 	.word	0x00026818
        /*010c*/ 	.short	0x0100
        /*010e*/ 	.byte	0x08
	.zero		1


	//   ....[4]....
        /*0110*/ 	.word	0x000003c0
        /*0114*/ 	.word	0x000000ff
        /*0118*/ 	.word	0x00026828
        /*011c*/ 	.short	0x0100
        /*011e*/ 	.byte	0x08
	.zero		1


	//   ....[5]....
        /*0120*/ 	.word	0x000004f0
        /*0124*/ 	.word	0x000000ff
        /*0128*/ 	.word	0x00026830
        /*012c*/ 	.short	0x0100
        /*012e*/ 	.byte	0x08
	.zero		1


	//   ....[6]....
        /*0130*/ 	.word	0x00000500
        /*0134*/ 	.word	0x000000ff
        /*0138*/ 	.word	0x00026840
        /*013c*/ 	.short	0x0100
        /*013e*/ 	.byte	0x08
	.zero		1


	//   ....[7]....
        /*0140*/ 	.word	0x00000510
        /*0144*/ 	.word	0x000000ff
        /*0148*/ 	.word	0x00026838
        /*014c*/ 	.short	0x0100
        /*014e*/ 	.byte	0x08
	.zero		1


	//   ....[8]....
        /*0150*/ 	.word	0x00000520
        /*0154*/ 	.word	0x000000ff
        /*0158*/ 	.word	0x00026848
        /*015c*/ 	.short	0x0100
        /*015e*/ 	.byte	0x08
	.zero		1


	//   ....[9]....
        /*0160*/ 	.word	0x00001740
        /*0164*/ 	.word	0x00000002
        /*0168*/ 	.word	0x00026800
        /*016c*/ 	.short	0x010a
        /*016e*/ 	.byte	0x3f
	.zero		1


	//   ....[10]....
        /*0170*/ 	.word	0x000017e0
        /*0174*/ 	.word	0x00000002
        /*0178*/ 	.word	0x00026800
        /*017c*/ 	.short	0x010a
        /*017e*/ 	.byte	0x3f
	.zero		1


	//   ....[11]....
        /*0180*/ 	.word	0x00002140
        /*0184*/ 	.word	0x000000ff
        /*0188*/ 	.word	0x00026810
        /*018c*/ 	.short	0x010a
        /*018e*/ 	.byte	0x07
	.zero		1


	//   ....[12]....
        /*0190*/ 	.word	0x00002180
        /*0194*/ 	.word	0x000000ff
        /*0198*/ 	.word	0x00026810
        /*019c*/ 	.short	0x010a
        /*019e*/ 	.byte	0x07
	.zero		1


	//   ....[13]....
        /*01a0*/ 	.word	0x000025c0
        /*01a4*/ 	.word	0x000000ff
        /*01a8*/ 	.word	0x00026830
        /*01ac*/ 	.short	0x010a
        /*01ae*/ 	.byte	0x07
	.zero		1


	//   ....[14]....
        /*01b0*/ 	.word	0x00002600
        /*01b4*/ 	.word	0x000000ff
        /*01b8*/ 	.word	0x00026830
        /*01bc*/ 	.short	0x010a
        /*01be*/ 	.byte	0x07
	.zero		1


	//   ....[15]....
        /*01c0*/ 	.word	0x00004420
        /*01c4*/ 	.word	0x000000ff
        /*01c8*/ 	.word	0x00000000
        /*01cc*/ 	.short	0x0101
        /*01ce*/ 	.byte	0x0a
	.zero		1


	//   ....[16]....
        /*01d0*/ 	.word	0x00004710
        /*01d4*/ 	.word	0x000000ff
        /*01d8*/ 	.word	0x00000000
        /*01dc*/ 	.short	0x0101
        /*01de*/ 	.byte	0x07
	.zero		1


	//   ....[17]....
        /*01e0*/ 	.word	0x000074f0
        /*01e4*/ 	.word	0x0000000f
        /*01e8*/ 	.word	0x00026820
        /*01ec*/ 	.short	0x010a
        /*01ee*/ 	.byte	0x3f
	.zero		1


	//   ....[18]....
        /*01f0*/ 	.word	0x00007db0
        /*01f4*/ 	.word	0x0000000f
        /*01f8*/ 	.word	0x00026840
        /*01fc*/ 	.short	0x010a
        /*01fe*/ 	.byte	0x3f
	.zero		1


	//   ....[19]....
        /*0200*/ 	.word	0x000080f0
        /*0204*/ 	.word	0x0000000f
        /*0208*/ 	.word	0x00026828
        /*020c*/ 	.short	0x010a
        /*020e*/ 	.byte	0x3f
	.zero		1


	//   ....[20]....
        /*0210*/ 	.word	0x00008430
        /*0214*/ 	.word	0x0000000f
        /*0218*/ 	.word	0x00026848
        /*021c*/ 	.short	0x010a
        /*021e*/ 	.byte	0x3f
	.zero		1


	//   ....[21]....
        /*0220*/ 	.word	0x00008710
        /*0224*/ 	.word	0x0000000f
        /*0228*/ 	.word	0x00026820
        /*022c*/ 	.short	0x010a
        /*022e*/ 	.byte	0x3f
	.zero		1


	//   ....[22]....
        /*0230*/ 	.word	0x00008ac0
        /*0234*/ 	.word	0x0000000f
        /*0238*/ 	.word	0x00026840
        /*023c*/ 	.short	0x010a
        /*023e*/ 	.byte	0x3f
	.zero		1


	//   ....[23]....
        /*0240*/ 	.word	0x00008dd0
        /*0244*/ 	.word	0x0000000f
        /*0248*/ 	.word	0x00026828
        /*024c*/ 	.short	0x010a
        /*024e*/ 	.byte	0x3f
	.zero		1


	//   ....[24]....
        /*0250*/ 	.word	0x00009150
        /*0254*/ 	.word	0x00000003
        /*0258*/ 	.word	0x00026840
        /*025c*/ 	.short	0x010a
        /*025e*/ 	.byte	0x3f
	.zero		1


	//   ....[25]....
        /*0260*/ 	.word	0x00009620
        /*0264*/ 	.word	0x00000007
        /*0268*/ 	.word	0x00000000
        /*026c*/ 	.short	0x010a
        /*026e*/ 	.byte	0x3f
	.zero		1


	//   ....[26]....
        /*0270*/ 	.word	0x00009670
        /*0274*/ 	.word	0x00000003
        /*0278*/ 	.word	0x00000000
        /*027c*/ 	.short	0x010a
        /*027e*/ 	.byte	0x3f
	.zero		1


	//   ....[27]....
        /*0280*/ 	.word	0x000096d0
        /*0284*/ 	.word	0x00000005
        /*0288*/ 	.word	0x00000000
        /*028c*/ 	.short	0x010a
        /*028e*/ 	.byte	0x3f
	.zero		1


	//   ....[28]....
        /*0290*/ 	.word	0x00009700
        /*0294*/ 	.word	0x00000003
        /*0298*/ 	.word	0x00000000
        /*029c*/ 	.short	0x010a
        /*029e*/ 	.byte	0x3f
	.zero		1


	//   ....[29]....
        /*02a0*/ 	.word	0x000097e0
        /*02a4*/ 	.word	0x00000002
        /*02a8*/ 	.word	0x00026800
        /*02ac*/ 	.short	0x010a
        /*02ae*/ 	.byte	0x3f
	.zero		1


	//   ....[30]....
        /*02b0*/ 	.word	0x00009840
        /*02b4*/ 	.word	0x00000005
        /*02b8*/ 	.word	0x00026810
        /*02bc*/ 	.short	0x010a
        /*02be*/ 	.byte	0x3f
	.zero		1


	//   ....[31]....
        /*02c0*/ 	.word	0x000098a0
        /*02c4*/ 	.word	0x00000005
        /*02c8*/ 	.word	0x00026830
        /*02cc*/ 	.short	0x010a
        /*02ce*/ 	.byte	0x3f
	.zero		1


	//   ....[32]....
        /*02d0*/ 	.word	0x000098f0
        /*02d4*/ 	.word	0x0000000f
        /*02d8*/ 	.word	0x00026820
        /*02dc*/ 	.short	0x010a
        /*02de*/ 	.byte	0x3f
	.zero		1


	//   ....[33]....
        /*02e0*/ 	.word	0x00009940
        /*02e4*/ 	.word	0x0000000f
        /*02e8*/ 	.word	0x00026840
        /*02ec*/ 	.short	0x010a
        /*02ee*/ 	.byte	0x3f
	.zero		1


	//   ....[34]....
        /*02f0*/ 	.word	0x00009990
        /*02f4*/ 	.word	0x0000000f
        /*02f8*/ 	.word	0x00026828
        /*02fc*/ 	.short	0x010a
        /*02fe*/ 	.byte	0x3f
	.zero		1


	//   ....[35]....
        /*0300*/ 	.word	0x000099e0
        /*0304*/ 	.word	0x0000000f
        /*0308*/ 	.word	0x00026848
        /*030c*/ 	.short	0x010a
        /*030e*/ 	.byte	0x3f
	.zero		1


	//   ....[36]....
        /*0310*/ 	.word	0x00009a40
        /*0314*/ 	.word	0x0000000f
        /*0318*/ 	.word	0x00026820
        /*031c*/ 	.short	0x010a
        /*031e*/ 	.byte	0x3f
	.zero		1


	//   ....[37]....
        /*0320*/ 	.word	0x00009a90
        /*0324*/ 	.word	0x0000000f
        /*0328*/ 	.word	0x00026840
        /*032c*/ 	.short	0x010a
        /*032e*/ 	.byte	0x3f
	.zero		1


	//   ....[38]....
        /*0330*/ 	.word	0x00009ae0
        /*0334*/ 	.word	0x0000000f
        /*0338*/ 	.word	0x00026828
        /*033c*/ 	.short	0x010a
        /*033e*/ 	.byte	0x3f
	.zero		1


	//   ....[39]....
        /*0340*/ 	.word	0x00009b30
        /*0344*/ 	.word	0x00000003
        /*0348*/ 	.word	0x00026840
        /*034c*/ 	.short	0x010a
        /*034e*/ 	.byte	0x3f
	.zero		1


	//   ....[40]....
        /*0350*/ 	.word	0x00009c00
        /*0354*/ 	.word	0x00000007
        /*0358*/ 	.word	0x00000000
        /*035c*/ 	.short	0x010a
        /*035e*/ 	.byte	0x3f
	.zero		1


	//   ....[41]....
        /*0360*/ 	.word	0x00009c50
        /*0364*/ 	.word	0x00000003
        /*0368*/ 	.word	0x00000000
        /*036c*/ 	.short	0x010a
        /*036e*/ 	.byte	0x3f
	.zero		1


	//   ....[42]....
        /*0370*/ 	.word	0x00009ca0
        /*0374*/ 	.word	0x00000005
        /*0378*/ 	.word	0x00000000
        /*037c*/ 	.short	0x010a
        /*037e*/ 	.byte	0x3f
	.zero		1


	//----- nvinfo : EIATTR_NUM_MBARRIERS
	.align		4
.L_821:
        /*0380*/ 	.byte	0x03, 0x38
        /*0382*/ 	.short	0x0009


	//----- nvinfo : EIATTR_EXIT_INSTR_OFFSETS
	.align		4
        /*0384*/ 	.byte	0x04, 0x1c
        /*0386*/ 	.short	(.L_823 - .L_822)


	//   ....[0]....
.L_822:
        /*0388*/ 	.word	0x00009750


	//----- nvinfo : EIATTR_MAX_THREADS
	.align		4
.L_823:
        /*038c*/ 	.byte	0x04, 0x05
        /*038e*/ 	.short	(.L_825 - .L_824)
.L_824:
        /*0390*/ 	.word	0x00000180
        /*0394*/ 	.word	0x00000001
        /*0398*/ 	.word	0x00000001


	//----- nvinfo : EIATTR_CRS_STACK_SIZE
	.align		4
.L_825:
        /*039c*/ 	.byte	0x04, 0x1e
        /*039e*/ 	.short	(.L_827 - .L_826)
.L_826:
        /*03a0*/ 	.word	0x00000000


	//----- nvinfo : EIATTR_CBANK_PARAM_SIZE
	.align		4
.L_827:
        /*03a4*/ 	.byte	0x03, 0x19
        /*03a6*/ 	.short	0x0770


	//----- nvinfo : EIATTR_PARAM_CBANK
	.align		4
        /*03a8*/ 	.byte	0x04, 0x0a
        /*03aa*/ 	.short	(.L_829 - .L_828)
	.align		4
.L_828:
        /*03ac*/ 	.word	index@(.nv.constant0._ZN7cutlass13device_kernelIN5flash11enable_sm90INS1_16FlashAttnBwdSm90INS1_25CollectiveMainloopBwdSm90ILi2ELi2ELi2EN4cute5tupleIJNS5_1CILi1EEES8_S8_EEENS6_IJNS7_ILi64EEENS7_ILi128EEENS7_ILi96EEEEEENS_10bfloat16_tEfNS_4arch4Sm90ELb1ELb0ELb0ELb1ELb0ELb1ELb0ELb0ELi2ELi1ELi2ELi1ELb1EEENS1_24CollectiveEpilogueBwdGQAISD_fSG_Li256ELb1ELb0EEENS1_25SingleTileBwdLPTSchedulerILb1ELi128ELb0EEEEEEEEEvNT_6ParamsE)
        /*03b0*/ 	.short	0x0210
        /*03b2*/ 	.short	0x0770


	//----- nvinfo : EIATTR_SW_WAR
	.align		4
.L_829:
        /*03b4*/ 	.byte	0x04, 0x36
        /*03b6*/ 	.short	(.L_831 - .L_830)
.L_830:
        /*03b8*/ 	.word	0x00000008
.L_831:


//--------------------- .nv.info._ZN7cutlass13device_kernelIN5flash32FlashAttnBwdPostprocessConvertdQIN4cute5tupleIJNS3_1CILi128EEENS5_ILi96EEEEEENS_10bfloat16_tEfNS_4arch4Sm90ELi256ENS3_8TiledMMAINS3_8MMA_AtomIJNS3_4SM904GMMA27MMA_64x96x16_F32BF16BF16_RSILNSF_5MajorE0ELSH_1ELNSF_7ScaleInE1ELSI_1EEEEEENS3_6LayoutINS4_IJNS5_ILi2EEENS5_ILi1EEESN_EEENS4_IJSN_NS5_ILi0EEESP_EEEEENS4_IJNS3_10UnderscoreESS_SS_EEEEELb0EEEEEvNT_6ParamsE --------------------------
	.section	.nv.info._ZN7cutlass13device_kernelIN5flash32FlashAttnBwdPostprocessConvertdQIN4cute5tupleIJNS3_1CILi128EEENS5_ILi96EEEEEENS_10bfloat16_tEfNS_4arch4Sm90ELi256ENS3_8TiledMMAINS3_8MMA_AtomIJNS3_4SM904GMMA27MMA_64x96x16_F32BF16BF16_RSILNSF_5MajorE0ELSH_1ELNSF_7ScaleInE1ELSI_1EEEEEENS3_6LayoutINS4_IJNS5_ILi2EEENS5_ILi1EEESN_EEENS4_IJSN_NS5_ILi0EEESP_EEEEENS4_IJNS3_10UnderscoreESS_SS_EEEEELb0EEEEEvNT_6ParamsE,"",@"SHT_CUDA_INFO"
	.sectionflags	@""
	.align	4


	//----- nvinfo : EIATTR_CUDA_API_VERSION
	.align		4
        /*0000*/ 	.byte	0x04, 0x37
        /*0002*/ 	.short	(.L_833 - .L_832)
.L_832:
        /*0004*/ 	.word	0x00000082


	//----- nvinfo : EIATTR_KPARAM_INFO
	.align		4
.L_833:
        /*0008*/ 	.byte	0x04, 0x17
        /*000a*/ 	.short	(.L_835 - .L_834)
.L_834:
        /*000c*/ 	.word	0x00000000
        /*0010*/ 	.short	0x0000
        /*0012*/ 	.short	0x0000
        /*0014*/ 	.byte	0x00, 0xf0, 0xc1, 0x01


	//----- nvinfo : EIATTR_SPARSE_MMA_MASK
	.align		4
.L_835:
        /*0018*/ 	.byte	0x03, 0x50
        /*001a*/ 	.short	0x0000


	//----- nvinfo : EIATTR_MAXREG_COUNT
	.align		4
        /*001c*/ 	.byte	0x03, 0x1b
        /*001e*/ 	.short	0x0080


	//----- nvinfo : EIATTR_NUM_BARRIERS
	.align		4
        /*0020*/ 	.byte	0x02, 0x4c
        /*0022*/ 	.byte	0x01
	.zero		1


	//----- nvinfo : EIATTR_MERCURY_ISA_VERSION
	.align		4
        /*0024*/ 	.byte	0x03, 0x5f
        /*0026*/ 	.short	0x0101


	//----- nvinfo : EIATTR_MBARRIER_INSTR_OFFSETS
	.align		4
        /*0028*/ 	.byte	0x04, 0x39
        /*002a*/ 	.short	(.L_837 - .L_836)


	//   ....[0]....
.L_836:
        /*002c*/ 	.word	0x000004a0
        /*0030*/ 	.word	0x000000ff
        /*0034*/ 	.word	0x00012000
        /*0038*/ 	.short	0x0100
        /*003a*/ 	.byte	0x06
	.zero		1


	//   ....[1]....
        /*003c*/ 	.word	0x000005b0
        /*0040*/ 	.word	0x00000004
        /*0044*/ 	.word	0x00012000
        /*0048*/ 	.short	0x010a
        /*004a*/ 	.byte	0x3f
	.zero		1


	//----- nvinfo : EIATTR_NUM_MBARRIERS
	.align		4
.L_837:
        /*004c*/ 	.byte	0x03, 0x38
        /*004e*/ 	.short	0x0001


	//----- nvinfo : EIATTR_EXIT_INSTR_OFFSETS
	.align		4
        /*0050*/ 	.byte	0x04, 0x1c
        /*0052*/ 	.short	(.L_839 - .L_838)


	//   ....[0]....
.L_838:
        /*0054*/ 	.word	0x000001b0


	//   ....[1]....
        /*0058*/ 	.word	0x000011e0


	//   ....[2]....
        /*005c*/ 	.word	0x000013f0


	//   ....[3]....
        /*0060*/ 	.word	0x00001410


	//----- nvinfo : EIATTR_MAX_THREADS
	.align		4
.L_839:
        /*0064*/ 	.byte	0x04, 0x05
        /*0066*/ 	.short	(.L_841 - .L_840)
.L_840:
        /*0068*/ 	.word	0x00000100
        /*006c*/ 	.word	0x00000001
        /*0070*/ 	.word	0x00000001


	//----- nvinfo : EIATTR_CRS_STACK_SIZE
	.align		4
.L_841:
        /*0074*/ 	.byte	0x04, 0x1e
        /*0076*/ 	.short	(.L_843 - .L_842)
.L_842:
        /*0078*/ 	.word	0x00000000


	//----- nvinfo : EIATTR_CBANK_PARAM_SIZE
	.align		4
.L_843:
        /*007c*/ 	.byte	0x03, 0x19
        /*007e*/ 	.short	0x0070


	//----- nvinfo : EIATTR_PARAM_CBANK
	.align		4
        /*0080*/ 	.byte	0x04, 0x0a
        /*0082*/ 	.short	(.L_845 - .L_844)
	.align		4
.L_844:
        /*0084*/ 	.word	index@(.nv.constant0._ZN7cutlass13device_kernelIN5flash32FlashAttnBwdPostprocessConvertdQIN4cute5tupleIJNS3_1CILi128EEENS5_ILi96EEEEEENS_10bfloat16_tEfNS_4arch4Sm90ELi256ENS3_8TiledMMAINS3_8MMA_AtomIJNS3_4SM904GMMA27MMA_64x96x16_F32BF16BF16_RSILNSF_5MajorE0ELSH_1ELNSF_7ScaleInE1ELSI_1EEEEEENS3_6LayoutINS4_IJNS5_ILi2EEENS5_ILi1EEESN_EEENS4_IJSN_NS5_ILi0EEESP_EEEEENS4_IJNS3_10UnderscoreESS_SS_EEEEELb0EEEEEvNT_6ParamsE)
        /*0088*/ 	.short	0x0210
        /*008a*/ 	.short	0x0070


	//----- nvinfo : EIATTR_SW_WAR
	.align		4
.L_845:
        /*008c*/ 	.byte	0x04, 0x36
        /*008e*/ 	.short	(.L_847 - .L_846)
.L_846:
        /*0090*/ 	.word	0x00000008
.L_847:


//--------------------- .nv.info._ZN7cutlass13device_kernelIN5flash32FlashAttnBwdPostprocessConvertdQIN4cute5tupleIJNS3_1CILi64EEENS5_ILi96EEEEEENS_10bfloat16_tEfNS_4arch4Sm90ELi256ENS3_8TiledMMAINS3_8MMA_AtomIJNS3_4SM904GMMA27MMA_64x16x16_F32BF16BF16_SSILNSF_5MajorE0ELSH_1ELNSF_7ScaleInE1ELSI_1EEEEEENS3_6LayoutINS4_IJNS5_ILi1EEENS5_ILi2EEESM_EEENS4_IJNS5_ILi0EEESM_SP_EEEEENS4_IJNS3_10UnderscoreESS_SS_EEEEELb0EEEEEvNT_6ParamsE --------------------------
	.section	.nv.info._ZN7cutlass13device_kernelIN5flash32FlashAttnBwdPostprocessConvertdQIN4cute5tupleIJNS3_1CILi64EEENS5_ILi96EEEEEENS_10bfloat16_tEfNS_4arch4Sm90ELi256ENS3_8TiledMMAINS3_8MMA_AtomIJNS3_4SM904GMMA27MMA_64x16x16_F32BF16BF16_SSILNSF_5MajorE0ELSH_1ELNSF_7ScaleInE1ELSI_1EEEEEENS3_6LayoutINS4_IJNS5_ILi1EEENS5_ILi2EEESM_EEENS4_IJNS5_ILi0EEESM_SP_EEEEENS4_IJNS3_10UnderscoreESS_SS_EEEEELb0EEEEEvNT_6ParamsE,"",@"SHT_CUDA_INFO"
	.sectionflags	@""
	.align	4


	//----- nvinfo : EIATTR_CUDA_API_VERSION
	.align		4
        /*0000*/ 	.byte	0x04, 0x37
        /*0002*/ 	.short	(.L_849 - .L_848)
.L_848:
        /*0004*/ 	.word	0x00000082


	//----- nvinfo : EIATTR_KPARAM_INFO
	.align		4
.L_849:
        /*0008*/ 	.byte	0x04, 0x17
        /*000a*/ 	.short	(.L_851 - .L_850)
.L_850:
        /*000c*/ 	.word	0x00000000
        /*0010*/ 	.short	0x0000
        /*0012*/ 	.short	0x0000
        /*0014*/ 	.byte	0x00, 0xf0, 0xc1, 0x01


	//----- nvinfo : EIATTR_SPARSE_MMA_MASK
	.align		4
.L_851:
        /*0018*/ 	.byte	0x03, 0x50
        /*001a*/ 	.short	0x0000


	//----- nvinfo : EIATTR_MAXREG_COUNT
	.align		4
        /*001c*/ 	.byte	0x03, 0x1b
        /*001e*/ 	.short	0x0080


	//----- nvinfo : EIATTR_NUM_BARRIERS
	.align		4
        /*0020*/ 	.byte	0x02, 0x4c
        /*0022*/ 	.byte	0x01
	.zero		1


	//----- nvinfo : EIATTR_MERCURY_ISA_VERSION
	.align		4
        /*0024*/ 	.byte	0x03, 0x5f
        /*0026*/ 	.short	0x0101


	//----- nvinfo : EIATTR_MBARRIER_INSTR_OFFSETS
	.align		4
        /*0028*/ 	.byte	0x04, 0x39
        /*002a*/ 	.short	(.L_853 - .L_852)


	//   ....[0]....
.L_852:
        /*002c*/ 	.word	0x000004a0
        /*0030*/ 	.word	0x000000ff
        /*0034*/ 	.word	0x00009000
        /*0038*/ 	.short	0x0100
        /*003a*/ 	.byte	0x06
	.zero		1


	//   ....[1]....
        /*003c*/ 	.word	0x000005b0
        /*0040*/ 	.word	0x00000006
        /*0044*/ 	.word	0x00009000
        /*0048*/ 	.short	0x010a
        /*004a*/ 	.byte	0x3f
	.zero		1


	//----- nvinfo : EIATTR_NUM_MBARRIERS
	.align		4
.L_853:
        /*004c*/ 	.byte	0x03, 0x38
        /*004e*/ 	.short	0x0001


	//----- nvinfo : EIATTR_EXIT_INSTR_OFFSETS
	.align		4
        /*0050*/ 	.byte	0x04, 0x1c
        /*0052*/ 	.short	(.L_855 - .L_854)


	//   ....[0]....
.L_854:
        /*0054*/ 	.word	0x000001b0


	//   ....[1]....
        /*0058*/ 	.word	0x00000ca0


	//   ....[2]....
        /*005c*/ 	.word	0x00000ed0


	//   ....[3]....
        /*0060*/ 	.word	0x00000f00


	//----- nvinfo : EIATTR_MAX_THREADS
	.align		4
.L_855:
        /*0064*/ 	.byte	0x04, 0x05
        /*0066*/ 	.short	(.L_857 - .L_856)
.L_856:
        /*0068*/ 	.word	0x00000100
        /*006c*/ 	.word	0x00000001
        /*0070*/ 	.word	0x00000001


	//----- nvinfo : EIATTR_CRS_STACK_SIZE
	.align		4
.L_857:
        /*0074*/ 	.byte	0x04, 0x1e
        /*0076*/ 	.short	(.L_859 - .L_858)
.L_858:
        /*0078*/ 	.word	0x00000000


	//----- nvinfo : EIATTR_CBANK_PARAM_SIZE
	.align		4
.L_859:
        /*007c*/ 	.byte	0x03, 0x19
        /*007e*/ 	.short	0x0070


	//----- nvinfo : EIATTR_PARAM_CBANK
	.align		4
        /*0080*/ 	.byte	0x04, 0x0a
        /*0082*/ 	.short	(.L_861 - .L_860)
	.align		4
.L_860:
        /*0084*/ 	.word	index@(.nv.constant0._ZN7cutlass13device_kernelIN5flash32FlashAttnBwdPostprocessConvertdQIN4cute5tupleIJNS3_1CILi64EEENS5_ILi96EEEEEENS_10bfloat16_tEfNS_4arch4Sm90ELi256ENS3_8TiledMMAINS3_8MMA_AtomIJNS3_4SM904GMMA27MMA_64x16x16_F32BF16BF16_SSILNSF_5MajorE0ELSH_1ELNSF_7ScaleInE1ELSI_1EEEEEENS3_6LayoutINS4_IJNS5_ILi1EEENS5_ILi2EEESM_EEENS4_IJNS5_ILi0EEESM_SP_EEEEENS4_IJNS3_10UnderscoreESS_SS_EEEEELb0EEEEEvNT_6ParamsE)
        /*0088*/ 	.short	0x0210
        /*008a*/ 	.short	0x0070


	//----- nvinfo : EIATTR_SW_WAR
	.align		4
.L_861:
        /*008c*/ 	.byte	0x04, 0x36
        /*008e*/ 	.short	(.L_863 - .L_862)
.L_862:
        /*0090*/ 	.word	0x00000008
.L_863:


//--------------------- .nv.info._ZN7cutlass13device_kernelIN5flash11enable_sm90INS1_16FlashAttnBwdSm90INS1_25CollectiveMainloopBwdSm90ILi2ELi2ELi2EN4cute5tupleIJNS5_1CILi1EEES8_S8_EEENS6_IJNS7_ILi64EEENS7_ILi128EEENS7_ILi96EEEEEENS_10bfloat16_tEfNS_4arch4Sm90ELb1ELb0ELb0ELb1ELb1ELb1ELb0ELb0ELi2ELi1ELi2ELi1ELb1EEENS1_24CollectiveEpilogueBwdGQAISD_fSG_Li256ELb1ELb1EEENS1_25SingleTileBwdLPTSchedulerILb1ELi128ELb1EEEEEEEEEvNT_6ParamsE --------------------------
	.section	.nv.info._ZN7cutlass13device_kernelIN5flash11enable_sm90INS1_16FlashAttnBwdSm90INS1_25CollectiveMainloopBwdSm90ILi2ELi2ELi2EN4cute5tupleIJNS5_1CILi1EEES8_S8_EEENS6_IJNS7_ILi64EEENS7_ILi128EEENS7_ILi96EEEEEENS_10bfloat16_tEfNS_4arch4Sm90ELb1ELb0ELb0ELb1ELb1ELb1ELb0ELb0ELi2ELi1ELi2ELi1ELb1EEENS1_24CollectiveEpilogueBwdGQAISD_fSG_Li256ELb1ELb1EEENS1_25SingleTileBwdLPTSchedulerILb1ELi128ELb1EEEEEEEEEvNT_6ParamsE,"",@"SHT_CUDA_INFO"
	.sectionflags	@""
	.align	4


	//----- nvinfo : EIATTR_CUDA_API_VERSION
	.align		4
        /*0000*/ 	.byte	0x04, 0x37
        /*0002*/ 	.short	(.L_865 - .L_864)
.L_864:
        /*0004*/ 	.word	0x00000082


	//----- nvinfo : EIATTR_KPARAM_INFO
	.align		4
.L_865:
        /*0008*/ 	.byte	0x04, 0x17
        /*000a*/ 	.short	(.L_867 - .L_866)
.L_866:
        /*000c*/ 	.word	0x00000000
        /*0010*/ 	.short	0x0000
        /*0012*/ 	.short	0x0070
        /*0014*/ 	.byte	0x00, 0xf0, 0x01, 0x1c


	//----- nvinfo : EIATTR_SPARSE_MMA_MASK
	.align		4
.L_867:
        /*0018*/ 	.byte	0x03, 0x50
        /*001a*/ 	.short	0x0000


	//----- nvinfo : EIATTR_MAXREG_COUNT
	.align		4
        /*001c*/ 	.byte	0x03, 0x1b
        /*001e*/ 	.short	0x00a8


	//----- nvinfo : EIATTR_NUM_BARRIERS
	.align		4
        /*0020*/ 	.byte	0x02, 0x4c
        /*0022*/ 	.byte	0x10
	.zero		1


	//----- nvinfo : EIATTR_EXTERNS
	.align		4
        /*0024*/ 	.byte	0x04, 0x0f
        /*0026*/ 	.short	(.L_869 - .L_868)


	//   ....[0]....
	.align		4
.L_868:
        /*0028*/ 	.word	index@(__assertfail)


	//----- nvinfo : EIATTR_ANNOTATIONS
	.align		4
.L_869:
        /*002c*/ 	.byte	0x04, 0x55
        /*002e*/ 	.short	(.L_871 - .L_870)


	//   ....[0]....
.L_870:
        /*0030*/ 	.word	0x00000001
        /*0034*/ 	.byte	0x10, 0x87, 0x00, 0x00, 0x01, 0x00, 0x00, 0x00, 0x40, 0x8b, 0x00, 0x00, 0x01, 0x00, 0x00, 0x00
        /*0044*/ 	.byte	0x60, 0x98, 0x00, 0x00, 0x01, 0x00, 0x00, 0x00, 0x80, 0x98, 0x00, 0x00, 0x01, 0x00, 0x00, 0x00
        /*0054*/ 	.byte	0x60, 0x9c, 0x00, 0x00


	//----- nvinfo : EIATTR_MERCURY_ISA_VERSION
	.align		4
.L_871:
        /*0058*/ 	.byte	0x03, 0x5f
        /*005a*/ 	.short	0x0101


	//----- nvinfo : EIATTR_INT_WARP_WIDE_INSTR_OFFSETS
	.align		4
        /*005c*/ 	.byte	0x04, 0x31
        /*005e*/ 	.short	(.L_873 - .L_872)


	//   ....[0]....
.L_872:
        /*0060*/ 	.word	0x00000190


	//   ....[1]....
        /*0064*/ 	.word	0x000001c0


	//   ....[2]....
        /*0068*/ 	.word	0x00006a50


	//   ....[3]....
        /*006c*/ 	.word	0x00007100


	//   ....[4]....
        /*0070*/ 	.word	0x00007620


	//----- nvinfo : EIATTR_COOP_GROUP_MASK_REGIDS
	.align		4
.L_873:
        /*0074*/ 	.byte	0x04, 0x29
        /*0076*/ 	.short	(.L_875 - .L_874)


	//   ....[0]....
.L_874:
        /*0078*/ 	.word	0xffffffff


	//   ....[1]....
        /*007c*/ 	.word	0xffffffff


	//   ....[2]....
        /*0080*/ 	.word	0xffffffff


	//   ....[3]....
        /*0084*/ 	.word	0xffffffff


	//   ....[4]....
        /*0088*/ 	.word	0xffffffff


	//   ....[5]....
        /*008c*/ 	.word	0xffffffff


	//   ....[6]....
        /*0090*/ 	.word	0xffffffff


	//   ....[7]....
        /*0094*/ 	.word	0xffffffff


	//   ....[8]....
        /*0098*/ 	.word	0xffffffff


	//   ....[9]....
        /*009c*/ 	.word	0xffffffff


	//   ....[10]....
        /*00a0*/ 	.word	0xffffffff


	//   ....[11]....
        /*00a4*/ 	.word	0xffffffff


	//   ....[12]....
        /*00a8*/ 	.word	0xffffffff


	//   ....[13]....
        /*00ac*/ 	.word	0xffffffff


	//   ....[14]....
        /*00b0*/ 	.word	0xffffffff


	//   ....[15]....
        /*00b4*/ 	.word	0xffffffff


	//   ....[16]....
        /*00b8*/ 	.word	0xffffffff


	//   ....[17]....
        /*00bc*/ 	.word	0x0500000f


	//   ....[18]....
        /*00c0*/ 	.word	0x0500000f


	//   ....[19]....
        /*00c4*/ 	.word	0x0500000f


	//   ....[20]....
        /*00c8*/ 	.word	0x0500000f


	//   ....[21]....
        /*00cc*/ 	.word	0x0500000f


	//   ....[22]....
        /*00d0*/ 	.word	0x0500000f


	//----- nvinfo : EIATTR_COOP_GROUP_INSTR_OFFSETS
	.align		4
.L_875:
        /*00d4*/ 	.byte	0x04, 0x28
        /*00d6*/ 	.short	(.L_877 - .L_876)


	//   ....[0]....
.L_876:
        /*00d8*/ 	.word	0x00000070


	//   ....[1]....
        /*00dc*/ 	.word	0x000001a0


	//   ....[2]....
        /*00e0*/ 	.word	0x000001f0


	//   ....[3]....
        /*00e4*/ 	.word	0x000003e0


	//   ....[4]....
        /*00e8*/ 	.word	0x00000630


	//   ....[5]....
        /*00ec*/ 	.word	0x00001720


	//   ....[6]....
        /*00f0*/ 	.word	0x000051d0


	//   ....[7]....
        /*00f4*/ 	.word	0x00005350


	//   ....[8]....
        /*00f8*/ 	.word	0x00005600


	//   ....[9]....
        /*00fc*/ 	.word	0x00005790


	//   ....[10]....
        /*0100*/ 	.word	0x000058a0


	//   ....[11]....
        /*0104*/ 	.word	0x00006650


	//   ....[12]....
        /*0108*/ 	.word	0x00006980


	//   ....[13]....
        /*010c*/ 	.word	0x00006d80


	//   ....[14]....
        /*0110*/ 	.word	0x00007030


	//   ....[15]....
        /*0114*/ 	.word	0x000072e0


	//   ....[16]....
        /*0118*/ 	.word	0x00007550


	//   ....[17]....
        /*011c*/ 	.word	0x0000a5a0


	//   ....[18]....
        /*0120*/ 	.word	0x0000a710


	//   ....[19]....
        /*0124*/ 	.word	0x0000a780


	//   ....[20]....
        /*0128*/ 	.word	0x0000a7f0


	//   ....[21]....
        /*012c*/ 	.word	0x0000a860


	//   ....[22]....
        /*0130*/ 	.word	0x0000a8d0


	//----- nvinfo : EIATTR_REG_RECONFIG
	.align		4
.L_877:
        /*0134*/ 	.byte	0x01, 0x54
	.zero		2


	//----- nvinfo : EIATTR_SYSCALL_OFFSETS
	.align		4
        /*0138*/ 	.byte	0x04, 0x46
        /*013a*/ 	.short	(.L_879 - .L_878)


	//   ....[0]....
.L_878:
        /*013c*/ 	.word	0x00001380


	//   ....[1]....
        /*0140*/ 	.word	0x00001470


	//   ....[2]....
        /*0144*/ 	.word	0x000015d0


	//   ....[3]....
        /*0148*/ 	.word	0x000016c0


	//   ....[4]....
        /*014c*/ 	.word	0x00001940


	//----- nvinfo : EIATTR_MBARRIER_INSTR_OFFSETS
	.align		4
.L_879:
        /*0150*/ 	.byte	0x04, 0x39
        /*0152*/ 	.short	(.L_881 - .L_880)


	//   ....[0]....
.L_880:
        /*0154*/ 	.word	0x00000290
        /*0158*/ 	.word	0x000000ff
        /*015c*/ 	.word	0x00026800
        /*0160*/ 	.short	0x0100
        /*0162*/ 	.byte	0x06
	.zero		1


	//   ....[1]....
        /*0164*/ 	.word	0x00000390
        /*0168*/ 	.word	0x000000ff
        /*016c*/ 	.word	0x00026810
        /*0170*/ 	.short	0x0100
        /*0172*/ 	.byte	0x08
	.zero		1


	//   ....[2]....
        /*0174*/ 	.word	0x000003a0
        /*0178*/ 	.word	0x000000ff
        /*017c*/ 	.word	0x00026820
        /*0180*/ 	.short	0x0100
        /*0182*/ 	.byte	0x08
	.zero		1


	//   ....[3]....
        /*0184*/ 	.word	0x000003b0
        /*0188*/ 	.word	0x000000ff
        /*018c*/ 	.word	0x00026818
        /*0190*/ 	.short	0x0100
        /*0192*/ 	.byte	0x08
	.zero		1


	//   ....[4]....
        /*0194*/ 	.word	0x000003c0
        /*0198*/ 	.word	0x000000ff
        /*019c*/ 	.word	0x00026828
        /*01a0*/ 	.short	0x0100
        /*01a2*/ 	.byte	0x08
	.zero		1


	//   ....[5]....
        /*01a4*/ 	.word	0x000004f0
        /*01a8*/ 	.word	0x000000ff
        /*01ac*/ 	.word	0x00026830
        /*01b0*/ 	.short	0x0100
        /*01b2*/ 	.byte	0x08
	.zero		1


	//   ....[6]....
        /*01b4*/ 	.word	0x00000500
        /*01b8*/ 	.word	0x000000ff
        /*01bc*/ 	.word	0x00026840
        /*01c0*/ 	.short	0x0100
        /*01c2*/ 	.byte	0x08
	.zero		1


	//   ....[7]....
        /*01c4*/ 	.word	0x00000510
        /*01c8*/ 	.word	0x000000ff
        /*01cc*/ 	.word	0x00026838
        /*01d0*/ 	.short	0x0100
        /*01d2*/ 	.byte	0x08
	.zero		1


	//   ....[8]....
        /*01d4*/ 	.word	0x00000520
        /*01d8*/ 	.word	0x000000ff
        /*01dc*/ 	.word	0x00026848
        /*01e0*/ 	.short	0x0100
        /*01e2*/ 	.byte	0x08
	.zero		1


	//   ....[9]....
        /*01e4*/ 	.word	0x00001760
        /*01e8*/ 	.word	0x00000002
        /*01ec*/ 	.word	0x00026800
        /*01f0*/ 	.short	0x010a
        /*01f2*/ 	.byte	0x3f
	.zero		1


	//   ....[10]....
        /*01f4*/ 	.word	0x00001800
        /*01f8*/ 	.word	0x00000002
        /*01fc*/ 	.word	0x00026800
        /*0200*/ 	.short	0x010a
        /*0202*/ 	.byte	0x3f
	.zero		1


	//   ....[11]....
        /*0204*/ 	.word	0x00002160
        /*0208*/ 	.word	0x000000ff
        /*020c*/ 	.word	0x00026810
        /*0210*/ 	.short	0x010a
        /*0212*/ 	.byte	0x07
	.zero		1


	//   ....[12]....
        /*0214*/ 	.word	0x000021a0
        /*0218*/ 	.word	0x000000ff
        /*021c*/ 	.word	0x00026810
        /*0220*/ 	.short	0x010a
        /*0222*/ 	.byte	0x07
	.zero		1


	//   ....[13]....
        /*0224*/ 	.word	0x000025e0
        /*0228*/ 	.word	0x000000ff
        /*022c*/ 	.word	0x00026830
        /*0230*/ 	.short	0x010a
        /*0232*/ 	.byte	0x07
	.zero		1


	//   ....[14]....
        /*0234*/ 	.word	0x00002620
        /*0238*/ 	.word	0x000000ff
        /*023c*/ 	.word	0x00026830
        /*0240*/ 	.short	0x010a
        /*0242*/ 	.byte	0x07
	.zero		1


	//   ....[15]....
        /*0244*/ 	.word	0x00004440
        /*0248*/ 	.word	0x000000ff
        /*024c*/ 	.word	0x00000000
        /*0250*/ 	.short	0x0101
        /*0252*/ 	.byte	0x0a
	.zero		1


	//   ....[16]....
        /*0254*/ 	.word	0x00004730
        /*0258*/ 	.word	0x000000ff
        /*025c*/ 	.word	0x00000000
        /*0260*/ 	.short	0x0101
        /*0262*/ 	.byte	0x07
	.zero		1


	//   ....[17]....
        /*0264*/ 	.word	0x000082e0
        /*0268*/ 	.word	0x0000000f
        /*026c*/ 	.word	0x00026820
        /*0270*/ 	.short	0x010a
        /*0272*/ 	.byte	0x3f
	.zero		1


	//   ....[18]....
        /*0274*/ 	.word	0x00008ba0
        /*0278*/ 	.word	0x0000000f
        /*027c*/ 	.word	0x00026840
        /*0280*/ 	.short	0x010a
        /*0282*/ 	.byte	0x3f
	.zero		1


	//   ....[19]....
        /*0284*/ 	.word	0x00008ee0
        /*0288*/ 	.word	0x0000000f
        /*028c*/ 	.word	0x00026828
        /*0290*/ 	.short	0x010a
        /*0292*/ 	.byte	0x3f
	.zero		1


	//   ....[20]....
        /*0294*/ 	.word	0x00009220
        /*0298*/ 	.word	0x0000000f
        /*029c*/ 	.word	0x00026848
        /*02a0*/ 	.short	0x010a
        /*02a2*/ 	.byte	0x3f
	.zero		1


	//   ....[21]....
        /*02a4*/ 	.word	0x00009500
        /*02a8*/ 	.word	0x0000000f
        /*02ac*/ 	.word	0x00026820
        /*02b0*/ 	.short	0x010a
        /*02b2*/ 	.byte	0x3f
	.zero		1


	//   ....[22]....
        /*02b4*/ 	.word	0x000098b0
        /*02b8*/ 	.word	0x0000000f
        /*02bc*/ 	.word	0x00026840
        /*02c0*/ 	.short	0x010a
        /*02c2*/ 	.byte	0x3f
	.zero		1


	//   ....[23]....
        /*02c4*/ 	.word	0x00009bc0
        /*02c8*/ 	.word	0x0000000f
        /*02cc*/ 	.word	0x00026828
        /*02d0*/ 	.short	0x010a
        /*02d2*/ 	.byte	0x3f
	.zero		1


	//   ....[24]....
        /*02d4*/ 	.word	0x00009f40
        /*02d8*/ 	.word	0x00000003
        /*02dc*/ 	.word	0x00026840
        /*02e0*/ 	.short	0x010a
        /*02e2*/ 	.byte	0x3f
	.zero		1


	//   ....[25]....
        /*02e4*/ 	.word	0x0000a410
        /*02e8*/ 	.word	0x00000007
        /*02ec*/ 	.word	0x00000000
        /*02f0*/ 	.short	0x010a
        /*02f2*/ 	.byte	0x3f
	.zero		1


	//   ....[26]....
        /*02f4*/ 	.word	0x0000a460
        /*02f8*/ 	.word	0x00000003
        /*02fc*/ 	.word	0x00000000
        /*0300*/ 	.short	0x010a
        /*0302*/ 	.byte	0x3f
	.zero		1


	//   ....[27]....
        /*0304*/ 	.word	0x0000a4c0
        /*0308*/ 	.word	0x00000005
        /*030c*/ 	.word	0x00000000
        /*0310*/ 	.short	0x010a
        /*0312*/ 	.byte	0x3f
	.zero		1


	//   ....[28]....
        /*0314*/ 	.word	0x0000a4f0
        /*0318*/ 	.word	0x00000003
        /*031c*/ 	.word	0x00000000
        /*0320*/ 	.short	0x010a
        /*0322*/ 	.byte	0x3f
	.zero		1


	//   ....[29]....
        /*0324*/ 	.word	0x0000a5d0
        /*0328*/ 	.word	0x00000002
        /*032c*/ 	.word	0x00026800
        /*0330*/ 	.short	0x010a
        /*0332*/ 	.byte	0x3f
	.zero		1


	//   ....[30]....
        /*0334*/ 	.word	0x0000a630
        /*0338*/ 	.word	0x00000005
        /*033c*/ 	.word	0x00026810
        /*0340*/ 	.short	0x010a
        /*0342*/ 	.byte	0x3f
	.zero		1


	//   ....[31]....
        /*0344*/ 	.word	0x0000a690
        /*0348*/ 	.word	0x00000005
        /*034c*/ 	.word	0x00026830
        /*0350*/ 	.short	0x010a
        /*0352*/ 	.byte	0x3f
	.zero		1


	//   ....[32]....
        /*0354*/ 	.word	0x0000a910
        /*0358*/ 	.word	0x0000000f
        /*035c*/ 	.word	0x00026820
        /*0360*/ 	.short	0x010a
        /*0362*/ 	.byte	0x3f
	.zero		1


	//   ....[33]....
        /*0364*/ 	.word	0x0000a960
        /*0368*/ 	.word	0x0000000f
        /*036c*/ 	.word	0x00026840
        /*0370*/ 	.short	0x010a
        /*0372*/ 	.byte	0x3f
	.zero		1


	//   ....[34]....
        /*0374*/ 	.word	0x0000a9b0
        /*0378*/ 	.word	0x0000000f
        /*037c*/ 	.word	0x00026828
        /*0380*/ 	.short	0x010a
        /*0382*/ 	.byte	0x3f
	.zero		1


	//   ....[35]....
        /*0384*/ 	.word	0x0000aa00
        /*0388*/ 	.word	0x0000000f
        /*038c*/ 	.word	0x00026848
        /*0390*/ 	.short	0x010a
        /*0392*/ 	.byte	0x3f
	.zero		1


	//   ....[36]....
        /*0394*/ 	.word	0x0000aa60
        /*0398*/ 	.word	0x0000000f
        /*039c*/ 	.word	0x00026820
        /*03a0*/ 	.short	0x010a
        /*03a2*/ 	.byte	0x3f
	.zero		1


	//   ....[37]....
        /*03a4*/ 	.word	0x0000aab0
        /*03a8*/ 	.word	0x0000000f
        /*03ac*/ 	.word	0x00026840
        /*03b0*/ 	.short	0x010a
        /*03b2*/ 	.byte	0x3f
	.zero		1


	//   ....[38]....
        /*03b4*/ 	.word	0x0000ab00
        /*03b8*/ 	.word	0x0000000f
        /*03bc*/ 	.word	0x00026828
        /*03c0*/ 	.short	0x010a
        /*03c2*/ 	.byte	0x3f
	.zero		1


	//   ....[39]....
        /*03c4*/ 	.word	0x0000ab50
        /*03c8*/ 	.word	0x00000003
        /*03cc*/ 	.word	0x00026840
        /*03d0*/ 	.short	0x010a
        /*03d2*/ 	.byte	0x3f
	.zero		1


	//   ....[40]....
        /*03d4*/ 	.word	0x0000ac20
        /*03d8*/ 	.word	0x00000007
        /*03dc*/ 	.word	0x00000000
        /*03e0*/ 	.short	0x010a
        /*03e2*/ 	.byte	0x3f
	.zero		1


	//   ....[41]....
        /*03e4*/ 	.word	0x0000ac70
        /*03e8*/ 	.word	0x00000003
        /*03ec*/ 	.word	0x00000000
        /*03f0*/ 	.short	0x010a
        /*03f2*/ 	.byte	0x3f
	.zero		1


	//   ....[42]....
        /*03f4*/ 	.word	0x0000acc0
        /*03f8*/ 	.word	0x00000005
        /*03fc*/ 	.word	0x00000000
        /*0400*/ 	.short	0x010a
        /*0402*/ 	.byte	0x3f
	.zero		1


	//----- nvinfo : EIATTR_NUM_MBARRIERS
	.align		4
.L_881:
        /*0404*/ 	.byte	0x03, 0x38
        /*0406*/ 	.short	0x0009


	//----- nvinfo : EIATTR_EXIT_INSTR_OFFSETS
	.align		4
        /*0408*/ 	.byte	0x04, 0x1c
        /*040a*/ 	.short	(.L_883 - .L_882)


	//   ....[0]....
.L_882:
        /*040c*/ 	.word	0x0000a540


	//----- nvinfo : EIATTR_MAX_THREADS
	.align		4
.L_883:
        /*0410*/ 	.byte	0x04, 0x05
        /*0412*/ 	.short	(.L_885 - .L_884)
.L_884:
        /*0414*/ 	.word	0x00000180
        /*0418*/ 	.word	0x00000001
        /*041c*/ 	.word	0x00000001


	//----- nvinfo : EIATTR_CRS_STACK_SIZE
	.align		4
.L_885:
        /*0420*/ 	.byte	0x04, 0x1e
        /*0422*/ 	.short	(.L_887 - .L_886)
.L_886:
        /*0424*/ 	.word	0x00000000


	//----- nvinfo : EIATTR_CBANK_PARAM_SIZE
	.align		4
.L_887:
        /*0428*/ 	.byte	0x03, 0x19
        /*042a*/ 	.short	0x0770


	//----- nvinfo : EIATTR_PARAM_CBANK
	.align		4
        /*042c*/ 	.byte	0x04, 0x0a
        /*042e*/ 	.short	(.L_889 - .L_888)
	.align		4
.L_888:
        /*0430*/ 	.word	index@(.nv.constant0._ZN7cutlass13device_kernelIN5flash11enable_sm90INS1_16FlashAttnBwdSm90INS1_25CollectiveMainloopBwdSm90ILi2ELi2ELi2EN4cute5tupleIJNS5_1CILi1EEES8_S8_EEENS6_IJNS7_ILi64EEENS7_ILi128EEENS7_ILi96EEEEEENS_10bfloat16_tEfNS_4arch4Sm90ELb1ELb0ELb0ELb1ELb1ELb1ELb0ELb0ELi2ELi1ELi2ELi1ELb1EEENS1_24CollectiveEpilogueBwdGQAISD_fSG_Li256ELb1ELb1EEENS1_25SingleTileBwdLPTSchedulerILb1ELi128ELb1EEEEEEEEEvNT_6ParamsE)
        /*0434*/ 	.short	0x0210
        /*0436*/ 	.short	0x0770


	//----- nvinfo : EIATTR_SW_WAR
	.align		4
.L_889:
        /*0438*/ 	.byte	0x04, 0x36
        /*043a*/ 	.short	(.L_891 - .L_890)
.L_890:
        /*043c*/ 	.word	0x00000008
.L_891:


//--------------------- .nv.info._ZN7cutlass13device_kernelIN5flash22FlashAttnBwdPreprocessIN4cute5tupleIJNS3_1CILi64EEENS5_ILi96EEEEEENS_10bfloat16_tEfNS_4arch4Sm90ELb1ELb1EEEEEvNT_6ParamsE --------------------------
	.section	.nv.info._ZN7cutlass13device_kernelIN5flash22FlashAttnBwdPreprocessIN4cute5tupleIJNS3_1CILi64EEENS5_ILi96EEEEEENS_10bfloat16_tEfNS_4arch4Sm90ELb1ELb1EEEEEvNT_6ParamsE,"",@"SHT_CUDA_INFO"
	.sectionflags	@""
	.align	4


	//----- nvinfo : EIATTR_CUDA_API_VERSION
	.align		4
        /*0000*/ 	.byte	0x04, 0x37
        /*0002*/ 	.short	(.L_893 - .L_892)
.L_892:
        /*0004*/ 	.word	0x00000082


	//----- nvinfo : EIATTR_KPARAM_INFO
	.align		4
.L_893:
        /*0008*/ 	.byte	0x04, 0x17
        /*000a*/ 	.short	(.L_895 - .L_894)
.L_894:
        /*000c*/ 	.word	0x00000000
        /*0010*/ 	.short	0x0000
        /*0012*/ 	.short	0x0000
        /*0014*/ 	.byte	0x00, 0xf0, 0xc1, 0x03


	//----- nvinfo : EIATTR_SPARSE_MMA_MASK
	.align		4
.L_895:
        /*0018*/ 	.byte	0x03, 0x50
        /*001a*/ 	.short	0x0000


	//----- nvinfo : EIATTR_MAXREG_COUNT
	.align		4
        /*001c*/ 	.byte	0x03, 0x1b
        /*001e*/ 	.short	0x0080


	//----- nvinfo : EIATTR_MERCURY_ISA_VERSION
	.align		4
        /*0020*/ 	.byte	0x03, 0x5f
        /*0022*/ 	.short	0x0101


	//----- nvinfo : EIATTR_COOP_GROUP_MASK_REGIDS
	.align		4
        /*0024*/ 	.byte	0x04, 0x29
        /*0026*/ 	.short	(.L_897 - .L_896)


	//   ....[0]....
.L_896:
        /*0028*/ 	.word	0xffffffff


	//   ....[1]....
        /*002c*/ 	.word	0xffffffff


	//----- nvinfo : EIATTR_COOP_GROUP_INSTR_OFFSETS
	.align		4
.L_897:
        /*0030*/ 	.byte	0x04, 0x28
        /*0032*/ 	.short	(.L_899 - .L_898)


	//   ....[0]....
.L_898:
        /*0034*/ 	.word	0x00000e20


	//   ....[1]....
        /*0038*/ 	.word	0x00000e80


	//----- nvinfo : EIATTR_EXIT_INSTR_OFFSETS
	.align		4
.L_899:
        /*003c*/ 	.byte	0x04, 0x1c
        /*003e*/ 	.short	(.L_901 - .L_900)


	//   ....[0]....
.L_900:
        /*0040*/ 	.word	0x000001c0


	//   ....[1]....
        /*0044*/ 	.word	0x000013f0


	//   ....[2]....
        /*0048*/ 	.word	0x00001470


	//----- nvinfo : EIATTR_MAX_THREADS
	.align		4
.L_901:
        /*004c*/ 	.byte	0x04, 0x05
        /*004e*/ 	.short	(.L_903 - .L_902)
.L_902:
        /*0050*/ 	.word	0x00000100
        /*0054*/ 	.word	0x00000001
        /*0058*/ 	.word	0x00000001


	//----- nvinfo : EIATTR_CRS_STACK_SIZE
	.align		4
.L_903:
        /*005c*/ 	.byte	0x04, 0x1e
        /*005e*/ 	.short	(.L_905 - .L_904)
.L_904:
        /*0060*/ 	.word	0x00000000


	//----- nvinfo : EIATTR_CBANK_PARAM_SIZE
	.align		4
.L_905:
        /*0064*/ 	.byte	0x03, 0x19
        /*0066*/ 	.short	0x00f0


	//----- nvinfo : EIATTR_PARAM_CBANK
	.align		4
        /*0068*/ 	.byte	0x04, 0x0a
        /*006a*/ 	.short	(.L_907 - .L_906)
	.align		4
.L_906:
        /*006c*/ 	.word	index@(.nv.constant0._ZN7cutlass13device_kernelIN5flash22FlashAttnBwdPreprocessIN4cute5tupleIJNS3_1CILi64EEENS5_ILi96EEEEEENS_10bfloat16_tEfNS_4arch4Sm90ELb1ELb1EEEEEvNT_6ParamsE)
        /*0070*/ 	.short	0x0210
        /*0072*/ 	.short	0x00f0


	//----- nvinfo : EIATTR_SW_WAR
	.align		4
.L_907:
        /*0074*/ 	.byte	0x04, 0x36
        /*0076*/ 	.short	(.L_909 - .L_908)
.L_908:
        /*0078*/ 	.word	0x00000008
.L_909:


//--------------------- .nv.callgraph             --------------------------
	.section	.nv.callgraph,"",@"SHT_CUDA_CALLGRAPH"
	.align	4
	.sectionentsize	8
	.align		4
        /*0000*/ 	.word	0x00000000
	.align		4
        /*0004*/ 	.word	0xffffffff
	.align		4
        /*0008*/ 	.word	index@(_ZN7cutlass13device_kernelIN5flash11enable_sm90INS1_16FlashAttnBwdSm90INS1_25CollectiveMainloopBwdSm90ILi2ELi2ELi2EN4cute5tupleIJNS5_1CILi1EEES8_S8_EEENS6_IJNS7_ILi64EEENS7_ILi128EEENS7_ILi96EEEEEENS_10bfloat16_tEfNS_4arch4Sm90ELb0ELb0ELb0ELb0ELb0ELb1ELb0ELb0ELi2ELi1ELi2ELi1ELb1EEENS1_21CollectiveEpilogueBwdISD_SE_SG_Li256ELb0ELb0ELi1EEENS1_19SingleTileSchedulerILb0ELb0ELb0ELi128EEEEEEEEEvNT_6ParamsE)
	.align		4
        /*000c*/ 	.word	index@(__assertfail)
	.align		4
        /*0010*/ 	.word	index@(_ZN7cutlass13device_kernelIN5flash11enable_sm90INS1_16FlashAttnBwdSm90INS1_25CollectiveMainloopBwdSm90ILi2ELi2ELi2EN4cute5tupleIJNS5_1CILi1EEES8_S8_EEENS6_IJNS7_ILi64EEENS7_ILi128EEENS7_ILi96EEEEEENS_10bfloat16_tEfNS_4arch4Sm90ELb0ELb0ELb0ELb0ELb1ELb1ELb0ELb0ELi2ELi1ELi2ELi1ELb1EEENS1_21CollectiveEpilogueBwdISD_SE_SG_Li256ELb0ELb0ELi1EEENS1_19SingleTileSchedulerILb0ELb0ELb0ELi128EEEEEEEEEvNT_6ParamsE)
	.align		4
        /*0014*/ 	.word	index@(__assertfail)
	.align		4
        /*0018*/ 	.word	index@(_ZN7cutlass13device_kernelIN5flash11enable_sm90INS1_16FlashAttnBwdSm90INS1_25CollectiveMainloopBwdSm90ILi2ELi2ELi2EN4cute5tupleIJNS5_1CILi1EEES8_S8_EEENS6_IJNS7_ILi64EEENS7_ILi128EEENS7_ILi96EEEEEENS_10bfloat16_tEfNS_4arch4Sm90ELb0ELb0ELb0ELb0ELb0ELb1ELb0ELb0ELi2ELi1ELi2ELi1ELb1EEENS1_24CollectiveEpilogueBwdGQAISD_fSG_Li256ELb0ELb0EEENS1_19SingleTileSchedulerILb0ELb0ELb0ELi128EEEEEEEEEvNT_6ParamsE)
	.align		4
        /*001c*/ 	.word	index@(__assertfail)
	.align		4
        /*0020*/ 	.word	index@(_ZN7cutlass13device_kernelIN5flash11enable_sm90INS1_16FlashAttnBwdSm90INS1_25CollectiveMainloopBwdSm90ILi2ELi2ELi2EN4cute5tupleIJNS5_1CILi1EEES8_S8_EEENS6_IJNS7_ILi64EEENS7_ILi128EEENS7_ILi96EEEEEENS_10bfloat16_tEfNS_4arch4Sm90ELb0ELb0ELb0ELb0ELb1ELb1ELb0ELb0ELi2ELi1ELi2ELi1ELb1EEENS1_24CollectiveEpilogueBwdGQAISD_fSG_Li256ELb0ELb1EEENS1_19SingleTileSchedulerILb0ELb0ELb0ELi128EEEEEEEEEvNT_6ParamsE)
	.align		4
        /*0024*/ 	.word	index@(__assertfail)
	.align		4
        /*0028*/ 	.word	index@(_ZN7cutlass13device_kernelIN5flash11enable_sm90INS1_16FlashAttnBwdSm90INS1_25CollectiveMainloopBwdSm90ILi2ELi2ELi2EN4cute5tupleIJNS5_1CILi1EEES8_S8_EEENS6_IJNS7_ILi64EEENS7_ILi128EEENS7_ILi96EEEEEENS_10bfloat16_tEfNS_4arch4Sm90ELb0ELb0ELb0ELb1ELb0ELb1ELb0ELb0ELi2ELi1ELi2ELi1ELb1EEENS1_21CollectiveEpilogueBwdISD_SE_SG_Li256ELb1ELb0ELi1EEENS1_19SingleTileSchedulerILb1ELb0ELb0ELi128EEEEEEEEEvNT_6ParamsE)
	.align		4
        /*002c*/ 	.word	index@(__assertfail)
	.align		4
        /*0030*/ 	.word	index@(_ZN7cutlass13device_kernelIN5flash11enable_sm90INS1_16FlashAttnBwdSm90INS1_25CollectiveMainloopBwdSm90ILi2ELi2ELi2EN4cute5tupleIJNS5_1CILi1EEES8_S8_EEENS6_IJNS7_ILi64EEENS7_ILi128EEENS7_ILi96EEEEEENS_10bfloat16_tEfNS_4arch4Sm90ELb0ELb0ELb0ELb1ELb1ELb1ELb0ELb0ELi2ELi1ELi2ELi1ELb1EEENS1_21CollectiveEpilogueBwdISD_SE_SG_Li256ELb1ELb0ELi1EEENS1_19SingleTileSchedulerILb1ELb0ELb0ELi128EEEEEEEEEvNT_6ParamsE)
	.align		4
        /*0034*/ 	.word	index@(__assertfail)
	.align		4
        /*0038*/ 	.word	index@(_ZN7cutlass13device_kernelIN5flash11enable_sm90INS1_16FlashAttnBwdSm90INS1_25CollectiveMainloopBwdSm90ILi2ELi2ELi2EN4cute5tupleIJNS5_1CILi1EEES8_S8_EEENS6_IJNS7_ILi64EEENS7_ILi128EEENS7_ILi96EEEEEENS_10bfloat16_tEfNS_4arch4Sm90ELb0ELb0ELb0ELb1ELb0ELb1ELb0ELb0ELi2ELi1ELi2ELi1ELb1EEENS1_24CollectiveEpilogueBwdGQAISD_fSG_Li256ELb1ELb0EEENS1_19SingleTileSchedulerILb1ELb0ELb0ELi128EEEEEEEEEvNT_6ParamsE)
	.align		4
        /*003c*/ 	.word	index@(__assertfail)
	.align		4
        /*0040*/ 	.word	index@(_ZN7cutlass13device_kernelIN5flash11enable_sm90INS1_16FlashAttnBwdSm90INS1_25CollectiveMainloopBwdSm90ILi2ELi2ELi2EN4cute5tupleIJNS5_1CILi1EEES8_S8_EEENS6_IJNS7_ILi64EEENS7_ILi128EEENS7_ILi96EEEEEENS_10bfloat16_tEfNS_4arch4Sm90ELb0ELb0ELb0ELb1ELb1ELb1ELb0ELb0ELi2ELi1ELi2ELi1ELb1EEENS1_24CollectiveEpilogueBwdGQAISD_fSG_Li256ELb1ELb1EEENS1_19SingleTileSchedulerILb1ELb0ELb0ELi128EEEEEEEEEvNT_6ParamsE)
	.align		4
        /*0044*/ 	.word	index@(__assertfail)
	.align		4
        /*0048*/ 	.word	index@(_ZN7cutlass13device_kernelIN5flash11enable_sm90INS1_16FlashAttnBwdSm90INS1_25CollectiveMainloopBwdSm90ILi2ELi2ELi2EN4cute5tupleIJNS5_1CILi1EEES8_S8_EEENS6_IJNS7_ILi64EEENS7_ILi128EEENS7_ILi96EEEEEENS_10bfloat16_tEfNS_4arch4Sm90ELb0ELb1ELb0ELb0ELb0ELb1ELb0ELb0ELi2ELi1ELi2ELi1ELb1EEENS1_21CollectiveEpilogueBwdISD_SE_SG_Li256ELb0ELb0ELi1EEENS1_19SingleTileSchedulerILb0ELb0ELb0ELi128EEEEEEEEEvNT_6ParamsE)
	.align		4
        /*004c*/ 	.word	index@(__assertfail)
	.align		4
        /*0050*/ 	.word	index@(_ZN7cutlass13device_kernelIN5flash11enable_sm90INS1_16FlashAttnBwdSm90INS1_25CollectiveMainloopBwdSm90ILi2ELi2ELi2EN4cute5tupleIJNS5_1CILi1EEES8_S8_EEENS6_IJNS7_ILi64EEENS7_ILi128EEENS7_ILi96EEEEEENS_10bfloat16_tEfNS_4arch4Sm90ELb0ELb1ELb0ELb0ELb1ELb1ELb0ELb0ELi2ELi1ELi2ELi1ELb1EEENS1_21CollectiveEpilogueBwdISD_SE_SG_Li256ELb0ELb0ELi1EEENS1_19SingleTileSchedulerILb0ELb0ELb0ELi128EEEEEEEEEvNT_6ParamsE)
	.align		4
        /*0054*/ 	.word	index@(__assertfail)
	.align		4
        /*0058*/ 	.word	index@(_ZN7cutlass13device_kernelIN5flash11enable_sm90INS1_16FlashAttnBwdSm90INS1_25CollectiveMainloopBwdSm90ILi2ELi2ELi2EN4cute5tupleIJNS5_1CILi1EEES8_S8_EEENS6_IJNS7_ILi64EEENS7_ILi128EEENS7_ILi96EEEEEENS_10bfloat16_tEfNS_4arch4Sm90ELb0ELb1ELb0ELb0ELb0ELb1ELb0ELb0ELi2ELi1ELi2ELi1ELb1EEENS1_24CollectiveEpilogueBwdGQAISD_fSG_Li256ELb0ELb0EEENS1_19SingleTileSchedulerILb0ELb0ELb0ELi128EEEEEEEEEvNT_6ParamsE)
	.align		4
        /*005c*/ 	.word	index@(__assertfail)
	.align		4
        /*0060*/ 	.word	index@(_ZN7cutlass13device_kernelIN5flash11enable_sm90INS1_16FlashAttnBwdSm90INS1_25CollectiveMainloopBwdSm90ILi2ELi2ELi2EN4cute5tupleIJNS5_1CILi1EEES8_S8_EEENS6_IJNS7_ILi64EEENS7_ILi128EEENS7_ILi96EEEEEENS_10bfloat16_tEfNS_4arch4Sm90ELb0ELb1ELb0ELb0ELb1ELb1ELb0ELb0ELi2ELi1ELi2ELi1ELb1EEENS1_24CollectiveEpilogueBwdGQAISD_fSG_Li256ELb0ELb1EEENS1_19SingleTileSchedulerILb0ELb0ELb0ELi128EEEEEEEEEvNT_6ParamsE)
	.align		4
        /*0064*/ 	.word	index@(__assertfail)
	.align		4
        /*0068*/ 	.word	index@(_ZN7cutlass13device_kernelIN5flash11enable_sm90INS1_16FlashAttnBwdSm90INS1_25CollectiveMainloopBwdSm90ILi2ELi2ELi2EN4cute5tupleIJNS5_1CILi1EEES8_S8_EEENS6_IJNS7_ILi64EEENS7_ILi128EEENS7_ILi96EEEEEENS_10bfloat16_tEfNS_4arch4Sm90ELb0ELb1ELb0ELb1ELb0ELb1ELb0ELb0ELi2ELi1ELi2ELi1ELb1EEENS1_21CollectiveEpilogueBwdISD_SE_SG_Li256ELb1ELb0ELi1EEENS1_19SingleTileSchedulerILb1ELb0ELb0ELi128EEEEEEEEEvNT_6ParamsE)
	.align		4
        /*006c*/ 	.word	index@(__assertfail)
	.align		4
        /*0070*/ 	.word	index@(_ZN7cutlass13device_kernelIN5flash11enable_sm90INS1_16FlashAttnBwdSm90INS1_25CollectiveMainloopBwdSm90ILi2ELi2ELi2EN4cute5tupleIJNS5_1CILi1EEES8_S8_EEENS6_IJNS7_ILi64EEENS7_ILi128EEENS7_ILi96EEEEEENS_10bfloat16_tEfNS_4arch4Sm90ELb0ELb1ELb0ELb1ELb1ELb1ELb0ELb0ELi2ELi1ELi2ELi1ELb1EEENS1_21CollectiveEpilogueBwdISD_SE_SG_Li256ELb1ELb0ELi1EEENS1_19SingleTileSchedulerILb1ELb0ELb0ELi128EEEEEEEEEvNT_6ParamsE)
	.align		4
        /*0074*/ 	.word	index@(__assertfail)
	.align		4
        /*0078*/ 	.word	index@(_ZN7cutlass13device_kernelIN5flash11enable_sm90INS1_16FlashAttnBwdSm90INS1_25CollectiveMainloopBwdSm90ILi2ELi2ELi2EN4cute5tupleIJNS5_1CILi1EEES8_S8_EEENS6_IJNS7_ILi64EEENS7_ILi128EEENS7_ILi96EEEEEENS_10bfloat16_tEfNS_4arch4Sm90ELb0ELb1ELb0ELb1ELb0ELb1ELb0ELb0ELi2ELi1ELi2ELi1ELb1EEENS1_24CollectiveEpilogueBwdGQAISD_fSG_Li256ELb1ELb0EEENS1_19SingleTileSchedulerILb1ELb0ELb0ELi128EEEEEEEEEvNT_6ParamsE)
	.align		4
        /*007c*/ 	.word	index@(__assertfail)
	.align		4
        /*0080*/ 	.word	index@(_ZN7cutlass13device_kernelIN5flash11enable_sm90INS1_16FlashAttnBwdSm90INS1_25CollectiveMainloopBwdSm90ILi2ELi2ELi2EN4cute5tupleIJNS5_1CILi1EEES8_S8_EEENS6_IJNS7_ILi64EEENS7_ILi128EEENS7_ILi96EEEEEENS_10bfloat16_tEfNS_4arch4Sm90ELb0ELb1ELb0ELb1ELb1ELb1ELb0ELb0ELi2ELi1ELi2ELi1ELb1EEENS1_24CollectiveEpilogueBwdGQAISD_fSG_Li256ELb1ELb1EEENS1_19SingleTileSchedulerILb1ELb0ELb0ELi128EEEEEEEEEvNT_6ParamsE)
	.align		4
        /*0084*/ 	.word	index@(__assertfail)
	.align		4
        /*0088*/ 	.word	index@(_ZN7cutlass13device_kernelIN5flash11enable_sm90INS1_16FlashAttnBwdSm90INS1_25CollectiveMainloopBwdSm90ILi2ELi2ELi2EN4cute5tupleIJNS5_1CILi1EEES8_S8_EEENS6_IJNS7_ILi64EEENS7_ILi128EEENS7_ILi96EEEEEENS_10bfloat16_tEfNS_4arch4Sm90ELb1ELb0ELb0ELb0ELb0ELb1ELb0ELb0ELi2ELi1ELi2ELi1ELb1EEENS1_21CollectiveEpilogueBwdISD_SE_SG_Li256ELb0ELb0ELi1EEENS1_25SingleTileBwdLPTSchedulerILb0ELi128ELb0EEEEEEEEEvNT_6ParamsE)
	.align		4
        /*008c*/ 	.word	index@(__assertfail)
	.align		4
        /*0090*/ 	.word	index@(_ZN7cutlass13device_kernelIN5flash11enable_sm90INS1_16FlashAttnBwdSm90INS1_25CollectiveMainloopBwdSm90ILi2ELi2ELi2EN4cute5tupleIJNS5_1CILi1EEES8_S8_EEENS6_IJNS7_ILi64EEENS7_ILi128EEENS7_ILi96EEEEEENS_10bfloat16_tEfNS_4arch4Sm90ELb1ELb0ELb0ELb0ELb1ELb1ELb0ELb0ELi2ELi1ELi2ELi1ELb1EEENS1_21CollectiveEpilogueBwdISD_SE_SG_Li256ELb0ELb0ELi1EEENS1_25SingleTileBwdLPTSchedulerILb0ELi128ELb1EEEEEEEEEvNT_6ParamsE)
	.align		4
        /*0094*/ 	.word	index@(__assertfail)
	.align		4
        /*0098*/ 	.word	index@(_ZN7cutlass13device_kernelIN5flash11enable_sm90INS1_16FlashAttnBwdSm90INS1_25CollectiveMainloopBwdSm90ILi2ELi2ELi2EN4cute5tupleIJNS5_1CILi1EEES8_S8_EEENS6_IJNS7_ILi64EEENS7_ILi128EEENS7_ILi96EEEEEENS_10bfloat16_tEfNS_4arch4Sm90ELb1ELb0ELb0ELb0ELb0ELb1ELb0ELb0ELi2ELi1ELi2ELi1ELb1EEENS1_24CollectiveEpilogueBwdGQAISD_fSG_Li256ELb0ELb0EEENS1_25SingleTileBwdLPTSchedulerILb0ELi128ELb0EEEEEEEEEvNT_6ParamsE)
	.align		4
        /*009c*/ 	.word	index@(__assertfail)
	.align		4
        /*00a0*/ 	.word	index@(_ZN7cutlass13device_kernelIN5flash11enable_sm90INS1_16FlashAttnBwdSm90INS1_25CollectiveMainloopBwdSm90ILi2ELi2ELi2EN4cute5tupleIJNS5_1CILi1EEES8_S8_EEENS6_IJNS7_ILi64EEENS7_ILi128EEENS7_ILi96EEEEEENS_10bfloat16_tEfNS_4arch4Sm90ELb1ELb0ELb0ELb0ELb1ELb1ELb0ELb0ELi2ELi1ELi2ELi1ELb1EEENS1_24CollectiveEpilogueBwdGQAISD_fSG_Li256ELb0ELb1EEENS1_25SingleTileBwdLPTSchedulerILb0ELi128ELb1EEEEEEEEEvNT_6ParamsE)
	.align		4
        /*00a4*/ 	.word	index@(__assertfail)
	.align		4
        /*00a8*/ 	.word	index@(_ZN7cutlass13device_kernelIN5flash11enable_sm90INS1_16FlashAttnBwdSm90INS1_25CollectiveMainloopBwdSm90ILi2ELi2ELi2EN4cute5tupleIJNS5_1CILi1EEES8_S8_EEENS6_IJNS7_ILi64EEENS7_ILi128EEENS7_ILi96EEEEEENS_10bfloat16_tEfNS_4arch4Sm90ELb1ELb0ELb0ELb1ELb0ELb1ELb0ELb0ELi2ELi1ELi2ELi1ELb1EEENS1_21CollectiveEpilogueBwdISD_SE_SG_Li256ELb1ELb0ELi1EEENS1_25SingleTileBwdLPTSchedulerILb1ELi128ELb0EEEEEEEEEvNT_6ParamsE)
	.align		4
        /*00ac*/ 	.word	index@(__assertfail)
	.align		4
        /*00b0*/ 	.word	index@(_ZN7cutlass13device_kernelIN5flash11enable_sm90INS1_16FlashAttnBwdSm90INS1_25CollectiveMainloopBwdSm90ILi2ELi2ELi2EN4cute5tupleIJNS5_1CILi1EEES8_S8_EEENS6_IJNS7_ILi64EEENS7_ILi128EEENS7_ILi96EEEEEENS_10bfloat16_tEfNS_4arch4Sm90ELb1ELb0ELb0ELb1ELb1ELb1ELb0ELb0ELi2ELi1ELi2ELi1ELb1EEENS1_21CollectiveEpilogueBwdISD_SE_SG_Li256ELb1ELb0ELi1EEENS1_25SingleTileBwdLPTSchedulerILb1ELi128ELb1EEEEEEEEEvNT_6ParamsE)
	.align		4
        /*00b4*/ 	.word	index@(__assertfail)
	.align		4
        /*00b8*/ 	.word	index@(_ZN7cutlass13device_kernelIN5flash11enable_sm90INS1_16FlashAttnBwdSm90INS1_25CollectiveMainloopBwdSm90ILi2ELi2ELi2EN4cute5tupleIJNS5_1CILi1EEES8_S8_EEENS6_IJNS7_ILi64EEENS7_ILi128EEENS7_ILi96EEEEEENS_10bfloat16_tEfNS_4arch4Sm90ELb1ELb0ELb0ELb1ELb0ELb1ELb0ELb0ELi2ELi1ELi2ELi1ELb1EEENS1_24CollectiveEpilogueBwdGQAISD_fSG_Li256ELb1ELb0EEENS1_25SingleTileBwdLPTSchedulerILb1ELi128ELb0EEEEEEEEEvNT_6ParamsE)
	.align		4
        /*00bc*/ 	.word	index@(__assertfail)
	.align		4
        /*00c0*/ 	.word	index@(_ZN7cutlass13device_kernelIN5flash11enable_sm90INS1_16FlashAttnBwdSm90INS1_25CollectiveMainloopBwdSm90ILi2ELi2ELi2EN4cute5tupleIJNS5_1CILi1EEES8_S8_EEENS6_IJNS7_ILi64EEENS7_ILi128EEENS7_ILi96EEEEEENS_10bfloat16_tEfNS_4arch4Sm90ELb1ELb0ELb0ELb1ELb1ELb1ELb0ELb0ELi2ELi1ELi2ELi1ELb1EEENS1_24CollectiveEpilogueBwdGQAISD_fSG_Li256ELb1ELb1EEENS1_25SingleTileBwdLPTSchedulerILb1ELi128ELb1EEEEEEEEEvNT_6ParamsE)
	.align		4
        /*00c4*/ 	.word	index@(__assertfail)
	.align		4
        /*00c8*/ 	.word	0x00000000
	.align		4
        /*00cc*/ 	.word	0xfffffffe
	.align		4
        /*00d0*/ 	.word	0x00000000
	.align		4
        /*00d4*/ 	.word	0xfffffffd
	.align		4
        /*00d8*/ 	.word	0x00000000
	.align		4
        /*00dc*/ 	.word	0xfffffffc


//--------------------- .nv.constant4             --------------------------
	.section	.nv.constant4,"a",@progbits
	.align	8
	.align		8
.nv.constant4:
        /*0000*/ 	.dword	__assertfail
	.align		8
        /*0008*/ 	.dword	__unnamed_1
	.align		8
        /*0010*/ 	.dword	__unnamed_2
	.align		8
        /*0018*/ 	.dword	__unnamed_3
	.align		8
        /*0020*/ 	.dword	__unnamed_4
	.align		8
        /*0028*/ 	.dword	__unnamed_5
	.align		8
        /*0030*/ 	.dword	_ZN65_INTERNAL_63387ab6_29_flash_bwd_hdim96_bf16_sm90_cu_744032ad_28534cuda3std3__45__cpo5beginE
	.align		8
        /*0038*/ 	.dword	_ZN65_INTERNAL_63387ab6_29_flash_bwd_hdim96_bf16_sm90_cu_744032ad_28534cuda3std3__45__cpo3endE
	.align		8
        /*0040*/ 	.dword	_ZN65_INTERNAL_63387ab6_29_flash_bwd_hdim96_bf16_sm90_cu_744032ad_28534cuda3std3__45__cpo6cbeginE
	.align		8
        /*0048*/ 	.dword	_ZN65_INTERNAL_63387ab6_29_flash_bwd_hdim96_bf16_sm90_cu_744032ad_28534cuda3std3__45__cpo4cendE
	.align		8
        /*0050*/ 	.dword	_ZN65_INTERNAL_63387ab6_29_flash_bwd_hdim96_bf16_sm90_cu_744032ad_28534cuda3std3__467_GLOBAL__N__63387ab6_29_flash_bwd_hdim96_bf16_sm90_cu_744032ad_28536ignoreE
	.align		8
        /*0058*/ 	.dword	_ZN65_INTERNAL_63387ab6_29_flash_bwd_hdim96_bf16_sm90_cu_744032ad_28534cuda3std3__419piecewise_constructE
	.align		8
        /*0060*/ 	.dword	_ZN65_INTERNAL_63387ab6_29_flash_bwd_hdim96_bf16_sm90_cu_744032ad_28534cuda3std3__48in_placeE
	.align		8
        /*0068*/ 	.dword	_ZN65_INTERNAL_63387ab6_29_flash_bwd_hdim96_bf16_sm90_cu_744032ad_28534cuda3std6ranges3__45__cpo4swapE
	.align		8
        /*0070*/ 	.dword	_ZN65_INTERNAL_63387ab6_29_flash_bwd_hdim96_bf16_sm90_cu_744032ad_28534cuda3std6ranges3__45__cpo9iter_moveE
	.align		8
        /*0078*/ 	.dword	_ZN65_INTERNAL_63387ab6_29_flash_bwd_hdim96_bf16_sm90_cu_744032ad_28534cute7productE
	.align		8
        /*0080*/ 	.dword	_ZN65_INTERNAL_63387ab6_29_flash_bwd_hdim96_bf16_sm90_cu_744032ad_28534cute1_E
	.align		8
        /*0088*/ 	.dword	$str$23
	.align		8
        /*0090*/ 	.dword	$str$24


//--------------------- .text._ZN7cutlass13device_kernelIN5flash11enable_sm90INS1_16FlashAttnBwdSm90INS1_25CollectiveMainloopBwdSm90ILi2ELi2ELi2EN4cute5tupleIJNS5_1CILi1EEES8_S8_EEENS6_IJNS7_ILi64EEENS7_ILi128EEENS7_ILi96EEEEEENS_10bfloat16_tEfNS_4arch4Sm90ELb0ELb0ELb0ELb0ELb0ELb1ELb0ELb0ELi2ELi1ELi2ELi1ELb1EEENS1_21CollectiveEpilogueBwdISD_SE_SG_Li256ELb0ELb0ELi1EEENS1_19SingleTileSchedulerILb0ELb0ELb0ELi128EEEEEEEEEvNT_6ParamsE --------------------------
	.section	.text._ZN7cutlass13device_kernelIN5flash11enable_sm90INS1_16FlashAttnBwdSm90INS1_25CollectiveMainloopBwdSm90ILi2ELi2ELi2EN4cute5tupleIJNS5_1CILi1EEES8_S8_EEENS6_IJNS7_ILi64EEENS7_ILi128EEENS7_ILi96EEEEEENS_10bfloat16_tEfNS_4arch4Sm90ELb0ELb0ELb0ELb0ELb0ELb1ELb0ELb0ELi2ELi1ELi2ELi1ELb1EEENS1_21CollectiveEpilogueBwdISD_SE_SG_Li256ELb0ELb0ELi1EEENS1_19SingleTileSchedulerILb0ELb0ELb0ELi128EEEEEEEEEvNT_6ParamsE,"ax",@progbits
	.align	128
.text._ZN7cutlass13device_kernelIN5flash11enable_sm90INS1_16FlashAttnBwdSm90INS1_25CollectiveMainloopBwdSm90ILi2ELi2ELi2EN4cute5tupleIJNS5_1CILi1EEES8_S8_EEENS6_IJNS7_ILi64EEENS7_ILi128EEENS7_ILi96EEEEEENS_10bfloat16_tEfNS_4arch4Sm90ELb0ELb0ELb0ELb0ELb0ELb1ELb0ELb0ELi2ELi1ELi2ELi1ELb1EEENS1_21CollectiveEpilogueBwdISD_SE_SG_Li256ELb0ELb0ELi1EEENS1_19SingleTileSchedulerILb0ELb0ELb0ELi128EEEEEEEEEvNT_6ParamsE:
        .type           _ZN7cutlass13device_kernelIN5flash11enable_sm90INS1_16FlashAttnBwdSm90INS1_25CollectiveMainloopBwdSm90ILi2ELi2ELi2EN4cute5tupleIJNS5_1CILi1EEES8_S8_EEENS6_IJNS7_ILi64EEENS7_ILi128EEENS7_ILi96EEEEEENS_10bfloat16_tEfNS_4arch4Sm90ELb0ELb0ELb0ELb0ELb0ELb1ELb0ELb0ELi2ELi1ELi2ELi1ELb1EEENS1_21CollectiveEpilogueBwdISD_SE_SG_Li256ELb0ELb0ELi1EEENS1_19SingleTileSchedulerILb0ELb0ELb0ELi128EEEEEEEEEvNT_6ParamsE,@function
        .size           _ZN7cutlass13device_kernelIN5flash11enable_sm90INS1_16FlashAttnBwdSm90INS1_25CollectiveMainloopBwdSm90ILi2ELi2ELi2EN4cute5tupleIJNS5_1CILi1EEES8_S8_EEENS6_IJNS7_ILi64EEENS7_ILi128EEENS7_ILi96EEEEEENS_10bfloat16_tEfNS_4arch4Sm90ELb0ELb0ELb0ELb0ELb0ELb1ELb0ELb0ELi2ELi1ELi2ELi1ELb1EEENS1_21CollectiveEpilogueBwdISD_SE_SG_Li256ELb0ELb0ELi1EEENS1_19SingleTileSchedulerILb0ELb0ELb0ELi128EEEEEEEEEvNT_6ParamsE,(.L_x_3293 - _ZN7cutlass13device_kernelIN5flash11enable_sm90INS1_16FlashAttnBwdSm90INS1_25CollectiveMainloopBwdSm90ILi2ELi2ELi2EN4cute5tupleIJNS5_1CILi1EEES8_S8_EEENS6_IJNS7_ILi64EEENS7_ILi128EEENS7_ILi96EEEEEENS_10bfloat16_tEfNS_4arch4Sm90ELb0ELb0ELb0ELb0ELb0ELb1ELb0ELb0ELi2ELi1ELi2ELi1ELb1EEENS1_21CollectiveEpilogueBwdISD_SE_SG_Li256ELb0ELb0ELi1EEENS1_19SingleTileSchedulerILb0ELb0ELb0ELi128EEEEEEEEEvNT_6ParamsE)
        .other          _ZN7cutlass13device_kernelIN5flash11enable_sm90INS1_16FlashAttnBwdSm90INS1_25CollectiveMainloopBwdSm90ILi2ELi2ELi2EN4cute5tupleIJNS5_1CILi1EEES8_S8_EEENS6_IJNS7_ILi64EEENS7_ILi128EEENS7_ILi96EEEEEENS_10bfloat16_tEfNS_4arch4Sm90ELb0ELb0ELb0ELb0ELb0ELb1ELb0ELb0ELi2ELi1ELi2ELi1ELb1EEENS1_21CollectiveEpilogueBwdISD_SE_SG_Li256ELb0ELb0ELi1EEENS1_19SingleTileSchedulerILb0ELb0ELb0ELi128EEEEEEEEEvNT_6ParamsE,@"STO_CUDA_ENTRY STV_DEFAULT"
_ZN7cutlass13device_kernelIN5flash11enable_sm90INS1_16FlashAttnBwdSm90INS1_25CollectiveMainloopBwdSm90ILi2ELi2ELi2EN4cute5tupleIJNS5_1CILi1EEES8_S8_EEENS6_IJNS7_ILi64EEENS7_ILi128EEENS7_ILi96EEEEEENS_10bfloat16_tEfNS_4arch4Sm90ELb0ELb0ELb0ELb0ELb0ELb1ELb0ELb0ELi2ELi1ELi2ELi1ELb1EEENS1_21CollectiveEpilogueBwdISD_SE_SG_Li256ELb0ELb0ELi1EEENS1_19SingleTileSchedulerILb0ELb0ELb0ELi128EEEEEEEEEvNT_6ParamsE:
[----:B------:R-:W1:Y:S01]  /*0000*/  LDC R1, c[0x0][0x28] ;  /* 0x00000a00ff017b82 */ /* 0x000e620000000800 */
[----:B------:R-:W2:Y:S01]  /*0010*/  S2R R3, SR_TID.X ;  /* 0x0000000000037919 */ /* 0x000ea20000002100 */
[----:B------:R-:W-:Y:S01]  /*0020*/  ELECT P0, URZ, PT ;  /* 0x00000000003f782f */ /* 0x000fe20003800000 */
[----:B------:R-:W-:Y:S01]  /*0030*/  BSSY B0, `(.L_x_0) ;  /* 0x000001a000007945 */ /* 0x000fe20003800000 */
[--C-:B--2---:R-:W-:Y:S02]  /*0040*/  SHF.R.U32.HI R0, RZ, 0x5, R3.reuse ;  /* 0x00000005ff007819 */ /* 0x104fe40000011603 */
[----:B------:R-:W-:-:S03]  /*0050*/  SHF.R.U32.HI R3, RZ, 0x7, R3 ;  /* 0x00000007ff037819 */ /* 0x000fc60000011603 */
[----:B------:R-:W2:Y:S02]  /*0060*/  SHFL.IDX PT, R2, R0, RZ, 0x1f ;  /* 0x00001fff00027589 */ /* 0x000ea400000e0000 */
[----:B--2---:R-:W-:-:S13]  /*0070*/  ISETP.EQ.AND P0, PT, R2, RZ, P0 ;  /* 0x000000ff0200720c */ /* 0x004fda0000702270 */
[----:B-1----:R-:W-:Y:S05]  /*0080*/  @!P0 BRA `(.L_x_1) ;  /* 0x0000000000508947 */ /* 0x002fea0003800000 */
[----:B------:R-:W-:Y:S02]  /*0090*/  ULDC.64 UR4, c[0x0][0x198] ;  /* 0x0000660000047ab9 */ /* 0x000fe40000000a00 */
[----:B------:R-:W-:Y:S02]  /*00a0*/  UIADD3 UR6, UP0, UR4, 0xf0, URZ ;  /* 0x000000f004067890 */ /* 0x000fe4000ff1e03f */
[----:B------:R-:W-:Y:S02]  /*00b0*/  UIADD3 UR8, UP1, UR4, 0x1f0, URZ ;  /* 0x000001f004087890 */ /* 0x000fe4000ff3e03f */
[----:B------:R-:W-:Y:S02]  /*00c0*/  UIADD3 UR10, UP2, UR4, 0x2f0, URZ ;  /* 0x000002f0040a7890 */ /* 0x000fe4000ff5e03f */
[----:B------:R-:W-:Y:S02]  /*00d0*/  UIADD3 UR12, UP3, UR4, 0x3f0, URZ ;  /* 0x000003f0040c7890 */ /* 0x000fe4000ff7e03f */
[----:B------:R-:W-:-:S02]  /*00e0*/  UIADD3 UR14, UP4, UR4, 0x670, URZ ;  /* 0x00000670040e7890 */ /* 0x000fc4000ff9e03f */
[----:B------:R-:W-:Y:S02]  /*00f0*/  UIADD3.X UR7, URZ, UR5, URZ, UP0, !UPT ;  /* 0x000000053f077290 */ /* 0x000fe400087fe43f */
[----:B------:R-:W-:Y:S02]  /*0100*/  UIADD3 UR4, UP5, UR4, 0x770, URZ ;  /* 0x0000077004047890 */ /* 0x000fe4000ffbe03f */
[----:B------:R-:W-:Y:S02]  /*0110*/  UIADD3.X UR9, URZ, UR5, URZ, UP1, !UPT ;  /* 0x000000053f097290 */ /* 0x000fe40008ffe43f */
[----:B------:R-:W-:Y:S02]  /*0120*/  UIADD3.X UR11, URZ, UR5, URZ, UP2, !UPT ;  /* 0x000000053f0b7290 */ /* 0x000fe400097fe43f */
[----:B------:R-:W-:Y:S01]  /*0130*/  UIADD3.X UR13, URZ, UR5, URZ, UP3, !UPT ;  /* 0x000000053f0d7290 */ /* 0x000fe20009ffe43f */
[----:B------:R1:W-:Y:S01]  /*0140*/  UTMACCTL.PF [UR6] ;  /* 0x00000000060079b9 */ /* 0x0003e20008040000 */
[----:B------:R-:W-:-:S03]  /*0150*/  UIADD3.X UR15, URZ, UR5, URZ, UP4, !UPT ;  /* 0x000000053f0f7290 */ /* 0x000fc6000a7fe43f */
[----:B------:R1:W-:Y:S01]  /*0160*/  UTMACCTL.PF [UR8] ;  /* 0x00000000080079b9 */ /* 0x0003e20008040000 */
[----:B------:R-:W-:Y:S01]  /*0170*/  UIADD3.X UR5, URZ, UR5, URZ, UP5, !UPT ;  /* 0x000000053f057290 */ /* 0x000fe2000affe43f */
[----:B------:R1:W-:Y:S02]  /*0180*/  UTMACCTL.PF [UR10] ;  /* 0x000000000a0079b9 */ /* 0x0003e40008040000 */
[----:B------:R1:W-:Y:S02]  /*0190*/  UTMACCTL.PF [UR12] ;  /* 0x000000000c0079b9 */ /* 0x0003e40008040000 */
[----:B------:R1:W-:Y:S04]  /*01a0*/  UTMACCTL.PF [UR14] ;  /* 0x000000000e0079b9 */ /* 0x0003e80008040000 */
[----:B------:R1:W-:Y:S02]  /*01b0*/  UTMACCTL.PF [UR4] ;  /* 0x00000000040079b9 */ /* 0x0003e40008040000 */
[----:B-1----:R-:W-:Y:S01]  /*01c0*/  NOP ;  /* 0x0000000000007918 */ /* 0x002fe20000000000 */
.L_x_1:
[----:B------:R-:W-:Y:S05]  /*01d0*/  BSYNC B0 ;  /* 0x0000000000007941 */ /* 0x000fea0003800000 */
.L_x_0:
[----:B------:R-:W-:Y:S01]  /*01e0*/  VOTEU.ANY UP0, P0 ;  /* 0x00000000003f7886 */ /* 0x000fe20000000100 */
[----:B------:R-:W1:Y:S01]  /*01f0*/  SHFL.IDX PT, R3, R3, RZ, 0x1f ;  /* 0x00001fff03037589 */ /* 0x000e6200000e0000 */
[----:B------:R-:W-:Y:S01]  /*0200*/  UMOV UR4, 0x1 ;  /* 0x0000000100047882 */ /* 0x000fe20000000000 */
[----:B------:R-:W-:Y:S01]  /*0210*/  VOTEU.ANY UP1, P0 ;  /* 0x00000000003f7886 */ /* 0x000fe20000020100 */
[----:B------:R-:W-:Y:S01]  /*0220*/  UMOV UR38, 0x1 ;  /* 0x0000000100267882 */ /* 0x000fe20000000000 */
[----:B------:R-:W2:Y:S01]  /*0230*/  @UP0 S2UR UR7, SR_CgaCtaId ;  /* 0x00000000000709c3 */ /* 0x000ea20000008800 */
[----:B------:R-:W3:Y:S01]  /*0240*/  SHFL.IDX PT, R2, R0, RZ, 0x1f ;  /* 0x00001fff00027589 */ /* 0x000ee200000e0000 */
[----:B------:R-:W-:Y:S01]  /*0250*/  @UP0 UMOV UR6, 0x400 ;  /* 0x0000040000060882 */ /* 0x000fe20000000000 */
[----:B------:R-:W-:-:S04]  /*0260*/  @UP0 UIADD3 UR4, -UR4, 0x100000, URZ ;  /* 0x0010000004040890 */ /* 0x000fc8000fffe13f */
[----:B------:R-:W-:Y:S02]  /*0270*/  @UP0 USHF.L.U32 UR5, UR4, 0xb, URZ ;  /* 0x0000000b04050899 */ /* 0x000fe4000800063f */
[----:B------:R-:W-:Y:S01]  /*0280*/  @UP0 USHF.L.U32 UR4, UR4, 0x1, URZ ;  /* 0x0000000104040899 */ /* 0x000fe2000800063f */
[----:B-1----:R-:W-:Y:S01]  /*0290*/  R2UR UR8, R3 ;  /* 0x00000000030872ca */ /* 0x002fe200000e0000 */
[----:B--2---:R-:W-:Y:S01]  /*02a0*/  @UP0 ULEA UR6, UR7, UR6, 0x18 ;  /* 0x0000000607060291 */ /* 0x004fe2000f8ec03f */
[----:B---3--:R-:W-:-:S11]  /*02b0*/  ISETP.NE.AND P1, PT, R2, RZ, PT ;  /* 0x000000ff0200720c */ /* 0x008fd60003f25270 */
[----:B------:R-:W-:Y:S01]  /*02c0*/  UISETP.NE.AND UP0, UPT, UR8, URZ, UPT ;  /* 0x0000003f0800728c */ /* 0x000fe2000bf05270 */
[----:B------:R-:W1:Y:S02]  /*02d0*/  FENCE.VIEW.ASYNC.S ;  /* 0x00000000000073c6 */ /* 0x000e640000000000 */
[----:B-1----:R1:W2:Y:S01]  /*02e0*/  @UP1 SYNCS.EXCH.64 URZ, [UR6+0x26800], UR4 ;  /* 0x02680004063f15b2 */ /* 0x0022a20008000100 */
[----:B------:R-:W-:Y:S01]  /*02f0*/  USEL UR38, UR38, 0x2, !UP0 ;  /* 0x0000000226267887 */ /* 0x000fe2000c000000 */
[----:B------:R-:W-:Y:S11]  /*0300*/  @P1 BRA `(.L_x_2) ;  /* 0x0000000000481947 */ /* 0x000ff60003800000 */
[----:B-1----:R-:W1:Y:S01]  /*0310*/  S2UR UR5, SR_CgaCtaId ;  /* 0x00000000000579c3 */ /* 0x002e620000008800 */
[----:B------:R-:W-:Y:S01]  /*0320*/  UMOV UR4, 0x400 ;  /* 0x0000040000047882 */ /* 0x000fe20000000000 */
[----:B------:R-:W-:Y:S01]  /*0330*/  UMOV UR6, 0x1 ;  /* 0x0000000100067882 */ /* 0x000fe20000000000 */
[----:B------:R-:W-:Y:S01]  /*0340*/  UMOV UR9, 0x100 ;  /* 0x0000010000097882 */ /* 0x000fe20000000000 */
[----:B------:R-:W-:-:S04]  /*0350*/  UIADD3 UR6, -UR6, 0x100000, URZ ;  /* 0x0010000006067890 */ /* 0x000fc8000fffe13f */
[----:B------:R-:W-:Y:S02]  /*0360*/  USHF.L.U32 UR7, UR6, 0xb, URZ ;  /* 0x0000000b06077899 */ /* 0x000fe4000800063f */
[----:B------:R-:W-:Y:S01]  /*0370*/  USHF.L.U32 UR6, UR6, 0x1, URZ ;  /* 0x0000000106067899 */ /* 0x000fe2000800063f */
[----:B------:R-:W-:Y:S01]  /*0380*/  ELECT P0, URZ, PT ;  /* 0x00000000003f782f */ /* 0x000fe20003800000 */
[----:B-1----:R-:W-:Y:S02]  /*0390*/  ULEA UR8, UR5, UR4, 0x18 ;  /* 0x0000000405087291 */ /* 0x002fe4000f8ec03f */
[----:B------:R-:W-:-:S04]  /*03a0*/  UIADD3 UR4, -UR9, 0x100000, URZ ;  /* 0x0010000009047890 */ /* 0x000fc8000fffe13f */
[----:B------:R-:W-:Y:S02]  /*03b0*/  USHF.L.U32 UR5, UR4, 0xb, URZ ;  /* 0x0000000b04057899 */ /* 0x000fe4000800063f */
[----:B------:R-:W-:Y:S01]  /*03c0*/  USHF.L.U32 UR4, UR4, 0x1, URZ ;  /* 0x0000000104047899 */ /* 0x000fe2000800063f */
[----:B------:R-:W1:Y:S03]  /*03d0*/  FENCE.VIEW.ASYNC.S ;  /* 0x00000000000073c6 */ /* 0x000e660000000000 */
[----:B-1----:R3:W4:Y:S08]  /*03e0*/  SYNCS.EXCH.64 URZ, [UR8+0x26810], UR6 ;  /* 0x02681006083f75b2 */ /* 0x0027300008000100 */
[----:B------:R3:W5:Y:S01]  /*03f0*/  SYNCS.EXCH.64 URZ, [UR8+0x26820], UR4 ;  /* 0x02682004083f75b2 */ /* 0x0007620008000100 */
[----:B------:R3:W1:Y:S01]  /*0400*/  SYNCS.EXCH.64 URZ, [UR8+0x26818], UR6 ;  /* 0x02681806083f75b2 */ /* 0x0006620008000100 */
[----:B------:R3:W1:Y:S02]  /*0410*/  SYNCS.EXCH.64 URZ, [UR8+0x26828], UR4 ;  /* 0x02682804083f75b2 */ /* 0x0006640008000100 */
[----:B---3--:R-:W-:Y:S01]  /*0420*/  NOP ;  /* 0x0000000000007918 */ /* 0x008fe20000000000 */
.L_x_2:
[----:B------:R-:W3:Y:S01]  /*0430*/  SHFL.IDX PT, R2, R0, RZ, 0x1f ;  /* 0x00001fff00027589 */ /* 0x000ee200000e0000 */
[----:B------:R-:W-:Y:S01]  /*0440*/  NOP ;  /* 0x0000000000007918 */ /* 0x000fe20000000000 */
[----:B---3--:R-:W-:-:S13]  /*0450*/  ISETP.NE.AND P0, PT, R2, RZ, PT ;  /* 0x000000ff0200720c */ /* 0x008fda0003f05270 */
[----:B------:R-:W-:Y:S05]  /*0460*/  @P0 BRA `(.L_x_3) ;  /* 0x0000000000480947 */ /* 0x000fea0003800000 */
[----:B-1----:R-:W1:Y:S01]  /*0470*/  S2UR UR5, SR_CgaCtaId ;  /* 0x00000000000579c3 */ /* 0x002e620000008800 */
[----:B------:R-:W-:Y:S01]  /*0480*/  UMOV UR4, 0x400 ;  /* 0x0000040000047882 */ /* 0x000fe20000000000 */
[----:B------:R-:W-:Y:S01]  /*0490*/  UMOV UR6, 0x1 ;  /* 0x0000000100067882 */ /* 0x000fe20000000000 */
[----:B------:R-:W-:Y:S01]  /*04a0*/  UMOV UR7, 0x100 ;  /* 0x0000010000077882 */ /* 0x000fe20000000000 */
[----:B------:R-:W-:Y:S01]  /*04b0*/  ELECT P0, URZ, PT ;  /* 0x00000000003f782f */ /* 0x000fe20003800000 */
[----:B-1----:R-:W-:Y:S02]  /*04c0*/  ULEA UR8, UR5, UR4, 0x18 ;  /* 0x0000000405087291 */ /* 0x002fe4000f8ec03f */
[----:B------:R-:W-:-:S04]  /*04d0*/  UIADD3 UR4, -UR6, 0x100000, URZ ;  /* 0x0010000006047890 */ /* 0x000fc8000fffe13f */
[----:B------:R-:W-:Y:S02]  /*04e0*/  USHF.L.U32 UR5, UR4, 0xb, URZ ;  /* 0x0000000b04057899 */ /* 0x000fe4000800063f */
[----:B------:R-:W-:Y:S02]  /*04f0*/  USHF.L.U32 UR4, UR4, 0x1, URZ ;  /* 0x0000000104047899 */ /* 0x000fe4000800063f */
[----:B------:R-:W-:-:S04]  /*0500*/  UIADD3 UR6, -UR7, 0x100000, URZ ;  /* 0x0010000007067890 */ /* 0x000fc8000fffe13f */
[----:B------:R-:W-:Y:S02]  /*0510*/  USHF.L.U32 UR7, UR6, 0xb, URZ ;  /* 0x0000000b06077899 */ /* 0x000fe4000800063f */
[----:B------:R-:W-:Y:S01]  /*0520*/  USHF.L.U32 UR6, UR6, 0x1, URZ ;  /* 0x0000000106067899 */ /* 0x000fe2000800063f */
[----:B------:R-:W1:Y:S03]  /*0530*/  FENCE.VIEW.ASYNC.S ;  /* 0x00000000000073c6 */ /* 0x000e660000000000 */
[----:B-1----:R3:W1:Y:S08]  /*0540*/  SYNCS.EXCH.64 URZ, [UR8+0x26830], UR4 ;  /* 0x02683004083f75b2 */ /* 0x0026700008000100 */
[----:B------:R3:W1:Y:S01]  /*0550*/  SYNCS.EXCH.64 URZ, [UR8+0x26840], UR6 ;  /* 0x02684006083f75b2 */ /* 0x0006620008000100 */
[----:B------:R3:W1:Y:S01]  /*0560*/  SYNCS.EXCH.64 URZ, [UR8+0x26838], UR4 ;  /* 0x02683804083f75b2 */ /* 0x0006620008000100 */
[----:B------:R3:W1:Y:S02]  /*0570*/  SYNCS.EXCH.64 URZ, [UR8+0x26848], UR6 ;  /* 0x02684806083f75b2 */ /* 0x0006640008000100 */
[----:B---3--:R-:W-:Y:S01]  /*0580*/  NOP ;  /* 0x0000000000007918 */ /* 0x008fe20000000000 */
.L_x_3:
[----:B------:R-:W-:Y:S01]  /*0590*/  PLOP3.LUT P0, PT, PT, PT, UP0, 0x80, 0x0 ;  /* 0x000000000000781c */ /* 0x000fe20003f0f008 */
[----:B------:R-:W-:Y:S01]  /*05a0*/  NOP ;  /* 0x0000000000007918 */ /* 0x000fe20000000000 */
[----:B-12-45:R-:W-:Y:S11]  /*05b0*/  BAR.SYNC.DEFER_BLOCKING 0x0 ;  /* 0x0000000000007b1d */ /* 0x036ff60000010000 */
[----:B------:R-:W-:Y:S05]  /*05c0*/  @!P0 BRA `(.L_x_4) ;  /* 0x00000044000c8947 */ /* 0x000fea0003800000 */
.L_x_5:
[----:B------:R-:W-:-:S08]  /*05d0*/  NOP ;  /* 0x0000000000007918 */ /* 0x000fd00000000000 */
[----:B------:R-:W1:Y:S02]  /*05e0*/  USETMAXREG.TRY_ALLOC.CTAPOOL UP0, 0xf0 ;  /* 0x000000f0000079c8 */ /* 0x000e640008000600 */
[----:B-1----:R-:W-:-:S13]  /*05f0*/  PLOP3.LUT P0, PT, PT, PT, UP0, 0x80, 0x0 ;  /* 0x000000000000781c */ /* 0x002fda0003f0f008 */
[----:B------:R-:W-:Y:S05]  /*0600*/  @!P0 BRA `(.L_x_5) ;  /* 0xfffffffc00f08947 */ /* 0x000fea000383ffff */
[----:B------:R-:W-:Y:S01]  /*0610*/  LOP3.LUT R0, R0, 0x3, RZ, 0xc0, !PT ;  /* 0x0000000300007812 */ /* 0x000fe200078ec0ff */
[----:B------:R-:W1:Y:S01]  /*0620*/  S2R R2, SR_TID.X ;  /* 0x0000000000027919 */ /* 0x000e620000002100 */
[----:B------:R-:W2:Y:S04]  /*0630*/  S2UR UR4, SR_CTAID.Z ;  /* 0x00000000000479c3 */ /* 0x000ea80000002700 */
[----:B------:R-:W3:Y:S02]  /*0640*/  SHFL.IDX PT, R0, R0, RZ, 0x1f ;  /* 0x00001fff00007589 */ /* 0x000ee400000e0000 */
[----:B---3--:R-:W-:Y:S02]  /*0650*/  ISETP.NE.AND P0, PT, R0, RZ, PT ;  /* 0x000000ff0000720c */ /* 0x008fe40003f05270 */
[----:B-1----:R-:W-:-:S11]  /*0660*/  SHF.R.U32.HI R2, RZ, 0x7, R2 ;  /* 0x00000007ff027819 */ /* 0x002fd60000011602 */
[----:B------:R-:W-:-:S05]  /*0670*/  @!P0 VIADD R2, R2, 0x9 ;  /* 0x0000000902028836 */ /* 0x000fca0000000000 */
[----:B------:R1:W-:Y:S06]  /*0680*/  @!P0 BAR.ARV R2, 0xa0 ;  /* 0x000280020000851d */ /* 0x0003ec0000002000 */
[----:B--2---:R-:W-:-:S13]  /*0690*/  ISETP.LE.AND P0, PT, RZ, UR4, PT ;  /* 0x00000004ff007c0c */ /* 0x004fda000bf03270 */
[----:B-1----:R-:W-:Y:S05]  /*06a0*/  @!P0 EXIT ;  /* 0x000000000000894d */ /* 0x002fea0003800000 */
[----:B------:R-:W1:Y:S01]  /*06b0*/  S2R R3, SR_TID.X ;  /* 0x0000000000037919 */ /* 0x000e620000002100 */
[----:B------:R-:W-:-:S04]  /*06c0*/  MOV R0, RZ ;  /* 0x000000ff00007202 */ /* 0x000fc80000000f00 */
[----:B------:R-:W-:Y:S01]  /*06d0*/  LOP3.LUT P0, RZ, R0, 0x3ff, RZ, 0xc0, !PT ;  /* 0x000003ff00ff7812 */ /* 0x000fe2000780c0ff */
[----:B-1----:R-:W-:-:S12]  /*06e0*/  VIADD R120, R3, 0xffffff80 ;  /* 0xffffff8003787836 */ /* 0x002fd80000000000 */
[----:B------:R-:W-:Y:S05]  /*06f0*/  @!P0 BRA `(.L_x_6) ;  /* 0x00000000007c8947 */ /* 0x000fea0003800000 */
[----:B------:R-:W-:Y:S01]  /*0700*/  MOV R2, 0x0 ;  /* 0x0000000000027802 */ /* 0x000fe20000000f00 */
[----:B------:R-:W-:Y:S01]  /*0710*/  ULDC.64 UR4, c[0x4][0x88] ;  /* 0x0100220000047ab9 */ /* 0x000fe20000000a00 */
[----:B------:R-:W-:Y:S01]  /*0720*/  ULDC.64 UR6, c[0x4][0x8] ;  /* 0x0100020000067ab9 */ /* 0x000fe20000000a00 */
[----:B------:R-:W-:Y:S01]  /*0730*/  IMAD.U32 R4, RZ, RZ, UR4 ;  /* 0x00000004ff047e24 */ /* 0x000fe2000f8e00ff */
[----:B------:R1:W2:Y:S01]  /*0740*/  LDC.64 R14, c[0x4][R2] ;  /* 0x01000000020e7b82 */ /* 0x0002a20000000a00 */
[----:B------:R-:W-:Y:S01]  /*0750*/  IMAD.U32 R5, RZ, RZ, UR5 ;  /* 0x00000005ff057e24 */ /* 0x000fe2000f8e00ff */
[----:B------:R-:W-:Y:S01]  /*0760*/  ULDC.64 UR4, c[0x4][0x90] ;  /* 0x0100240000047ab9 */ /* 0x000fe20000000a00 */
[----:B------:R-:W-:Y:S02]  /*0770*/  IMAD.U32 R10, RZ, RZ, UR6 ;  /* 0x00000006ff0a7e24 */ /* 0x000fe4000f8e00ff */
[----:B------:R-:W-:Y:S02]  /*0780*/  IMAD.U32 R6, RZ, RZ, UR4 ;  /* 0x00000004ff067e24 */ /* 0x000fe4000f8e00ff */
[----:B------:R-:W-:-:S02]  /*0790*/  IMAD.U32 R7, RZ, RZ, UR5 ;  /* 0x00000005ff077e24 */ /* 0x000fc4000f8e00ff */
[----:B------:R-:W-:Y:S02]  /*07a0*/  IMAD.U32 R11, RZ, RZ, UR7 ;  /* 0x00000007ff0b7e24 */ /* 0x000fe4000f8e00ff */
[----:B------:R-:W-:Y:S02]  /*07b0*/  IMAD.MOV.U32 R8, RZ, RZ, 0x70 ;  /* 0x00000070ff087424 */ /* 0x000fe400078e00ff */
[----:B------:R-:W-:Y:S02]  /*07c0*/  IMAD.MOV.U32 R12, RZ, RZ, 0x1 ;  /* 0x00000001ff0c7424 */ /* 0x000fe400078e00ff */
[----:B-1----:R-:W-:-:S07]  /*07d0*/  IMAD.MOV.U32 R13, RZ, RZ, RZ ;  /* 0x000000ffff0d7224 */ /* 0x002fce00078e00ff */
[----:B------:R-:W-:-:S07]  /*07e0*/  LEPC R20, `(.L_x_7) ;  /* 0x000000001014794e */ /* 0x000fce0000000000 */
[----:B--2---:R-:W-:Y:S05]  /*07f0*/  CALL.ABS.NOINC R14 ;  /* 0x000000000e007343 */ /* 0x004fea0003c00000 */
.L_x_7:
[----:B------:R-:W1:Y:S01]  /*0800*/  LDC.64 R2, c[0x4][R2] ;  /* 0x0100000002027b82 */ /* 0x000e620000000a00 */
[----:B------:R-:W-:Y:S01]  /*0810*/  ULDC.64 UR4, c[0x4][0x88] ;  /* 0x0100220000047ab9 */ /* 0x000fe20000000a00 */
[----:B------:R-:W-:Y:S01]  /*0820*/  ULDC.64 UR6, c[0x4][0x90] ;  /* 0x0100240000067ab9 */ /* 0x000fe20000000a00 */
[----:B------:R-:W-:Y:S02]  /*0830*/  IMAD.U32 R4, RZ, RZ, UR4 ;  /* 0x00000004ff047e24 */ /* 0x000fe4000f8e00ff */
        /* <DEDUP_REMOVED lines=8> */
[----:B------:R-:W-:-:S07]  /*08c0*/  IMAD.MOV.U32 R13, RZ, RZ, RZ ;  /* 0x000000ffff0d7224 */ /* 0x000fce00078e00ff */
[----:B------:R-:W-:-:S07]  /*08d0*/  LEPC R20, `(.L_x_6) ;  /* 0x000000001014794e */ /* 0x000fce0000000000 */
[----:B-1----:R-:W-:Y:S05]  /*08e0*/  CALL.ABS.NOINC R2 ;  /* 0x0000000002007343 */ /* 0x002fea0003c00000 */
.L_x_6:
[----:B------:R-:W1:Y:S01]  /*08f0*/  S2R R3, SR_CgaCtaId ;  /* 0x0000000000037919 */ /* 0x000e620000008800 */
[----:B------:R-:W-:-:S04]  /*0900*/  MOV R2, 0x400 ;  /* 0x0000040000027802 */ /* 0x000fc80000000f00 */
[----:B-1----:R-:W-:-:S05]  /*0910*/  LEA R2, R3, R2, 0x18 ;  /* 0x0000000203027211 */ /* 0x002fca00078ec0ff */
[----:B------:R-:W-:-:S05]  /*0920*/  VIADD R16, R2, 0x1e800 ;  /* 0x0001e80002107836 */ /* 0x000fca0000000000 */
[----:B------:R-:W-:-:S13]  /*0930*/  LOP3.LUT P0, RZ, R16, 0x3ff, RZ, 0xc0, !PT ;  /* 0x000003ff10ff7812 */ /* 0x000fda000780c0ff */
        /* <DEDUP_REMOVED lines=17> */
.L_x_9:
[----:B------:R1:W2:Y:S01]  /*0a50*/  LDC.64 R14, c[0x4][R17] ;  /* 0x01000000110e7b82 */ /* 0x0002a20000000a00 */
        /* <DEDUP_REMOVED lines=14> */
.L_x_8:
[----:B------:R-:W-:Y:S01]  /*0b40*/  SHF.R.S32.HI R121, RZ, 0x1f, R120 ;  /* 0x0000001fff797819 */ /* 0x000fe20000011478 */
[----:B------:R-:W-:-:S03]  /*0b50*/  UMOV UR4, 0xffffffff ;  /* 0xffffffff00047882 */ /* 0x000fc60000000000 */
[----:B------:R-:W-:-:S04]  /*0b60*/  LEA.HI R0, R121, R120, RZ, 0x7 ;  /* 0x0000007879007211 */ /* 0x000fc800078f38ff */
[----:B------:R-:W-:Y:S01]  /*0b70*/  SHF.R.S32.HI R23, RZ, 0x7, R0 ;  /* 0x00000007ff177819 */ /* 0x000fe20000011400 */
[----:B------:R-:W-:Y:S06]  /*0b80*/  BRA.DIV UR4, `(.L_x_10) ;  /* 0x0000006e04307947 */ /* 0x000fec000b800000 */
[----:B------:R1:W2:Y:S02]  /*0b90*/  SHFL.IDX PT, R14, R23, RZ, 0x1f ;  /* 0x00001fff170e7589 */ /* 0x0002a400000e0000 */
.L_x_84:
[----:B------:R-:W-:Y:S01]  /*0ba0*/  SHF.L.U32 R5, RZ, 0x1f, RZ ;  /* 0x0000001fff057819 */ /* 0x000fe200000006ff */
[----:B------:R-:W-:Y:S01]  /*0bb0*/  VIADD R222, R2, 0x6000 ;  /* 0x0000600002de7836 */ /* 0x000fe20000000000 */
[----:B------:R-:W-:Y:S02]  /*0bc0*/  LEA.HI R19, R121, R120, RZ, 0x4 ;  /* 0x0000007879137211 */ /* 0x000fe400078f20ff */
[----:B------:R-:W3:Y:S01]  /*0bd0*/  SYNCS.PHASECHK.TRANS64.TRYWAIT P0, [R2+URZ+0x26800], R5 ;  /* 0x02680005020075a7 */ /* 0x000ee2000800017f */
[----:B------:R-:W-:Y:S02]  /*0be0*/  LOP3.LUT R3, R0, 0xffffff80, RZ, 0xc0, !PT ;  /* 0xffffff8000037812 */ /* 0x000fe400078ec0ff */
[----:B------:R-:W-:Y:S02]  /*0bf0*/  SHF.R.S32.HI R4, RZ, 0x4, R19 ;  /* 0x00000004ff047819 */ /* 0x000fe40000011413 */
[----:B--2---:R-:W-:Y:S01]  /*0c00*/  LEA.HI R0, R14, R14, RZ, 0x1 ;  /* 0x0000000e0e007211 */ /* 0x004fe200078f08ff */
[----:B------:R-:W-:Y:S01]  /*0c10*/  IMAD.IADD R122, R120, 0x1, -R3 ;  /* 0x00000001787a7824 */ /* 0x000fe200078e0a03 */
[----:B------:R-:W-:-:S02]  /*0c20*/  LEA.HI R3, R19, R4, RZ, 0x1 ;  /* 0x0000000413037211 */ /* 0x000fc400078f08ff */
[----:B------:R-:W-:Y:S02]  /*0c30*/  LOP3.LUT R17, R0, 0xfffffffe, RZ, 0xc0, !PT ;  /* 0xfffffffe00117812 */ /* 0x000fe400078ec0ff */
[----:B------:R-:W-:Y:S02]  /*0c40*/  SHF.R.S32.HI R125, RZ, 0x1f, R122 ;  /* 0x0000001fff7d7819 */ /* 0x000fe4000001147a */
[----:B------:R-:W-:Y:S01]  /*0c50*/  LOP3.LUT R3, R3, 0xfffffffe, RZ, 0xc0, !PT ;  /* 0xfffffffe03037812 */ /* 0x000fe200078ec0ff */
[----:B------:R-:W-:Y:S01]  /*0c60*/  IMAD.IADD R17, R14, 0x1, -R17 ;  /* 0x000000010e117824 */ /* 0x000fe200078e0a11 */
[----:B------:R-:W-:Y:S02]  /*0c70*/  LEA.HI R126, R125, R122, RZ, 0x2 ;  /* 0x0000007a7d7e7211 */ /* 0x000fe400078f10ff */
[----:B------:R-:W-:Y:S01]  /*0c80*/  LOP3.LUT P1, RZ, R222, 0x1bf, RZ, 0xc0, !PT ;  /* 0x000001bfdeff7812 */ /* 0x000fe2000782c0ff */
[----:B------:R-:W-:Y:S01]  /*0c90*/  IMAD.IADD R124, R4, 0x1, -R3 ;  /* 0x00000001047c7824 */ /* 0x000fe200078e0a03 */
[----:B------:R-:W-:-:S02]  /*0ca0*/  LEA.HI R0, R121, R120, RZ, 0x5 ;  /* 0x0000007879007211 */ /* 0x000fc400078f28ff */
[----:B------:R-:W-:Y:S01]  /*0cb0*/  LOP3.LUT R3, R126, 0x7ffffffc, RZ, 0xc0, !PT ;  /* 0x7ffffffc7e037812 */ /* 0x000fe200078ec0ff */
[----:B---3--:R-:W-:Y:S08]  /*0cc0*/  @P0 BRA `(.L_x_11) ;  /* 0x0000000000080947 */ /* 0x008ff00003800000 */
[----:B------:R-:W2:Y:S02]  /*0cd0*/  SYNCS.PHASECHK.TRANS64.TRYWAIT P0, [R2+URZ+0x26800], R5 ;  /* 0x02680005020075a7 */ /* 0x000ea4000800017f */
[----:B--2---:R-:W-:Y:S05]  /*0ce0*/  @!P0 BRA `(.L_x_12) ;  /* 0x0000006800f88947 */ /* 0x004fea0003800000 */
.L_x_11:
[----:B------:R-:W-:Y:S01]  /*0cf0*/  LOP3.LUT P0, RZ, R222, 0x1bf, RZ, 0xc0, !PT ;  /* 0x000001bfdeff7812 */ /* 0x000fe2000780c0ff */
[----:B------:R-:W-:Y:S01]  /*0d00*/  IMAD.IADD R18, R122, 0x1, -R3 ;  /* 0x000000017a127824 */ /* 0x000fe200078e0a03 */
[----:B------:R-:W-:-:S11]  /*0d10*/  SHF.R.S32.HI R123, RZ, 0x5, R0 ;  /* 0x00000005ff7b7819 */ /* 0x000fd60000011400 */
[----:B------:R-:W-:Y:S05]  /*0d20*/  @!P0 BRA `(.L_x_13) ;  /* 0x0000000000408947 */ /* 0x000fea0003800000 */
[----:B------:R-:W-:Y:S01]  /*0d30*/  MOV R0, 0x0 ;  /* 0x0000000000007802 */ /* 0x000fe20000000f00 */
[----:B------:R-:W-:Y:S01]  /*0d40*/  ULDC.64 UR4, c[0x4][0x88] ;  /* 0x0100220000047ab9 */ /* 0x000fe20000000a00 */
[----:B------:R-:W-:Y:S01]  /*0d50*/  ULDC.64 UR6, c[0x4][0x90] ;  /* 0x0100240000067ab9 */ /* 0x000fe20000000a00 */
[----:B------:R-:W-:Y:S01]  /*0d60*/  IMAD.U32 R4, RZ, RZ, UR4 ;  /* 0x00000004ff047e24 */ /* 0x000fe2000f8e00ff */
[----:B------:R3:W4:Y:S01]  /*0d70*/  LDC.64 R14, c[0x4][R0] ;  /* 0x01000000000e7b82 */ /* 0x0007220000000a00 */
[----:B--2---:R-:W-:Y:S01]  /*0d80*/  IMAD.U32 R5, RZ, RZ, UR5 ;  /* 0x00000005ff057e24 */ /* 0x004fe2000f8e00ff */
[----:B------:R-:W-:Y:S01]  /*0d90*/  ULDC.64 UR4, c[0x4][0x18] ;  /* 0x0100060000047ab9 */ /* 0x000fe20000000a00 */
[----:B------:R-:W-:Y:S02]  /*0da0*/  IMAD.U32 R6, RZ, RZ, UR6 ;  /* 0x00000006ff067e24 */ /* 0x000fe4000f8e00ff */
[----:B------:R-:W-:Y:S02]  /*0db0*/  IMAD.U32 R7, RZ, RZ, UR7 ;  /* 0x00000007ff077e24 */ /* 0x000fe4000f8e00ff */
[----:B------:R-:W-:-:S02]  /*0dc0*/  IMAD.U32 R10, RZ, RZ, UR4 ;  /* 0x00000004ff0a7e24 */ /* 0x000fc4000f8e00ff */
[----:B------:R-:W-:Y:S02]  /*0dd0*/  IMAD.U32 R11, RZ, RZ, UR5 ;  /* 0x00000005ff0b7e24 */ /* 0x000fe4000f8e00ff */
[----:B------:R-:W-:Y:S02]  /*0de0*/  IMAD.MOV.U32 R8, RZ, RZ, 0x70 ;  /* 0x00000070ff087424 */ /* 0x000fe400078e00ff */
[----:B------:R-:W-:Y:S02]  /*0df0*/  IMAD.MOV.U32 R12, RZ, RZ, 0x1 ;  /* 0x00000001ff0c7424 */ /* 0x000fe400078e00ff */
[----:B---3--:R-:W-:-:S07]  /*0e00*/  IMAD.MOV.U32 R13, RZ, RZ, RZ ;  /* 0x000000ffff0d7224 */ /* 0x008fce00078e00ff */
[----:B------:R-:W-:-:S07]  /*0e10*/  LEPC R20, `(.L_x_13) ;  /* 0x000000001014794e */ /* 0x000fce0000000000 */
[----:B-1--4-:R-:W-:Y:S05]  /*0e20*/  CALL.ABS.NOINC R14 ;  /* 0x000000000e007343 */ /* 0x012fea0003c00000 */
.L_x_13:
[----:B------:R-:W-:Y:S01]  /*0e30*/  LOP3.LUT R19, R19, 0xfffffff0, RZ, 0xc0, !PT ;  /* 0xfffffff013137812 */ /* 0x000fe200078ec0ff */
[----:B------:R-:W-:Y:S05]  /*0e40*/  WARPSYNC.ALL ;  /* 0x0000000000007948 */ /* 0x000fea0003800000 */
[----:B------:R-:W-:Y:S01]  /*0e50*/  IMAD.IADD R19, R120, 0x1, -R19 ;  /* 0x0000000178137824 */ /* 0x000fe200078e0a13 */
[----:B------:R-:W-:Y:S01]  /*0e60*/  ULDC UR4, c[0x0][0x280] ;  /* 0x0000a00000047ab9 */ /* 0x000fe20000000800 */
[----:B------:R-:W-:Y:S01]  /*0e70*/  IMAD.MOV.U32 R22, RZ, RZ, 0x20 ;  /* 0x00000020ff167424 */ /* 0x000fe200078e00ff */
[----:B------:R-:W-:Y:S01]  /*0e80*/  UISETP.GE.AND UP0, UPT, UR4, 0x1, UPT ;  /* 0x000000010400788c */ /* 0x000fe2000bf06270 */
[----:B------:R-:W-:-:S02]  /*0e90*/  CS2R R118, SRZ ;  /* 0x0000000000767805 */ /* 0x000fc4000001ff00 */
[----:B------:R-:W-:Y:S02]  /*0ea0*/  LEA.HI R0, R19, R19, RZ, 0x1 ;  /* 0x0000001313007211 */ /* 0x000fe400078f08ff */
[----:B------:R-:W-:Y:S02]  /*0eb0*/  CS2R R116, SRZ ;  /* 0x0000000000747805 */ /* 0x000fe4000001ff00 */
[----:B------:R-:W-:Y:S02]  /*0ec0*/  SHF.R.S32.HI R6, RZ, 0x1f, R19 ;  /* 0x0000001fff067819 */ /* 0x000fe40000011413 */
[----:B------:R-:W-:Y:S02]  /*0ed0*/  CS2R R114, SRZ ;  /* 0x0000000000727805 */ /* 0x000fe4000001ff00 */
[----:B------:R-:W-:Y:S02]  /*0ee0*/  SHF.R.S32.HI R3, RZ, 0x1, R0 ;  /* 0x00000001ff037819 */ /* 0x000fe40000011400 */
[----:B------:R-:W-:-:S02]  /*0ef0*/  CS2R R112, SRZ ;  /* 0x0000000000707805 */ /* 0x000fc4000001ff00 */
[----:B------:R-:W-:Y:S02]  /*0f00*/  SHF.R.S32.HI R4, RZ, 0x1f, R0 ;  /* 0x0000001fff047819 */ /* 0x000fe40000011400 */
[----:B------:R-:W-:Y:S02]  /*0f10*/  CS2R R110, SRZ ;  /* 0x00000000006e7805 */ /* 0x000fe4000001ff00 */
[----:B------:R-:W-:Y:S02]  /*0f20*/  LEA.HI R6, R6, R19, RZ, 0x3 ;  /* 0x0000001306067211 */ /* 0x000fe400078f18ff */
[----:B------:R-:W-:Y:S02]  /*0f30*/  CS2R R108, SRZ ;  /* 0x00000000006c7805 */ /* 0x000fe4000001ff00 */
[----:B------:R-:W-:Y:S02]  /*0f40*/  LEA.HI R4, R4, R3, RZ, 0x2 ;  /* 0x0000000304047211 */ /* 0x000fe400078f10ff */
[----:B------:R-:W-:-:S02]  /*0f50*/  CS2R R106, SRZ ;  /* 0x00000000006a7805 */ /* 0x000fc4000001ff00 */
[----:B------:R-:W-:Y:S01]  /*0f60*/  LOP3.LUT R0, R0, 0x7fffffe, RZ, 0xc0, !PT ;  /* 0x07fffffe00007812 */ /* 0x000fe200078ec0ff */
[----:B--2---:R-:W-:Y:S01]  /*0f70*/  IMAD.SHL.U32 R5, R6, 0x20, RZ ;  /* 0x0000002006057824 */ /* 0x004fe200078e00ff */
[----:B------:R-:W-:Y:S01]  /*0f80*/  LOP3.LUT R4, R4, 0xfffffffc, RZ, 0xc0, !PT ;  /* 0xfffffffc04047812 */ /* 0x000fe200078ec0ff */
[----:B------:R-:W-:Y:S01]  /*0f90*/  IMAD.SHL.U32 R6, R124, 0x8, RZ ;  /* 0x000000087c067824 */ /* 0x000fe200078e00ff */
[----:B------:R-:W-:Y:S01]  /*0fa0*/  CS2R R104, SRZ ;  /* 0x0000000000687805 */ /* 0x000fe2000001ff00 */
[----:B------:R-:W-:Y:S01]  /*0fb0*/  IMAD.IADD R0, R19, 0x1, -R0 ;  /* 0x0000000113007824 */ /* 0x000fe200078e0a00 */
[----:B------:R-:W-:Y:S01]  /*0fc0*/  LOP3.LUT R8, R5, 0xffffff00, RZ, 0xc0, !PT ;  /* 0xffffff0005087812 */ /* 0x000fe200078ec0ff */
[----:B------:R-:W-:Y:S01]  /*0fd0*/  IMAD.IADD R4, R3, 0x1, -R4 ;  /* 0x0000000103047824 */ /* 0x000fe200078e0a04 */
[----:B------:R-:W-:Y:S02]  /*0fe0*/  CS2R R102, SRZ ;  /* 0x0000000000667805 */ /* 0x000fe4000001ff00 */
[----:B------:R-:W-:-:S02]  /*0ff0*/  CS2R R100, SRZ ;  /* 0x0000000000647805 */ /* 0x000fc4000001ff00 */
[----:B------:R-:W-:Y:S01]  /*1000*/  CS2R R98, SRZ ;  /* 0x0000000000627805 */ /* 0x000fe2000001ff00 */
[C---:B------:R-:W-:Y:S01]  /*1010*/  IMAD.SHL.U32 R3, R4.reuse, 0x40, RZ ;  /* 0x0000004004037824 */ /* 0x040fe200078e00ff */
[----:B------:R-:W-:Y:S01]  /*1020*/  LOP3.LUT P0, RZ, R4, 0x2, RZ, 0xc0, !PT ;  /* 0x0000000204ff7812 */ /* 0x000fe2000780c0ff */
[----:B------:R-:W-:Y:S01]  /*1030*/  IMAD R5, R123, 0x200, R8 ;  /* 0x000002007b057824 */ /* 0x000fe200078e0208 */
[----:B------:R-:W-:Y:S02]  /*1040*/  CS2R R96, SRZ ;  /* 0x0000000000607805 */ /* 0x000fe4000001ff00 */
[----:B------:R-:W-:Y:S02]  /*1050*/  CS2R R94, SRZ ;  /* 0x00000000005e7805 */ /* 0x000fe4000001ff00 */
[----:B------:R-:W-:Y:S01]  /*1060*/  LOP3.LUT R3, R3, 0xc0, RZ, 0xc0, !PT ;  /* 0x000000c003037812 */ /* 0x000fe200078ec0ff */
[----:B------:R-:W-:Y:S01]  /*1070*/  IMAD R0, R0, 0x20, R5 ;  /* 0x0000002000007824 */ /* 0x000fe200078e0205 */
[----:B------:R-:W-:-:S02]  /*1080*/  SEL R22, R22, 0xffffffe0, !P0 ;  /* 0xffffffe016167807 */ /* 0x000fc40004000000 */
[----:B------:R-:W-:Y:S02]  /*1090*/  CS2R R92, SRZ ;  /* 0x00000000005c7805 */ /* 0x000fe4000001ff00 */
[----:B------:R-:W-:Y:S02]  /*10a0*/  LOP3.LUT R6, R3, 0x8, R6, 0xf8, !PT ;  /* 0x0000000803067812 */ /* 0x000fe400078ef806 */
[----:B------:R-:W-:Y:S02]  /*10b0*/  CS2R R90, SRZ ;  /* 0x00000000005a7805 */ /* 0x000fe4000001ff00 */
[----:B------:R-:W-:Y:S02]  /*10c0*/  SHF.R.U32.HI R3, RZ, 0x3, R3 ;  /* 0x00000003ff037819 */ /* 0x000fe40000011603 */
[----:B------:R-:W-:Y:S02]  /*10d0*/  CS2R R88, SRZ ;  /* 0x0000000000587805 */ /* 0x000fe4000001ff00 */
[----:B------:R-:W-:-:S02]  /*10e0*/  PLOP3.LUT P0, PT, PT, PT, UP0, 0x80, 0x0 ;  /* 0x000000000000781c */ /* 0x000fc40003f0f008 */
[----:B------:R-:W-:Y:S02]  /*10f0*/  CS2R R86, SRZ ;  /* 0x0000000000567805 */ /* 0x000fe4000001ff00 */
[----:B------:R-:W-:Y:S02]  /*1100*/  LOP3.LUT R3, R6, R3, RZ, 0x3c, !PT ;  /* 0x0000000306037212 */ /* 0x000fe400078e3cff */
[----:B------:R-:W-:Y:S02]  /*1110*/  CS2R R84, SRZ ;  /* 0x0000000000547805 */ /* 0x000fe4000001ff00 */
[----:B------:R-:W-:Y:S02]  /*1120*/  CS2R R82, SRZ ;  /* 0x0000000000527805 */ /* 0x000fe4000001ff00 */
[----:B------:R-:W-:Y:S02]  /*1130*/  CS2R R80, SRZ ;  /* 0x0000000000507805 */ /* 0x000fe4000001ff00 */
[----:B------:R-:W-:Y:S01]  /*1140*/  CS2R R78, SRZ ;  /* 0x00000000004e7805 */ /* 0x000fe2000001ff00 */
[----:B------:R-:W-:Y:S01]  /*1150*/  IMAD.IADD R3, R3, 0x1, R0 ;  /* 0x0000000103037824 */ /* 0x000fe200078e0200 */
[----:B------:R-:W-:-:S02]  /*1160*/  CS2R R76, SRZ ;  /* 0x00000000004c7805 */ /* 0x000fc4000001ff00 */
[----:B------:R-:W-:Y:S02]  /*1170*/  CS2R R74, SRZ ;  /* 0x00000000004a7805 */ /* 0x000fe4000001ff00 */
[----:B------:R-:W-:Y:S01]  /*1180*/  CS2R R72, SRZ ;  /* 0x0000000000487805 */ /* 0x000fe2000001ff00 */
[----:B------:R-:W-:Y:S01]  /*1190*/  IMAD R19, R3, 0x2, R2 ;  /* 0x0000000203137824 */ /* 0x000fe200078e0202 */
[----:B------:R-:W-:Y:S02]  /*11a0*/  CS2R R70, SRZ ;  /* 0x0000000000467805 */ /* 0x000fe4000001ff00 */
[----:B------:R-:W-:Y:S02]  /*11b0*/  CS2R R68, SRZ ;  /* 0x0000000000447805 */ /* 0x000fe4000001ff00 */
[----:B------:R-:W-:Y:S01]  /*11c0*/  CS2R R66, SRZ ;  /* 0x0000000000427805 */ /* 0x000fe2000001ff00 */
[----:B------:R-:W-:Y:S01]  /*11d0*/  IMAD.IADD R22, R19, 0x1, R22 ;  /* 0x0000000113167824 */ /* 0x000fe200078e0216 */
[----:B------:R2:W3:Y:S01]  /*11e0*/  LDSM.16.M88.4 R184, [R19+0x6000] ;  /* 0x0060000013b8783b */ /* 0x0004e20000000200 */
[----:B------:R-:W-:-:S02]  /*11f0*/  CS2R R64, SRZ ;  /* 0x0000000000407805 */ /* 0x000fc4000001ff00 */
[----:B------:R-:W-:Y:S02]  /*1200*/  CS2R R62, SRZ ;  /* 0x00000000003e7805 */ /* 0x000fe4000001ff00 */
[----:B------:R-:W-:Y:S01]  /*1210*/  CS2R R60, SRZ ;  /* 0x00000000003c7805 */ /* 0x000fe2000001ff00 */
[----:B------:R2:W4:Y:S01]  /*1220*/  LDSM.16.M88.4 R188, [R19+0x8000] ;  /* 0x0080000013bc783b */ /* 0x0005220000000200 */
[----:B------:R-:W-:Y:S02]  /*1230*/  CS2R R58, SRZ ;  /* 0x00000000003a7805 */ /* 0x000fe4000001ff00 */
[----:B------:R-:W-:Y:S02]  /*1240*/  CS2R R56, SRZ ;  /* 0x0000000000387805 */ /* 0x000fe4000001ff00 */
[----:B------:R-:W-:Y:S01]  /*1250*/  CS2R R54, SRZ ;  /* 0x0000000000367805 */ /* 0x000fe2000001ff00 */
[----:B------:R2:W5:Y:S01]  /*1260*/  LDSM.16.M88.4 R192, [R19+0xa000] ;  /* 0x00a0000013c0783b */ /* 0x0005620000000200 */
[----:B------:R-:W-:-:S02]  /*1270*/  CS2R R52, SRZ ;  /* 0x0000000000347805 */ /* 0x000fc4000001ff00 */
[----:B------:R-:W-:Y:S02]  /*1280*/  CS2R R50, SRZ ;  /* 0x0000000000327805 */ /* 0x000fe4000001ff00 */
[----:B------:R-:W-:Y:S01]  /*1290*/  CS2R R48, SRZ ;  /* 0x0000000000307805 */ /* 0x000fe2000001ff00 */
[----:B------:R2:W1:Y:S01]  /*12a0*/  LDSM.16.M88.4 R196, [R22+0x6000] ;  /* 0x0060000016c4783b */ /* 0x0004620000000200 */
[----:B------:R-:W-:Y:S02]  /*12b0*/  CS2R R46, SRZ ;  /* 0x00000000002e7805 */ /* 0x000fe4000001ff00 */
[----:B------:R-:W-:Y:S02]  /*12c0*/  CS2R R44, SRZ ;  /* 0x00000000002c7805 */ /* 0x000fe4000001ff00 */
[----:B------:R-:W-:Y:S01]  /*12d0*/  CS2R R42, SRZ ;  /* 0x00000000002a7805 */ /* 0x000fe2000001ff00 */
[----:B------:R2:W1:Y:S01]  /*12e0*/  LDSM.16.M88.4 R200, [R22+0x8000] ;  /* 0x0080000016c8783b */ /* 0x0004620000000200 */
[----:B------:R-:W-:-:S02]  /*12f0*/  CS2R R40, SRZ ;  /* 0x0000000000287805 */ /* 0x000fc4000001ff00 */
[----:B------:R-:W-:Y:S02]  /*1300*/  CS2R R38, SRZ ;  /* 0x0000000000267805 */ /* 0x000fe4000001ff00 */
[----:B------:R-:W-:Y:S01]  /*1310*/  CS2R R36, SRZ ;  /* 0x0000000000247805 */ /* 0x000fe2000001ff00 */
[----:B------:R2:W1:Y:S01]  /*1320*/  LDSM.16.M88.4 R204, [R22+0xa000] ;  /* 0x00a0000016cc783b */ /* 0x0004620000000200 */
[----:B------:R-:W-:Y:S02]  /*1330*/  CS2R R34, SRZ ;  /* 0x0000000000227805 */ /* 0x000fe4000001ff00 */
[----:B------:R-:W-:Y:S02]  /*1340*/  CS2R R32, SRZ ;  /* 0x0000000000207805 */ /* 0x000fe4000001ff00 */
[----:B------:R-:W-:Y:S02]  /*1350*/  CS2R R30, SRZ ;  /* 0x00000000001e7805 */ /* 0x000fe4000001ff00 */
[----:B------:R-:W-:-:S02]  /*1360*/  CS2R R28, SRZ ;  /* 0x00000000001c7805 */ /* 0x000fc4000001ff00 */
[----:B------:R-:W-:Y:S02]  /*1370*/  CS2R R26, SRZ ;  /* 0x00000000001a7805 */ /* 0x000fe4000001ff00 */
[----:B------:R-:W-:Y:S01]  /*1380*/  CS2R R24, SRZ ;  /* 0x0000000000187805 */ /* 0x000fe2000001ff00 */
[----:B--23--:R-:W-:Y:S06]  /*1390*/  @!P0 BRA `(.L_x_14) ;  /* 0x0000002400c88947 */ /* 0x00cfec0003800000 */
[----:B------:R-:W2:Y:S01]  /*13a0*/  S2R R4, SR_CTAID.X ;  /* 0x0000000000047919 */ /* 0x000ea20000002500 */
[----:B------:R-:W2:Y:S01]  /*13b0*/  LDC R3, c[0x0][0x290] ;  /* 0x0000a400ff037b82 */ /* 0x000ea20000000800 */
[----:B------:R-:W-:Y:S01]  /*13c0*/  LEA.HI R6, R121, R120, RZ, 0x3 ;  /* 0x0000007879067211 */ /* 0x000fe200078f18ff */
[----:B------:R-:W-:Y:S01]  /*13d0*/  IMAD.SHL.U32 R120, R120, 0x40, RZ ;  /* 0x0000004078787824 */ /* 0x000fe200078e00ff */
[----:B------:R-:W-:Y:S01]  /*13e0*/  LEA.HI R125, R125, R122, RZ, 0x5 ;  /* 0x0000007a7d7d7211 */ /* 0x000fe200078f28ff */
[----:B------:R-:W-:Y:S01]  /*13f0*/  IMAD.SHL.U32 R123, R123, 0x10, RZ ;  /* 0x000000107b7b7824 */ /* 0x000fe200078e00ff */
[----:B------:R-:W-:Y:S01]  /*1400*/  SHF.R.S32.HI R0, RZ, 0x2, R126 ;  /* 0x00000002ff007819 */ /* 0x000fe2000001147e */
[----:B------:R-:W-:Y:S01]  /*1410*/  UIADD3 UR4, UR4, 0x3f, URZ ;  /* 0x0000003f04047890 */ /* 0x000fe2000fffe03f */
[----:B------:R-:W-:Y:S01]  /*1420*/  SHF.R.S32.HI R125, RZ, 0x5, R125 ;  /* 0x00000005ff7d7819 */ /* 0x000fe2000001147d */
[C---:B------:R-:W-:Y:S01]  /*1430*/  IMAD R5, R23.reuse, 0x300, R122 ;  /* 0x0000030017057824 */ /* 0x040fe200078e027a */
[----:B------:R-:W-:Y:S01]  /*1440*/  LOP3.LUT R120, R120, 0x1c0, RZ, 0xc0, !PT ;  /* 0x000001c078787812 */ /* 0x000fe200078ec0ff */
[----:B------:R-:W-:Y:S01]  /*1450*/  USHF.R.S32.HI UR5, URZ, 0x1f, UR4 ;  /* 0x0000001f3f057899 */ /* 0x000fe20008011404 */
[----:B------:R-:W-:Y:S01]  /*1460*/  IMAD R7, R23, 0x8, R124 ;  /* 0x0000000817077824 */ /* 0x000fe200078e027c */
[----:B------:R-:W-:Y:S01]  /*1470*/  ULOP3.LUT UR11, UR38, 0x1, URZ, 0xfc, !UPT ;  /* 0x00000001260b7892 */ /* 0x000fe2000f8efc3f */
[----:B------:R-:W-:Y:S01]  /*1480*/  LOP3.LUT R123, R120, 0x30, R123, 0xf8, !PT ;  /* 0x00000030787b7812 */ /* 0x000fe200078ef87b */
[----:B------:R-:W-:Y:S01]  /*1490*/  ULEA.HI UR5, UR5, UR4, URZ, 0x6 ;  /* 0x0000000405057291 */ /* 0x000fe2000f8f303f */
[----:B------:R-:W-:Y:S01]  /*14a0*/  SHF.R.U32.HI R120, RZ, 0x3, R120 ;  /* 0x00000003ff787819 */ /* 0x000fe20000011678 */
[----:B------:R-:W-:Y:S01]  /*14b0*/  IMAD.SHL.U32 R5, R5, 0x4, RZ ;  /* 0x0000000405057824 */ /* 0x000fe200078e00ff */
[----:B------:R-:W-:Y:S01]  /*14c0*/  LOP3.LUT R123, R123, 0x8, R6, 0xf8, !PT ;  /* 0x000000087b7b7812 */ /* 0x000fe200078ef806 */
[----:B------:R-:W-:Y:S01]  /*14d0*/  IMAD.MOV.U32 R119, RZ, RZ, RZ ;  /* 0x000000ffff777224 */ /* 0x000fe200078e00ff */
[----:B------:R-:W-:-:S02]  /*14e0*/  USHF.R.S32.HI UR7, URZ, 0x6, UR5 ;  /* 0x000000063f077899 */ /* 0x000fc40008011405 */
[----:B------:R-:W-:Y:S01]  /*14f0*/  LOP3.LUT R120, R123, R120, RZ, 0x3c, !PT ;  /* 0x000000787b787212 */ /* 0x000fe200078e3cff */
[----:B------:R-:W-:Y:S01]  /*1500*/  UMOV UR4, URZ ;  /* 0x0000003f00047c82 */ /* 0x000fe20008000000 */
[----:B------:R-:W-:Y:S01]  /*1510*/  UMOV UR5, URZ ;  /* 0x0000003f00057c82 */ /* 0x000fe20008000000 */
[----:B------:R-:W-:Y:S01]  /*1520*/  UMOV UR6, URZ ;  /* 0x0000003f00067c82 */ /* 0x000fe20008000000 */
[----:B------:R-:W-:Y:S01]  /*1530*/  ULDC UR20, c[0x0][0x744] ;  /* 0x0001d10000147ab9 */ /* 0x000fe20000000800 */
[----:B--2---:R-:W-:Y:S01]  /*1540*/  IMAD R4, R4, -0x80, R3 ;  /* 0xffffff8004047824 */ /* 0x004fe200078e0203 */
[----:B------:R-:W-:-:S03]  /*1550*/  SHF.R.S32.HI R3, RZ, 0x1f, R126 ;  /* 0x0000001fff037819 */ /* 0x000fc6000001147e */
[----:B------:R-:W-:Y:S01]  /*1560*/  IMAD R125, R125, -0x10, R4 ;  /* 0xfffffff07d7d7824 */ /* 0x000fe200078e0204 */
[----:B------:R-:W-:Y:S02]  /*1570*/  LEA.HI R3, R3, R0, RZ, 0x3 ;  /* 0x0000000003037211 */ /* 0x000fe400078f18ff */
[----:B------:R-:W-:Y:S02]  /*1580*/  LEA.HI R4, R23, R23, RZ, 0x1 ;  /* 0x0000001717047211 */ /* 0x000fe400078f08ff */
[----:B------:R-:W-:Y:S02]  /*1590*/  LOP3.LUT R3, R3, 0xfffffff8, RZ, 0xc0, !PT ;  /* 0xfffffff803037812 */ /* 0x000fe400078ec0ff */
[----:B------:R-:W-:Y:S02]  /*15a0*/  LOP3.LUT R4, R4, 0xfffffffe, RZ, 0xc0, !PT ;  /* 0xfffffffe04047812 */ /* 0x000fe400078ec0ff */
[----:B------:R-:W-:Y:S01]  /*15b0*/  IADD3 R6, R125, R3, -R0 ;  /* 0x000000037d067210 */ /* 0x000fe20007ffe800 */
[----:B------:R-:W-:-:S02]  /*15c0*/  IMAD.U32 R0, R7, 0x200, R120 ;  /* 0x0000020007007824 */ /* 0x000fc400078e0078 */
[----:B------:R-:W-:Y:S02]  /*15d0*/  IMAD.IADD R3, R23, 0x1, -R4 ;  /* 0x0000000117037824 */ /* 0x000fe400078e0a04 */
[----:B------:R-:W-:Y:S02]  /*15e0*/  IMAD R4, R5, 0x4, R2 ;  /* 0x0000000405047824 */ /* 0x000fe400078e0202 */
[----:B------:R-:W-:-:S07]  /*15f0*/  IMAD R3, R3, -0x40, R6 ;  /* 0xffffffc003037824 */ /* 0x000fce00078e0206 */
.L_x_25:
[----:B------:R-:W-:-:S06]  /*1600*/  UISETP.NE.AND UP0, UPT, UR11, 0x3, UPT ;  /* 0x000000030b00788c */ /* 0x000fcc000bf05270 */
[----:B------:R-:W-:-:S13]  /*1610*/  PLOP3.LUT P0, PT, PT, PT, UP0, 0x80, 0x0 ;  /* 0x000000000000781c */ /* 0x000fda0003f0f008 */
[----:B-1----:R-:W-:Y:S05]  /*1620*/  @!P0 BRA `(.L_x_15) ;  /* 0x0000000000048947 */ /* 0x002fea0003800000 */
[----:B------:R-:W-:Y:S01]  /*1630*/  BPT.TRAP 0x1 ;  /* 0x000000040000795c */ /* 0x000fe20000300000 */
.L_x_15:
[----:B------:R-:W-:Y:S01]  /*1640*/  R2UR UR8, R2 ;  /* 0x00000000020872ca */ /* 0x000fe200000e0000 */
[----:B------:R-:W-:-:S05]  /*1650*/  IMAD.U32 R6, RZ, RZ, UR5 ;  /* 0x00000005ff067e24 */ /* 0x000fca000f8e00ff */
[----:B------:R-:W-:-:S07]  /*1660*/  SHF.L.U32 R6, R6, 0x1f, RZ ;  /* 0x0000001f06067819 */ /* 0x000fce00000006ff */
[----:B------:R-:W-:-:S09]  /*1670*/  ULEA UR8, UR6, UR8, 0x3 ;  /* 0x0000000806087291 */ /* 0x000fd2000f8e183f */
[----:B------:R2:W3:Y:S01]  /*1680*/  SYNCS.PHASECHK.TRANS64.TRYWAIT P1, [UR8+0x26810], R6 ;  /* 0x02681006ff0075a7 */ /* 0x0004e20008020148 */
[----:B------:R-:W-:Y:S05]  /*1690*/  @!P0 BRA `(.L_x_16) ;  /* 0x0000000000048947 */ /* 0x000fea0003800000 */
[----:B------:R-:W-:Y:S01]  /*16a0*/  BPT.TRAP 0x1 ;  /* 0x000000040000795c */ /* 0x000fe20000300000 */
.L_x_16:
[----:B---3--:R-:W-:Y:S05]  /*16b0*/  @P1 BRA `(.L_x_17) ;  /* 0x0000000000081947 */ /* 0x008fea0003800000 */
[----:B------:R-:W3:Y:S02]  /*16c0*/  SYNCS.PHASECHK.TRANS64.TRYWAIT P1, [UR8+0x26810], R6 ;  /* 0x02681006ff0075a7 */ /* 0x000ee40008020148 */
[----:B---3--:R-:W-:Y:S05]  /*16d0*/  @!P1 BRA `(.L_x_18) ;  /* 0x0000006000909947 */ /* 0x008fea0003800000 */
.L_x_17:
[----:B------:R-:W-:Y:S01]  /*16e0*/  R2UR UR9, R2 ;  /* 0x00000000020972ca */ /* 0x000fe200000e0000 */
[----:B---3--:R-:W-:Y:S01]  /*16f0*/  IMAD R5, R17, 0x800, R2 ;  /* 0x0000080011057824 */ /* 0x008fe200078e0202 */
[----:B------:R-:W-:Y:S01]  /*1700*/  WARPGROUP.ARRIVE ;  /* 0x00000000000079c5 */ /* 0x000fe20000000000 */
[----:B------:R-:W-:Y:S01]  /*1710*/  UMOV UR13, 0xc0000010 ;  /* 0xc0000010000d7882 */ /* 0x000fe20000000000 */
[----:B------:R-:W-:Y:S02]  /*1720*/  UMOV UR15, 0x80000020 ;  /* 0x80000020000f7882 */ /* 0x000fe40000000000 */
[----:B------:R-:W-:Y:S01]  /*1730*/  R2UR UR10, R5 ;  /* 0x00000000050a72ca */ /* 0x000fe200000e0000 */
[----:B------:R-:W-:-:S04]  /*1740*/  IMAD.U32 R5, RZ, RZ, UR6 ;  /* 0x00000006ff057e24 */ /* 0x000fc8000f8e00ff */
[----:B------:R-:W-:Y:S02]  /*1750*/  IMAD R5, R5, 0x20, R18 ;  /* 0x0000002005057824 */ /* 0x000fe400078e0212 */
[----:B------:R-:W-:Y:S02]  /*1760*/  UIADD3 UR9, UR9, 0x12000, URZ ;  /* 0x0001200009097890 */ /* 0x000fe4000fffe03f */
[----:B------:R-:W-:Y:S02]  /*1770*/  IMAD.SHL.U32 R5, R5, 0x2, RZ ;  /* 0x0000000205057824 */ /* 0x000fe400078e00ff */
[----:B------:R-:W-:Y:S02]  /*1780*/  USHF.R.U32.HI UR9, URZ, 0x4, UR9 ;  /* 0x000000043f097899 */ /* 0x000fe40008011609 */
[----:B------:R-:W-:Y:S01]  /*1790*/  USHF.R.U32.HI UR10, URZ, 0x4, UR10 ;  /* 0x000000043f0a7899 */ /* 0x000fe2000801160a */
[----:B------:R-:W-:Y:S01]  /*17a0*/  IMAD R220, R5, 0x4, R2 ;  /* 0x0000000405dc7824 */ /* 0x000fe200078e0202 */
[----:B------:R-:W-:-:S02]  /*17b0*/  ULOP3.LUT UR9, UR9, 0x3fff, URZ, 0xc0, !UPT ;  /* 0x00003fff09097892 */ /* 0x000fc4000f8ec03f */
[----:B------:R-:W-:Y:S02]  /*17c0*/  ULOP3.LUT UR10, UR10, 0x3fff, URZ, 0xc0, !UPT ;  /* 0x00003fff0a0a7892 */ /* 0x000fe4000f8ec03f */
[----:B------:R-:W-:Y:S02]  /*17d0*/  ULOP3.LUT UR12, UR9, 0x10000, URZ, 0xfc, !UPT ;  /* 0x00010000090c7892 */ /* 0x000fe4000f8efc3f */
[----:B------:R-:W-:Y:S02]  /*17e0*/  ULOP3.LUT UR16, UR10, 0x10000, URZ, 0xfc, !UPT ;  /* 0x000100000a107892 */ /* 0x000fe4000f8efc3f */
[----:B------:R-:W-:-:S05]  /*17f0*/  UIMAD UR10, UR6, 0x300, UR12 ;  /* 0x00000300060a78a4 */ /* 0x000fca000f8e020c */
[----:B------:R-:W-:Y:S02]  /*1800*/  UMOV UR12, UR16 ;  /* 0x00000010000c7c82 */ /* 0x000fe40008000000 */
[----:B------:R-:W-:Y:S02]  /*1810*/  UMOV UR14, UR10 ;  /* 0x0000000a000e7c82 */ /* 0x000fe40008000000 */
[----:B------:R-:W-:Y:S01]  /*1820*/  HGMMA.64x64x16.F32.BF16 R152, gdesc[UR12], RZ, !UPT, gsb0 ;  /* 0x00e000000c9879f0 */ /* 0x000fe2000c0018ff */
[----:B------:R-:W-:Y:S02]  /*1830*/  UIADD3 UR12, UR16, 0x100, URZ ;  /* 0x00000100100c7890 */ /* 0x000fe4000fffe03f */
[----:B------:R-:W-:Y:S01]  /*1840*/  UIADD3 UR14, UR10, 0x2, URZ ;  /* 0x000000020a0e7890 */ /* 0x000fe2000fffe03f */
[----:B------:R-:W-:Y:S01]  /*1850*/  UMOV UR13, 0xc0000010 ;  /* 0xc0000010000d7882 */ /* 0x000fe20000000000 */
[----:B------:R-:W-:Y:S01]  /*1860*/  UMOV UR15, 0x80000020 ;  /* 0x80000020000f7882 */ /* 0x000fe20000000000 */
[----:B------:R-:W-:-:S02]  /*1870*/  WARPGROUP.DEPBAR.LE gsb0, 0x0 ;  /* 0x00008000000079c5 */ /* 0x000fc40000010000 */
[----:B------:R-:W-:-:S06]  /*1880*/  WARPGROUP.ARRIVE ;  /* 0x00000000000079c5 */ /* 0x000fcc0000000000 */
[----:B------:R-:W-:Y:S01]  /*1890*/  HGMMA.64x64x16.F32.BF16 R152, gdesc[UR12], R152, gsb0 ;  /* 0x00e000000c9879f0 */ /* 0x000fe20008001898 */
[----:B------:R-:W-:Y:S02]  /*18a0*/  UIADD3 UR12, UR16, 0x200, URZ ;  /* 0x00000200100c7890 */ /* 0x000fe4000fffe03f */
[----:B------:R-:W-:Y:S01]  /*18b0*/  UIADD3 UR14, UR10, 0x100, URZ ;  /* 0x000001000a0e7890 */ /* 0x000fe2000fffe03f */
[----:B------:R-:W-:Y:S01]  /*18c0*/  UMOV UR13, 0xc0000010 ;  /* 0xc0000010000d7882 */ /* 0x000fe20000000000 */
[----:B------:R-:W-:Y:S01]  /*18d0*/  UMOV UR15, 0x80000020 ;  /* 0x80000020000f7882 */ /* 0x000fe20000000000 */
[----:B------:R-:W-:Y:S02]  /*18e0*/  WARPGROUP.DEPBAR.LE gsb0, 0x0 ;  /* 0x00008000000079c5 */ /* 0x000fe40000010000 */
        /* <DEDUP_REMOVED lines=22> */
[----:B------:R-:W-:Y:S03]  /*1a50*/  HGMMA.64x64x16.F32.BF16 R152, gdesc[UR12], R152, gsb0 ;  /* 0x00e000000c9879f0 */ /* 0x000fe60008001898 */
[----:B------:R-:W-:Y:S02]  /*1a60*/  WARPGROUP.DEPBAR.LE gsb0, 0x0 ;  /* 0x00008000000079c5 */ /* 0x000fe40000010000 */
[----:B------:R3:W1:Y:S04]  /*1a70*/  LDS.64 R218, [R220+0x1e000] ;  /* 0x01e00000dcda7984 */ /* 0x0006680000000a00 */
[----:B------:R3:W1:Y:S04]  /*1a80*/  LDS.64 R14, [R220+0x1e020] ;  /* 0x01e02000dc0e7984 */ /* 0x0006680000000a00 */
[----:B------:R3:W1:Y:S04]  /*1a90*/  LDS.64 R216, [R220+0x1e040] ;  /* 0x01e04000dcd87984 */ /* 0x0006680000000a00 */
[----:B------:R3:W1:Y:S04]  /*1aa0*/  LDS.64 R212, [R220+0x1e060] ;  /* 0x01e06000dcd47984 */ /* 0x0006680000000a00 */
[----:B------:R3:W1:Y:S04]  /*1ab0*/  LDS.64 R214, [R220+0x1e080] ;  /* 0x01e08000dcd67984 */ /* 0x0006680000000a00 */
[----:B------:R3:W1:Y:S04]  /*1ac0*/  LDS.64 R210, [R220+0x1e0a0] ;  /* 0x01e0a000dcd27984 */ /* 0x0006680000000a00 */
[----:B------:R3:W1:Y:S04]  /*1ad0*/  LDS.64 R208, [R220+0x1e0c0] ;  /* 0x01e0c000dcd07984 */ /* 0x0006680000000a00 */
[----:B------:R3:W1:Y:S01]  /*1ae0*/  LDS.64 R20, [R220+0x1e0e0] ;  /* 0x01e0e000dc147984 */ /* 0x0006620000000a00 */
[----:B------:R-:W-:Y:S05]  /*1af0*/  @!P0 BRA `(.L_x_19) ;  /* 0x0000000000048947 */ /* 0x000fea0003800000 */
[----:B------:R-:W-:Y:S01]  /*1b00*/  BPT.TRAP 0x1 ;  /* 0x000000040000795c */ /* 0x000fe20000300000 */
.L_x_19:
[----:B------:R1:W1:Y:S01]  /*1b10*/  SYNCS.PHASECHK.TRANS64.TRYWAIT P1, [UR8+0x26830], R6 ;  /* 0x02683006ff0075a7 */ /* 0x0002620008020148 */
[----:B------:R-:W-:Y:S05]  /*1b20*/  @!P0 BRA `(.L_x_20) ;  /* 0x0000000000048947 */ /* 0x000fea0003800000 */
[----:B------:R-:W-:Y:S01]  /*1b30*/  BPT.TRAP 0x1 ;  /* 0x000000040000795c */ /* 0x000fe20000300000 */
.L_x_20:
[----:B-1----:R-:W-:Y:S05]  /*1b40*/  @P1 BRA `(.L_x_21) ;  /* 0x0000000000081947 */ /* 0x002fea0003800000 */
[----:B------:R-:W1:Y:S02]  /*1b50*/  SYNCS.PHASECHK.TRANS64.TRYWAIT P1, [UR8+0x26830], R6 ;  /* 0x02683006ff0075a7 */ /* 0x000e640008020148 */
[----:B-1----:R-:W-:Y:S05]  /*1b60*/  @!P1 BRA `(.L_x_22) ;  /* 0x0000005c00849947 */ /* 0x002fea0003800000 */
.L_x_21:
[----:B------:R-:W-:Y:S01]  /*1b70*/  R2UR UR10, R2 ;  /* 0x00000000020a72ca */ /* 0x000fe200000e0000 */
[----:B------:R-:W-:Y:S01]  /*1b80*/  WARPGROUP.ARRIVE ;  /* 0x00000000000079c5 */ /* 0x000fe20000000000 */
[----:B------:R-:W-:Y:S01]  /*1b90*/  UMOV UR15, 0x80000020 ;  /* 0x80000020000f7882 */ /* 0x000fe20000000000 */
[C---:B------:R-:W-:Y:S01]  /*1ba0*/  ISETP.GT.AND P2, PT, R3.reuse, RZ, PT ;  /* 0x000000ff0300720c */ /* 0x040fe20003f44270 */
[----:B------:R-:W-:Y:S01]  /*1bb0*/  UMOV UR19, 0xc0000010 ;  /* 0xc000001000137882 */ /* 0x000fe20000000000 */
[----:B------:R-:W-:Y:S01]  /*1bc0*/  ISETP.GT.AND P1, PT, R3, 0x8, PT ;  /* 0x000000080300780c */ /* 0x000fe20003f24270 */
[----:B------:R-:W-:Y:S01]  /*1bd0*/  UMOV UR17, 0x40000040 ;  /* 0x4000004000117882 */ /* 0x000fe20000000000 */
[----:B------:R-:W-:Y:S02]  /*1be0*/  FSEL R5, R152, -INF , P2 ;  /* 0xff80000098057808 */ /* 0x000fe40001000000 */
[----:B------:R-:W-:Y:S02]  /*1bf0*/  FSEL R13, R154, -INF , P1 ;  /* 0xff8000009a0d7808 */ /* 0x000fe40000800000 */
[----:B--2---:R-:W-:Y:S01]  /*1c00*/  FSEL R6, R153, -INF , P2 ;  /* 0xff80000099067808 */ /* 0x004fe20001000000 */
[--C-:B------:R-:W-:Y:S01]  /*1c10*/  FFMA.FTZ R152, R5, UR20, -R218.reuse ;  /* 0x0000001405987c23 */ /* 0x100fe200080108da */
[----:B------:R-:W-:Y:S01]  /*1c20*/  UIADD3 UR10, UR10, 0x18000, URZ ;  /* 0x000180000a0a7890 */ /* 0x000fe2000fffe03f */
[----:B------:R-:W-:Y:S01]  /*1c30*/  FSEL R5, R156, -INF , P2 ;  /* 0xff8000009c057808 */ /* 0x000fe20001000000 */
[----:B------:R-:W-:Y:S01]  /*1c40*/  FFMA.FTZ R13, R13, UR20, -R218 ;  /* 0x000000140d0d7c23 */ /* 0x000fe200080108da */
[----:B------:R-:W-:Y:S01]  /*1c50*/  FSEL R154, R155, -INF , P1 ;  /* 0xff8000009b9a7808 */ /* 0x000fe20000800000 */
[----:B------:R-:W-:Y:S01]  /*1c60*/  USHF.R.U32.HI UR10, URZ, 0x4, UR10 ;  /* 0x000000043f0a7899 */ /* 0x000fe2000801160a */
[----:B------:R-:W-:Y:S01]  /*1c70*/  FSEL R155, R158, -INF , P1 ;  /* 0xff8000009e9b7808 */ /* 0x000fe20000800000 */
[--C-:B------:R-:W-:Y:S01]  /*1c80*/  FFMA.FTZ R153, R6, UR20, -R219.reuse ;  /* 0x0000001406997c23 */ /* 0x100fe200080108db */
[--C-:B------:R-:W-:Y:S01]  /*1c90*/  FFMA.FTZ R5, R5, UR20, -R14.reuse ;  /* 0x0000001405057c23 */ /* 0x100fe2000801080e */
[----:B------:R-:W-:Y:S01]  /*1ca0*/  ULOP3.LUT UR10, UR10, 0x3fff, URZ, 0xc0, !UPT ;  /* 0x00003fff0a0a7892 */ /* 0x000fe2000f8ec03f */
[----:B------:R-:W-:Y:S01]  /*1cb0*/  FSEL R6, R157, -INF , P2 ;  /* 0xff8000009d067808 */ /* 0x000fe20001000000 */
[----:B------:R-:W-:Y:S01]  /*1cc0*/  FFMA.FTZ R23, R154, UR20, -R219 ;  /* 0x000000149a177c23 */ /* 0x000fe200080108db */
[----:B------:R-:W-:Y:S01]  /*1cd0*/  FFMA.FTZ R14, R155, UR20, -R14 ;  /* 0x000000149b0e7c23 */ /* 0x000fe2000801080e */
[----:B------:R-:W-:Y:S01]  /*1ce0*/  ULOP3.LUT UR12, UR10, 0x10000, URZ, 0xfc, !UPT ;  /* 0x000100000a0c7892 */ /* 0x000fe2000f8efc3f */
[----:B------:R-:W-:Y:S01]  /*1cf0*/  FSEL R154, R159, -INF , P1 ;  /* 0xff8000009f9a7808 */ /* 0x000fe20000800000 */
[--C-:B------:R-:W-:Y:S01]  /*1d00*/  FFMA.FTZ R6, R6, UR20, -R15.reuse ;  /* 0x0000001406067c23 */ /* 0x100fe2000801080f */
[----:B------:R-:W-:Y:S01]  /*1d10*/  FSEL R155, R162, -INF , P1 ;  /* 0xff800000a29b7808 */ /* 0x000fe20000800000 */
[----:B------:R-:W-:Y:S01]  /*1d20*/  UIMAD UR12, UR6, 0x300, UR12 ;  /* 0x00000300060c78a4 */ /* 0x000fe2000f8e020c */
[----:B------:R-:W-:Y:S01]  /*1d30*/  FSEL R7, R160, -INF , P2 ;  /* 0xff800000a0077808 */ /* 0x000fe20001000000 */
[----:B------:R-:W-:Y:S01]  /*1d40*/  FFMA.FTZ R15, R154, UR20, -R15 ;  /* 0x000000149a0f7c23 */ /* 0x000fe2000801080f */
[----:B------:R-:W-:Y:S01]  /*1d50*/  FSEL R154, R163, -INF , P1 ;  /* 0xff800000a39a7808 */ /* 0x000fe20000800000 */
[----:B------:R-:W-:Y:S01]  /*1d60*/  FFMA.FTZ R160, R155, UR20, -R216 ;  /* 0x000000149ba07c23 */ /* 0x000fe200080108d8 */
[----:B------:R-:W-:Y:S01]  /*1d70*/  FSEL R155, R166, -INF , P1 ;  /* 0xff800000a69b7808 */ /* 0x000fe20000800000 */
[----:B------:R-:W-:Y:S01]  /*1d80*/  MUFU.EX2 R14, R14 ;  /* 0x0000000e000e7308 */ /* 0x000fe20000000800 */
[----:B------:R-:W-:Y:S01]  /*1d90*/  UMOV UR14, UR12 ;  /* 0x0000000c000e7c82 */ /* 0x000fe20008000000 */
[----:B------:R-:W-:Y:S01]  /*1da0*/  FSEL R8, R161, -INF , P2 ;  /* 0xff800000a1087808 */ /* 0x000fe20001000000 */
[----:B------:R-:W-:Y:S01]  /*1db0*/  HGMMA.64x64x16.F32.BF16 R120, R184, gdesc[UR12], RZ, !UPT, gsb0 ;  /* 0x00e0000cb8787df0 */ /* 0x000fe2000c0018ff */
[----:B------:R-:W-:Y:S01]  /*1dc0*/  UIADD3 UR14, UR12, 0x2, URZ ;  /* 0x000000020c0e7890 */ /* 0x000fe2000fffe03f */
[----:B------:R-:W-:Y:S01]  /*1dd0*/  FFMA.FTZ R161, R154, UR20, -R217 ;  /* 0x000000149aa17c23 */ /* 0x000fe200080108d9 */
[----:B------:R-:W-:Y:S01]  /*1de0*/  UMOV UR15, 0x80000020 ;  /* 0x80000020000f7882 */ /* 0x000fe20000000000 */
[----:B------:R-:W-:Y:S01]  /*1df0*/  FFMA.FTZ R162, R155, UR20, -R212 ;  /* 0x000000149ba27c23 */ /* 0x000fe200080108d4 */
[----:B------:R-:W-:Y:S01]  /*1e00*/  FSEL R154, R167, -INF , P1 ;  /* 0xff800000a79a7808 */ /* 0x000fe20000800000 */
[----:B------:R-:W-:Y:S01]  /*1e10*/  MUFU.EX2 R15, R15 ;  /* 0x0000000f000f7308 */ /* 0x000fe20000000800 */
[----:B------:R-:W-:Y:S01]  /*1e20*/  FSEL R155, R170, -INF , P1 ;  /* 0xff800000aa9b7808 */ /* 0x000fe20000800000 */
[----:B------:R-:W-:Y:S01]  /*1e30*/  FFMA.FTZ R7, R7, UR20, -R216 ;  /* 0x0000001407077c23 */ /* 0x000fe200080108d8 */
        /* <DEDUP_REMOVED lines=10> */
[--C-:B------:R-:W-:Y:S01]  /*1ee0*/  FFMA.FTZ R166, R155, UR20, -R210.reuse ;  /* 0x000000149ba67c23 */ /* 0x100fe200080108d2 */
[----:B------:R-:W-:Y:S01]  /*1ef0*/  FFMA.FTZ R167, R157, UR20, -R210 ;  /* 0x000000149da77c23 */ /* 0x000fe200080108d2 */
[----:B------:R-:W-:Y:S01]  /*1f00*/  FSEL R158, R173, -INF , P2 ;  /* 0xff800000ad9e7808 */ /* 0x000fe20001000000 */
[----:B------:R-:W-:Y:S01]  /*1f10*/  FFMA.FTZ R10, R10, UR20, -R213 ;  /* 0x000000140a0a7c23 */ /* 0x000fe200080108d5 */
[----:B------:R-:W-:Y:S01]  /*1f20*/  FSEL R170, R175, -INF , P1 ;  /* 0xff800000afaa7808 */ /* 0x000fe20000800000 */
[----:B------:R-:W-:Y:S01]  /*1f30*/  MUFU.EX2 R152, R152 ;  /* 0x0000009800987308 */ /* 0x000fe20000000800 */
[----:B------:R-:W-:Y:S01]  /*1f40*/  FSEL R11, R168, -INF , P2 ;  /* 0xff800000a80b7808 */ /* 0x000fe20001000000 */
[--C-:B------:R-:W-:Y:S01]  /*1f50*/  FFMA.FTZ R210, R158, UR20, -R211.reuse ;  /* 0x000000149ed27c23 */ /* 0x100fe200080108d3 */
[----:B------:R-:W-:Y:S01]  /*1f60*/  FSEL R12, R169, -INF , P2 ;  /* 0xff800000a90c7808 */ /* 0x000fe20001000000 */
[----:B------:R-:W-:Y:S01]  /*1f70*/  FFMA.FTZ R213, R170, UR20, -R211 ;  /* 0x00000014aad57c23 */ /* 0x000fe200080108d3 */
[----:B------:R-:W-:Y:S01]  /*1f80*/  FSEL R175, R176, -INF , P2 ;  /* 0xff800000b0af7808 */ /* 0x000fe20001000000 */
[----:B------:R-:W-:Y:S01]  /*1f90*/  FFMA.FTZ R11, R11, UR20, -R214 ;  /* 0x000000140b0b7c23 */ /* 0x000fe200080108d6 */
[----:B------:R-:W-:Y:S01]  /*1fa0*/  FSEL R212, R177, -INF , P2 ;  /* 0xff800000b1d47808 */ /* 0x000fe20001000000 */
[----:B------:R-:W-:Y:S01]  /*1fb0*/  FFMA.FTZ R12, R12, UR20, -R215 ;  /* 0x000000140c0c7c23 */ /* 0x000fe200080108d7 */
[----:B------:R-:W-:Y:S01]  /*1fc0*/  FSEL R211, R180, -INF , P2 ;  /* 0xff800000b4d37808 */ /* 0x000fe20001000000 */
[--C-:B------:R-:W-:Y:S01]  /*1fd0*/  FFMA.FTZ R177, R175, UR20, -R208.reuse ;  /* 0x00000014afb17c23 */ /* 0x100fe200080108d0 */
[----:B------:R-:W-:Y:S01]  /*1fe0*/  FSEL R180, R181, -INF , P2 ;  /* 0xff800000b5b47808 */ /* 0x000fe20001000000 */
[--C-:B------:R-:W-:Y:S01]  /*1ff0*/  FFMA.FTZ R212, R212, UR20, -R209.reuse ;  /* 0x00000014d4d47c23 */ /* 0x100fe200080108d1 */
[----:B------:R-:W-:Y:S01]  /*2000*/  FSEL R181, R178, -INF , P1 ;  /* 0xff800000b2b57808 */ /* 0x000fe20000800000 */
[----:B------:R-:W-:Y:S01]  /*2010*/  MUFU.EX2 R153, R153 ;  /* 0x0000009900997308 */ /* 0x000fe20000000800 */
[----:B------:R-:W-:Y:S01]  /*2020*/  FSEL R178, R179, -INF , P1 ;  /* 0xff800000b3b27808 */ /* 0x000fe20000800000 */
[----:B------:R-:W-:Y:S01]  /*2030*/  ULOP3.LUT UR10, UR10, 0x1000000, URZ, 0xfc, !UPT ;  /* 0x010000000a0a7892 */ /* 0x000fe2000f8efc3f */
[----:B------:R-:W-:Y:S01]  /*2040*/  FSEL R179, R182, -INF , P1 ;  /* 0xff800000b6b37808 */ /* 0x000fe20000800000 */
[----:B------:R-:W-:Y:S01]  /*2050*/  FFMA.FTZ R208, R181, UR20, -R208 ;  /* 0x00000014b5d07c23 */ /* 0x000fe200080108d0 */
[----:B------:R-:W-:Y:S01]  /*2060*/  FSEL R214, R183, -INF , P1 ;  /* 0xff800000b7d67808 */ /* 0x000fe20000800000 */
[----:B------:R-:W-:Y:S01]  /*2070*/  FFMA.FTZ R209, R178, UR20, -R209 ;  /* 0x00000014b2d17c23 */ /* 0x000fe200080108d1 */
[--C-:B------:R-:W-:Y:S01]  /*2080*/  FFMA.FTZ R182, R211, UR20, -R20.reuse ;  /* 0x00000014d3b67c23 */ /* 0x100fe20008010814 */
[----:B------:R-:W-:Y:S01]  /*2090*/  MUFU.EX2 R13, R13 ;  /* 0x0000000d000d7308 */ /* 0x000fe20000000800 */
[----:B------:R-:W-:Y:S01]  /*20a0*/  FFMA.FTZ R179, R179, UR20, -R20 ;  /* 0x00000014b3b37c23 */ /* 0x000fe20008010814 */
[--C-:B------:R-:W-:Y:S01]  /*20b0*/  FFMA.FTZ R178, R180, UR20, -R21.reuse ;  /* 0x00000014b4b27c23 */ /* 0x100fe20008010815 */
[----:B------:R-:W-:Y:S01]  /*20c0*/  FFMA.FTZ R21, R214, UR20, -R21 ;  /* 0x00000014d6157c23 */ /* 0x000fe20008010815 */
[----:B------:R-:W-:-:S04]  /*20d0*/  UIMAD UR10, UR6, 0x300, UR10 ;  /* 0x00000300060a78a4 */ /* 0x000fc8000f8e020a */
[----:B------:R-:W-:Y:S08]  /*20e0*/  MUFU.EX2 R23, R23 ;  /* 0x0000001700177308 */ /* 0x000ff00000000800 */
[----:B------:R-:W-:Y:S08]  /*20f0*/  MUFU.EX2 R5, R5 ;  /* 0x0000000500057308 */ /* 0x000ff00000000800 */
[----:B------:R-:W-:Y:S01]  /*2100*/  MUFU.EX2 R6, R6 ;  /* 0x0000000600067308 */ /* 0x000fe20000000800 */
[----:B------:R-:W-:-:S02]  /*2110*/  WARPGROUP.DEPBAR.LE gsb0, 0x0 ;  /* 0x00008000000079c5 */ /* 0x000fc40000010000 */
[----:B------:R-:W-:-:S05]  /*2120*/  WARPGROUP.ARRIVE ;  /* 0x00000000000079c5 */ /* 0x000fca0000000000 */
[----:B------:R-:W-:Y:S01]  /*2130*/  MUFU.EX2 R162, R162 ;  /* 0x000000a200a27308 */ /* 0x000fe20000000800 */
[----:B------:R-:W-:Y:S01]  /*2140*/  HGMMA.64x64x16.F32.BF16 R120, R196, gdesc[UR12], R120, gsb0 ;  /* 0x00e0000cc4787df0 */ /* 0x000fe20008001878 */
[----:B------:R-:W-:Y:S01]  /*2150*/  UIADD3 UR14, UR12, 0x100, URZ ;  /* 0x000001000c0e7890 */ /* 0x000fe2000fffe03f */
[----:B------:R-:W-:-:S05]  /*2160*/  UMOV UR15, 0x80000020 ;  /* 0x80000020000f7882 */ /* 0x000fca0000000000 */
[----:B------:R-:W-:Y:S08]  /*2170*/  MUFU.EX2 R163, R163 ;  /* 0x000000a300a37308 */ /* 0x000ff00000000800 */
        /* <DEDUP_REMOVED lines=8> */
[----:B------:R-:W-:Y:S01]  /*2200*/  MUFU.EX2 R164, R164 ;  /* 0x000000a400a47308 */ /* 0x000fe20000000800 */
[----:B------:R-:W-:-:S02]  /*2210*/  WARPGROUP.DEPBAR.LE gsb0, 0x0 ;  /* 0x00008000000079c5 */ /* 0x000fc40000010000 */
[----:B----4-:R-:W-:-:S05]  /*2220*/  WARPGROUP.ARRIVE ;  /* 0x00000000000079c5 */ /* 0x010fca0000000000 */
[----:B------:R-:W-:Y:S01]  /*2230*/  MUFU.EX2 R165, R165 ;  /* 0x000000a500a57308 */ /* 0x000fe20000000800 */
[----:B------:R-:W-:Y:S01]  /*2240*/  HGMMA.64x64x16.F32.BF16 R120, R188, gdesc[UR12], R120, gsb0 ;  /* 0x00e0000cbc787df0 */ /* 0x000fe20008001878 */
[----:B------:R-:W-:Y:S01]  /*2250*/  UIADD3 UR14, UR12, 0x102, URZ ;  /* 0x000001020c0e7890 */ /* 0x000fe2000fffe03f */
[----:B------:R-:W-:-:S05]  /*2260*/  UMOV UR15, 0x80000020 ;  /* 0x80000020000f7882 */ /* 0x000fca0000000000 */
[----:B------:R-:W-:Y:S08]  /*2270*/  MUFU.EX2 R166, R166 ;  /* 0x000000a600a67308 */ /* 0x000ff00000000800 */
[----:B------:R-:W-:Y:S08]  /*2280*/  MUFU.EX2 R167, R167 ;  /* 0x000000a700a77308 */ /* 0x000ff00000000800 */
[----:B------:R-:W-:Y:S08]  /*2290*/  MUFU.EX2 R210, R210 ;  /* 0x000000d200d27308 */ /* 0x000ff00000000800 */
[----:B------:R-:W1:Y:S08]  /*22a0*/  MUFU.EX2 R176, R213 ;  /* 0x000000d500b07308 */ /* 0x000e700000000800 */
[----:B------:R-:W2:Y:S08]  /*22b0*/  MUFU.EX2 R177, R177 ;  /* 0x000000b100b17308 */ /* 0x000eb00000000800 */
[----:B------:R4:W-:Y:S01]  /*22c0*/  MUFU.EX2 R20, R208 ;  /* 0x000000d000147308 */ /* 0x0009e20000000800 */
[----:B-1----:R-:W-:-:S07]  /*22d0*/  F2FP.BF16.F32.PACK_AB R211, R176, R167 ;  /* 0x000000a7b0d3723e */ /* 0x002fce00000010ff */
[----:B------:R-:W-:Y:S01]  /*22e0*/  MUFU.EX2 R182, R182 ;  /* 0x000000b600b67308 */ /* 0x000fe20000000800 */
[----:B----4-:R-:W-:-:S07]  /*22f0*/  F2FP.BF16.F32.PACK_AB R208, R12, R11 ;  /* 0x0000000b0cd0723e */ /* 0x010fce00000010ff */
[----:B------:R-:W-:Y:S01]  /*2300*/  MUFU.EX2 R179, R179 ;  /* 0x000000b300b37308 */ /* 0x000fe20000000800 */
[----:B------:R-:W-:Y:S02]  /*2310*/  WARPGROUP.DEPBAR.LE gsb0, 0x0 ;  /* 0x00008000000079c5 */ /* 0x000fe40000010000 */
[----:B------:R-:W-:-:S06]  /*2320*/  WARPGROUP.ARRIVE ;  /* 0x00000000000079c5 */ /* 0x000fcc0000000000 */
[----:B------:R-:W-:Y:S01]  /*2330*/  HGMMA.64x64x16.F32.BF16 R120, R200, gdesc[UR12], R120, gsb0 ;  /* 0x00e0000cc8787df0 */ /* 0x000fe20008001878 */
[----:B------:R-:W-:Y:S01]  /*2340*/  UIADD3 UR14, UR12, 0x200, URZ ;  /* 0x000002000c0e7890 */ /* 0x000fe2000fffe03f */
[----:B------:R-:W-:Y:S01]  /*2350*/  UMOV UR15, 0x80000020 ;  /* 0x80000020000f7882 */ /* 0x000fe20000000000 */
[----:B------:R-:W-:Y:S01]  /*2360*/  UIADD3 UR12, UR12, 0x202, URZ ;  /* 0x000002020c0c7890 */ /* 0x000fe2000fffe03f */
[----:B------:R-:W-:Y:S02]  /*2370*/  WARPGROUP.DEPBAR.LE gsb0, 0x0 ;  /* 0x00008000000079c5 */ /* 0x000fe40000010000 */
[----:B-----5:R-:W-:-:S06]  /*2380*/  WARPGROUP.ARRIVE ;  /* 0x00000000000079c5 */ /* 0x020fcc0000000000 */
[----:B------:R-:W-:Y:S01]  /*2390*/  HGMMA.64x64x16.F32.BF16 R120, R192, gdesc[UR12], R120, gsb0 ;  /* 0x00e0000cc0787df0 */ /* 0x000fe20008001878 */
[----:B------:R-:W-:Y:S01]  /*23a0*/  UMOV UR14, UR12 ;  /* 0x0000000c000e7c82 */ /* 0x000fe20008000000 */
[----:B------:R-:W-:Y:S01]  /*23b0*/  UMOV UR15, 0x80000020 ;  /* 0x80000020000f7882 */ /* 0x000fe20000000000 */
[----:B------:R-:W-:Y:S01]  /*23c0*/  UIADD3 UR12, UR10, 0x40, URZ ;  /* 0x000000400a0c7890 */ /* 0x000fe2000fffe03f */
[----:B------:R-:W-:Y:S02]  /*23d0*/  WARPGROUP.DEPBAR.LE gsb0, 0x0 ;  /* 0x00008000000079c5 */ /* 0x000fe40000010000 */
[----:B------:R-:W-:-:S06]  /*23e0*/  WARPGROUP.ARRIVE ;  /* 0x00000000000079c5 */ /* 0x000fcc0000000000 */
[----:B------:R-:W-:Y:S01]  /*23f0*/  HGMMA.64x64x16.F32.BF16 R120, R204, gdesc[UR12], R120, gsb0 ;  /* 0x00e0000ccc787df0 */ /* 0x000fe20008001878 */
[----:B------:R-:W-:Y:S01]  /*2400*/  UMOV UR14, UR10 ;  /* 0x0000000a000e7c82 */ /* 0x000fe20008000000 */
[----:B------:R-:W-:Y:S01]  /*2410*/  UMOV UR15, 0x80000020 ;  /* 0x80000020000f7882 */ /* 0x000fe20000000000 */
[----:B------:R-:W-:Y:S02]  /*2420*/  WARPGROUP.DEPBAR.LE gsb0, 0x0 ;  /* 0x00008000000079c5 */ /* 0x000fe40000010000 */
[----:B------:R-:W1:Y:S04]  /*2430*/  LDS.64 R154, [R220+0x1e200] ;  /* 0x01e20000dc9a7984 */ /* 0x000e680000000a00 */
[----:B------:R-:W4:Y:S04]  /*2440*/  LDS.64 R156, [R220+0x1e220] ;  /* 0x01e22000dc9c7984 */ /* 0x000f280000000a00 */
[----:B------:R-:W5:Y:S04]  /*2450*/  LDS.64 R158, [R220+0x1e240] ;  /* 0x01e24000dc9e7984 */ /* 0x000f680000000a00 */
[----:B------:R-:W2:Y:S04]  /*2460*/  LDS.64 R168, [R220+0x1e260] ;  /* 0x01e26000dca87984 */ /* 0x000ea80000000a00 */
[----:B------:R-:W2:Y:S04]  /*2470*/  LDS.64 R170, [R220+0x1e280] ;  /* 0x01e28000dcaa7984 */ /* 0x000ea80000000a00 */
[----:B------:R-:W2:Y:S04]  /*2480*/  LDS.64 R174, [R220+0x1e2c0] ;  /* 0x01e2c000dcae7984 */ /* 0x000ea80000000a00 */
[----:B------:R-:W2:Y:S04]  /*2490*/  LDS.64 R172, [R220+0x1e2a0] ;  /* 0x01e2a000dcac7984 */ /* 0x000ea80000000a00 */
[----:B---3--:R-:W3:Y:S01]  /*24a0*/  LDS.64 R220, [R220+0x1e2e0] ;  /* 0x01e2e000dcdc7984 */ /* 0x008ee20000000a00 */
[--C-:B-1----:R-:W-:Y:S01]  /*24b0*/  FADD.FTZ R181, R120, -R154.reuse ;  /* 0x8000009a78b57221 */ /* 0x102fe20000010000 */
[--C-:B------:R-:W-:Y:S01]  /*24c0*/  FADD.FTZ R120, R121, -R155.reuse ;  /* 0x8000009b79787221 */ /* 0x100fe20000010000 */
[----:B------:R-:W-:Y:S01]  /*24d0*/  FADD.FTZ R122, R122, -R154 ;  /* 0x8000009a7a7a7221 */ /* 0x000fe20000010000 */
[----:B------:R-:W-:Y:S01]  /*24e0*/  FADD.FTZ R154, R123, -R155 ;  /* 0x8000009b7b9a7221 */ /* 0x000fe20000010000 */
[--C-:B----4-:R-:W-:Y:S01]  /*24f0*/  FADD.FTZ R121, R126, -R156.reuse ;  /* 0x8000009c7e797221 */ /* 0x110fe20000010000 */
[--C-:B------:R-:W-:Y:S01]  /*2500*/  FADD.FTZ R126, R127, -R157.reuse ;  /* 0x8000009d7f7e7221 */ /* 0x100fe20000010000 */
[----:B------:R-:W-:Y:S01]  /*2510*/  FADD.FTZ R180, R124, -R156 ;  /* 0x8000009c7cb47221 */ /* 0x000fe20000010000 */
[----:B------:R-:W-:Y:S01]  /*2520*/  FADD.FTZ R155, R125, -R157 ;  /* 0x8000009d7d9b7221 */ /* 0x000fe20000010000 */
[----:B------:R-:W-:Y:S01]  /*2530*/  FMUL.FTZ R121, R14, R121 ;  /* 0x000000790e797220 */ /* 0x000fe20000410000 */
[----:B------:R-:W-:Y:S01]  /*2540*/  FMUL.FTZ R126, R15, R126 ;  /* 0x0000007e0f7e7220 */ /* 0x000fe20000410000 */
[----:B-----5:R-:W-:Y:S01]  /*2550*/  FADD.FTZ R123, R130, -R158 ;  /* 0x8000009e827b7221 */ /* 0x020fe20000010000 */
[--C-:B------:R-:W-:Y:S01]  /*2560*/  FADD.FTZ R129, R129, -R159.reuse ;  /* 0x8000009f81817221 */ /* 0x100fe20000010000 */
[--C-:B--2---:R-:W-:Y:S01]  /*2570*/  FADD.FTZ R132, R132, -R168.reuse ;  /* 0x800000a884847221 */ /* 0x104fe20000010000 */
[----:B------:R-:W-:Y:S01]  /*2580*/  FADD.FTZ R127, R134, -R168 ;  /* 0x800000a8867f7221 */ /* 0x000fe20000010000 */
[----:B------:R-:W-:Y:S01]  /*2590*/  FADD.FTZ R130, R131, -R159 ;  /* 0x8000009f83827221 */ /* 0x000fe20000010000 */
[----:B------:R-:W-:Y:S01]  /*25a0*/  F2FP.BF16.F32.PACK_AB R159, R126, R121 ;  /* 0x000000797e9f723e */ /* 0x000fe200000010ff */
[--C-:B------:R-:W-:Y:S01]  /*25b0*/  FADD.FTZ R168, R136, -R170.reuse ;  /* 0x800000aa88a87221 */ /* 0x100fe20000010000 */
[--C-:B------:R-:W-:Y:S01]  /*25c0*/  FADD.FTZ R137, R137, -R171.reuse ;  /* 0x800000ab89897221 */ /* 0x100fe20000010000 */
[----:B------:R-:W-:Y:S01]  /*25d0*/  FADD.FTZ R136, R139, -R171 ;  /* 0x800000ab8b887221 */ /* 0x000fe20000010000 */
[----:B------:R-:W1:Y:S01]  /*25e0*/  MUFU.EX2 R124, R212 ;  /* 0x000000d4007c7308 */ /* 0x000e620000000800 */
[--C-:B------:R-:W-:Y:S01]  /*25f0*/  FADD.FTZ R134, R135, -R169.reuse ;  /* 0x800000a987867221 */ /* 0x100fe20000010000 */
[----:B------:R-:W-:Y:S01]  /*2600*/  FADD.FTZ R131, R138, -R170 ;  /* 0x800000aa8a837221 */ /* 0x000fe20000010000 */
[----:B------:R-:W-:Y:S01]  /*2610*/  FADD.FTZ R133, R133, -R169 ;  /* 0x800000a985857221 */ /* 0x000fe20000010000 */
[--C-:B------:R-:W-:Y:S01]  /*2620*/  FADD.FTZ R138, R147, -R175.reuse ;  /* 0x800000af938a7221 */ /* 0x100fe20000010000 */
[----:B------:R-:W-:Y:S01]  /*2630*/  FADD.FTZ R128, R128, -R158 ;  /* 0x8000009e80807221 */ /* 0x000fe20000010000 */
[----:B------:R-:W-:Y:S01]  /*2640*/  FADD.FTZ R135, R140, -R172 ;  /* 0x800000ac8c877221 */ /* 0x000fe20000010000 */
[----:B------:R-:W-:Y:S01]  /*2650*/  FADD.FTZ R169, R145, -R175 ;  /* 0x800000af91a97221 */ /* 0x000fe20000010000 */
[----:B------:R-:W2:Y:S01]  /*2660*/  MUFU.EX2 R125, R209 ;  /* 0x000000d1007d7308 */ /* 0x000ea20000000800 */
[----:B------:R-:W-:Y:S01]  /*2670*/  FMUL.FTZ R156, R152, R181 ;  /* 0x000000b5989c7220 */ /* 0x000fe20000410000 */
[----:B------:R-:W-:Y:S01]  /*2680*/  FMUL.FTZ R147, R153, R120 ;  /* 0x0000007899937220 */ /* 0x000fe20000410000 */
[----:B------:R-:W-:Y:S01]  /*2690*/  FMUL.FTZ R122, R13, R122 ;  /* 0x0000007a0d7a7220 */ /* 0x000fe20000410000 */
[----:B------:R-:W-:Y:S01]  /*26a0*/  FMUL.FTZ R157, R23, R154 ;  /* 0x0000009a179d7220 */ /* 0x000fe20000410000 */
[----:B------:R-:W-:-:S02]  /*26b0*/  IMAD.U32 R121, RZ, RZ, UR6 ;  /* 0x00000006ff797e24 */ /* 0x000fc4000f8e00ff */
[----:B------:R-:W-:Y:S01]  /*26c0*/  FADD.FTZ R142, R142, -R172 ;  /* 0x800000ac8e8e7221 */ /* 0x000fe20000010000 */
[--C-:B------:R-:W-:Y:S01]  /*26d0*/  FADD.FTZ R141, R141, -R173.reuse ;  /* 0x800000ad8d8d7221 */ /* 0x100fe20000010000 */
[----:B------:R-:W4:Y:S01]  /*26e0*/  MUFU.EX2 R171, R178 ;  /* 0x000000b200ab7308 */ /* 0x000f220000000800 */
[----:B------:R-:W-:Y:S01]  /*26f0*/  FADD.FTZ R143, R143, -R173 ;  /* 0x800000ad8f8f7221 */ /* 0x000fe20000010000 */
[----:B---3--:R-:W-:Y:S01]  /*2700*/  FADD.FTZ R145, R148, -R220 ;  /* 0x800000dc94917221 */ /* 0x008fe20000010000 */
[--C-:B------:R-:W-:Y:S01]  /*2710*/  FADD.FTZ R140, R149, -R221.reuse ;  /* 0x800000dd958c7221 */ /* 0x100fe20000010000 */
[----:B------:R-:W-:Y:S01]  /*2720*/  FMUL.FTZ R158, R5, R180 ;  /* 0x000000b4059e7220 */ /* 0x000fe20000410000 */
[----:B------:R-:W-:Y:S01]  /*2730*/  FMUL.FTZ R155, R6, R155 ;  /* 0x0000009b069b7220 */ /* 0x000fe20000410000 */
[--C-:B------:R-:W-:Y:S01]  /*2740*/  FADD.FTZ R144, R144, -R174.reuse ;  /* 0x800000ae90907221 */ /* 0x100fe20000010000 */
[----:B------:R-:W-:Y:S01]  /*2750*/  FADD.FTZ R139, R146, -R174 ;  /* 0x800000ae928b7221 */ /* 0x000fe20000010000 */
[----:B------:R4:W3:Y:S01]  /*2760*/  MUFU.EX2 R126, R21 ;  /* 0x00000015007e7308 */ /* 0x0008e20000000800 */
[----:B------:R-:W-:Y:S01]  /*2770*/  FADD.FTZ R220, R150, -R220 ;  /* 0x800000dc96dc7221 */ /* 0x000fe20000010000 */
[----:B------:R-:W-:Y:S01]  /*2780*/  FADD.FTZ R221, R151, -R221 ;  /* 0x800000dd97dd7221 */ /* 0x000fe20000010000 */
[----:B------:R-:W-:Y:S01]  /*2790*/  FMUL.FTZ R127, R162, R127 ;  /* 0x0000007fa27f7220 */ /* 0x000fe20000410000 */
[----:B------:R-:W-:Y:S01]  /*27a0*/  FMUL.FTZ R134, R163, R134 ;  /* 0x00000086a3867220 */ /* 0x000fe20000410000 */
[----:B------:R-:W-:Y:S01]  /*27b0*/  FMUL.FTZ R128, R7, R128 ;  /* 0x0000008007807220 */ /* 0x000fe20000410000 */
[----:B------:R-:W-:Y:S01]  /*27c0*/  FMUL.FTZ R129, R8, R129 ;  /* 0x0000008108817220 */ /* 0x000fe20000410000 */
[----:B------:R-:W-:Y:S01]  /*27d0*/  FMUL.FTZ R123, R160, R123 ;  /* 0x0000007ba07b7220 */ /* 0x000fe20000410000 */
[----:B------:R-:W-:Y:S01]  /*27e0*/  FMUL.FTZ R130, R161, R130 ;  /* 0x00000082a1827220 */ /* 0x000fe20000410000 */
[----:B------:R-:W-:Y:S01]  /*27f0*/  FMUL.FTZ R132, R9, R132 ;  /* 0x0000008409847220 */ /* 0x000fe20000410000 */
[----:B------:R-:W-:Y:S01]  /*2800*/  FMUL.FTZ R133, R10, R133 ;  /* 0x000000850a857220 */ /* 0x000fe20000410000 */
[----:B------:R-:W-:Y:S01]  /*2810*/  IMAD R121, R121, 0x2000, R0 ;  /* 0x0000200079797824 */ /* 0x000fe200078e0200 */
[----:B------:R-:W-:Y:S01]  /*2820*/  F2FP.BF16.F32.PACK_AB R156, R147, R156 ;  /* 0x0000009c939c723e */ /* 0x000fe200000010ff */
[----:B------:R-:W-:Y:S01]  /*2830*/  FMUL.FTZ R148, R11, R168 ;  /* 0x000000a80b947220 */ /* 0x000fe20000410000 */
[----:B------:R-:W-:Y:S01]  /*2840*/  F2FP.BF16.F32.PACK_AB R157, R157, R122 ;  /* 0x0000007a9d9d723e */ /* 0x000fe200000010ff */
[----:B------:R-:W-:Y:S01]  /*2850*/  FMUL.FTZ R137, R12, R137 ;  /* 0x000000890c897220 */ /* 0x000fe20000410000 */
[----:B------:R-:W-:Y:S01]  /*2860*/  FMUL.FTZ R131, R164, R131 ;  /* 0x00000083a4837220 */ /* 0x000fe20000410000 */
[----:B------:R-:W-:Y:S01]  /*2870*/  FMUL.FTZ R136, R165, R136 ;  /* 0x00000088a5887220 */ /* 0x000fe20000410000 */
[----:B------:R-:W-:Y:S01]  /*2880*/  FMUL.FTZ R135, R166, R135 ;  /* 0x00000087a6877220 */ /* 0x000fe20000410000 */
[----:B------:R-:W-:Y:S01]  /*2890*/  FMUL.FTZ R150, R210, R141 ;  /* 0x0000008dd2967220 */ /* 0x000fe20000410000 */
[----:B------:R-:W-:Y:S01]  /*28a0*/  FMUL.FTZ R142, R167, R142 ;  /* 0x0000008ea78e7220 */ /* 0x000fe20000410000 */
[----:B------:R-:W-:Y:S01]  /*28b0*/  FMUL.FTZ R143, R176, R143 ;  /* 0x0000008fb08f7220 */ /* 0x000fe20000410000 */
[----:B------:R-:W-:Y:S01]  /*28c0*/  F2FP.BF16.F32.PACK_AB R158, R155, R158 ;  /* 0x0000009e9b9e723e */ /* 0x000fe200000010ff */
[----:B------:R-:W-:Y:S01]  /*28d0*/  FMUL.FTZ R144, R177, R144 ;  /* 0x00000090b1907220 */ /* 0x000fe20000410000 */
[----:B-1----:R-:W-:Y:S01]  /*28e0*/  FMUL.FTZ R169, R124, R169 ;  /* 0x000000a97ca97220 */ /* 0x002fe20000410000 */
[----:B------:R-:W-:Y:S01]  /*28f0*/  FMUL.FTZ R139, R20, R139 ;  /* 0x0000008b148b7220 */ /* 0x000fe20000410000 */
[----:B--2---:R-:W-:Y:S01]  /*2900*/  FMUL.FTZ R138, R125, R138 ;  /* 0x0000008a7d8a7220 */ /* 0x004fe20000410000 */
[----:B------:R-:W-:Y:S01]  /*2910*/  FMUL.FTZ R146, R182, R145 ;  /* 0x00000091b6927220 */ /* 0x000fe20000410000 */
[----:B----4-:R-:W-:Y:S01]  /*2920*/  FMUL.FTZ R21, R171, R140 ;  /* 0x0000008cab157220 */ /* 0x010fe20000410000 */
[----:B------:R-:W-:Y:S01]  /*2930*/  FMUL.FTZ R147, R179, R220 ;  /* 0x000000dcb3937220 */ /* 0x000fe20000410000 */
[----:B---3--:R-:W-:Y:S01]  /*2940*/  FMUL.FTZ R122, R126, R221 ;  /* 0x000000dd7e7a7220 */ /* 0x008fe20000410000 */
[----:B------:R-:W-:Y:S01]  /*2950*/  F2FP.BF16.F32.PACK_AB R155, R134, R127 ;  /* 0x0000007f869b723e */ /* 0x000fe200000010ff */
[----:B------:R-:W-:Y:S01]  /*2960*/  IMAD R127, R121, 0x2, R2 ;  /* 0x00000002797f7824 */ /* 0x000fe200078e0202 */
[----:B------:R-:W-:-:S02]  /*2970*/  F2FP.BF16.F32.PACK_AB R120, R153, R152 ;  /* 0x000000989978723e */ /* 0x000fc400000010ff */
[----:B------:R-:W-:Y:S02]  /*2980*/  F2FP.BF16.F32.PACK_AB R152, R129, R128 ;  /* 0x000000808198723e */ /* 0x000fe400000010ff */
[----:B------:R-:W-:Y:S01]  /*2990*/  F2FP.BF16.F32.PACK_AB R153, R130, R123 ;  /* 0x0000007b8299723e */ /* 0x000fe200000010ff */
[----:B------:R-:W-:Y:S01]  /*29a0*/  STSM.16.MT88.4 [R127+0x1e800], R156 ;  /* 0x01e8009c7f007844 */ /* 0x000fe20000004200 */
[----:B------:R-:W-:Y:S02]  /*29b0*/  F2FP.BF16.F32.PACK_AB R154, R133, R132 ;  /* 0x00000084859a723e */ /* 0x000fe400000010ff */
[----:B------:R-:W-:Y:S02]  /*29c0*/  F2FP.BF16.F32.PACK_AB R148, R137, R148 ;  /* 0x000000948994723e */ /* 0x000fe400000010ff */
[----:B------:R-:W-:Y:S01]  /*29d0*/  F2FP.BF16.F32.PACK_AB R149, R136, R131 ;  /* 0x000000838895723e */ /* 0x000fe200000010ff */
[----:B------:R-:W-:Y:S01]  /*29e0*/  STSM.16.MT88.4 [R127+0x1f000], R152 ;  /* 0x01f000987f007844 */ /* 0x000fe20000004200 */
[----:B------:R-:W-:-:S02]  /*29f0*/  F2FP.BF16.F32.PACK_AB R150, R150, R135 ;  /* 0x000000879696723e */ /* 0x000fc400000010ff */
[----:B------:R-:W-:Y:S02]  /*2a00*/  F2FP.BF16.F32.PACK_AB R151, R143, R142 ;  /* 0x0000008e8f97723e */ /* 0x000fe400000010ff */
[----:B------:R-:W-:Y:S02]  /*2a10*/  F2FP.BF16.F32.PACK_AB R144, R169, R144 ;  /* 0x00000090a990723e */ /* 0x000fe400000010ff */
[----:B------:R-:W-:Y:S01]  /*2a20*/  F2FP.BF16.F32.PACK_AB R145, R138, R139 ;  /* 0x0000008b8a91723e */ /* 0x000fe200000010ff */
[----:B------:R-:W-:Y:S01]  /*2a30*/  STSM.16.MT88.4 [R127+0x1f800], R148 ;  /* 0x01f800947f007844 */ /* 0x000fe20000004200 */
[----:B------:R-:W-:Y:S02]  /*2a40*/  F2FP.BF16.F32.PACK_AB R146, R21, R146 ;  /* 0x000000921592723e */ /* 0x000fe400000010ff */
[----:B------:R-:W-:Y:S02]  /*2a50*/  F2FP.BF16.F32.PACK_AB R147, R122, R147 ;  /* 0x000000937a93723e */ /* 0x000fe400000010ff */
[----:B------:R-:W-:-:S02]  /*2a60*/  F2FP.BF16.F32.PACK_AB R121, R23, R13 ;  /* 0x0000000d1779723e */ /* 0x000fc400000010ff */
[----:B------:R-:W-:Y:S01]  /*2a70*/  F2FP.BF16.F32.PACK_AB R122, R6, R5 ;  /* 0x00000005067a723e */ /* 0x000fe200000010ff */
[----:B------:R1:W-:Y:S01]  /*2a80*/  STSM.16.MT88.4 [R127+0x20000], R144 ;  /* 0x020000907f007844 */ /* 0x0003e20000004200 */
[----:B------:R-:W-:Y:S01]  /*2a90*/  F2FP.BF16.F32.PACK_AB R123, R15, R14 ;  /* 0x0000000e0f7b723e */ /* 0x000fe200000010ff */
[----:B------:R-:W-:Y:S01]  /*2aa0*/  IMAD R5, R17, 0x1000, R2 ;  /* 0x0000100011057824 */ /* 0x000fe200078e0202 */
[----:B------:R-:W-:Y:S02]  /*2ab0*/  F2FP.BF16.F32.PACK_AB R209, R165, R164 ;  /* 0x000000a4a5d1723e */ /* 0x000fe400000010ff */
[----:B------:R-:W-:Y:S01]  /*2ac0*/  WARPGROUP.ARRIVE ;  /* 0x00000000000079c5 */ /* 0x000fe20000000000 */
[----:B------:R-:W-:Y:S02]  /*2ad0*/  F2FP.BF16.F32.PACK_AB R210, R210, R166 ;  /* 0x000000a6d2d2723e */ /* 0x000fe400000010ff */
[----:B------:R-:W-:Y:S02]  /*2ae0*/  F2FP.BF16.F32.PACK_AB R176, R124, R177 ;  /* 0x000000b17cb0723e */ /* 0x000fe400000010ff */
[----:B------:R-:W-:Y:S01]  /*2af0*/  F2FP.BF16.F32.PACK_AB R177, R125, R20 ;  /* 0x000000147db1723e */ /* 0x000fe200000010ff */
[----:B------:R-:W-:Y:S01]  /*2b00*/  HGMMA.64x96x16.F32.BF16 R24, R120, gdesc[UR12].tnspB, R24, gsb0 ;  /* 0x4160000c78187df0 */ /* 0x000fe20008001818 */
[----:B------:R-:W-:Y:S01]  /*2b10*/  UMOV UR14, UR12 ;  /* 0x0000000c000e7c82 */ /* 0x000fe20008000000 */
[----:B------:R-:W-:Y:S01]  /*2b20*/  UMOV UR15, 0x80000020 ;  /* 0x80000020000f7882 */ /* 0x000fe20000000000 */
[----:B------:R-:W-:Y:S01]  /*2b30*/  UIADD3 UR12, UR10, 0x80, URZ ;  /* 0x000000800a0c7890 */ /* 0x000fe2000fffe03f */
[----:B------:R-:W-:-:S02]  /*2b40*/  F2FP.BF16.F32.PACK_AB R178, R171, R182 ;  /* 0x000000b6abb2723e */ /* 0x000fc400000010ff */
[----:B------:R-:W-:Y:S02]  /*2b50*/  F2FP.BF16.F32.PACK_AB R179, R126, R179 ;  /* 0x000000b37eb3723e */ /* 0x000fe400000010ff */
[----:B------:R-:W-:-:S13]  /*2b60*/  R2UR UR13, R5 ;  /* 0x00000000050d72ca */ /* 0x000fda00000e0000 */
[----:B------:R-:W-:Y:S01]  /*2b70*/  USHF.R.U32.HI UR13, URZ, 0x4, UR13 ;  /* 0x000000043f0d7899 */ /* 0x000fe2000801160d */
[----:B------:R-:W-:Y:S02]  /*2b80*/  WARPGROUP.DEPBAR.LE gsb0, 0x0 ;  /* 0x00008000000079c5 */ /* 0x000fe40000010000 */
[----:B------:R-:W-:Y:S02]  /*2b90*/  F2FP.BF16.F32.PACK_AB R120, R8, R7 ;  /* 0x000000070878723e */ /* 0x000fe400000010ff */
[----:B------:R-:W-:Y:S02]  /*2ba0*/  F2FP.BF16.F32.PACK_AB R121, R161, R160 ;  /* 0x000000a0a179723e */ /* 0x000fe400000010ff */
[----:B------:R-:W-:Y:S02]  /*2bb0*/  F2FP.BF16.F32.PACK_AB R122, R10, R9 ;  /* 0x000000090a7a723e */ /* 0x000fe400000010ff */
[----:B------:R-:W-:-:S04]  /*2bc0*/  F2FP.BF16.F32.PACK_AB R123, R163, R162 ;  /* 0x000000a2a37b723e */ /* 0x000fc800000010ff */
[----:B------:R-:W-:-:S06]  /*2bd0*/  WARPGROUP.ARRIVE ;  /* 0x00000000000079c5 */ /* 0x000fcc0000000000 */
[----:B------:R-:W-:Y:S01]  /*2be0*/  HGMMA.64x96x16.F32.BF16 R24, R120, gdesc[UR12].tnspB, R24, gsb0 ;  /* 0x4160000c78187df0 */ /* 0x000fe20008001818 */
[----:B------:R-:W-:Y:S01]  /*2bf0*/  UMOV UR14, UR12 ;  /* 0x0000000c000e7c82 */ /* 0x000fe20008000000 */
[----:B------:R-:W-:Y:S01]  /*2c00*/  UMOV UR15, 0x80000020 ;  /* 0x80000020000f7882 */ /* 0x000fe20000000000 */
[----:B------:R-:W-:-:S13]  /*2c10*/  R2UR UR12, R16 ;  /* 0x00000000100c72ca */ /* 0x000fda00000e0000 */
[----:B------:R-:W-:-:S04]  /*2c20*/  USHF.R.U32.HI UR12, URZ, 0x4, UR12 ;  /* 0x000000043f0c7899 */ /* 0x000fc8000801160c */
[----:B------:R-:W-:Y:S01]  /*2c30*/  ULOP3.LUT UR12, UR12, 0x3fff, URZ, 0xc0, !UPT ;  /* 0x00003fff0c0c7892 */ /* 0x000fe2000f8ec03f */
[----:B------:R-:W-:Y:S02]  /*2c40*/  WARPGROUP.DEPBAR.LE gsb0, 0x0 ;  /* 0x00008000000079c5 */ /* 0x000fe40000010000 */
[----:B------:R-:W-:-:S06]  /*2c50*/  WARPGROUP.ARRIVE ;  /* 0x00000000000079c5 */ /* 0x000fcc0000000000 */
[----:B------:R-:W-:Y:S01]  /*2c60*/  HGMMA.64x96x16.F32.BF16 R24, R208, gdesc[UR12].tnspB, R24, gsb0 ;  /* 0x4160000cd0187df0 */ /* 0x000fe20008001818 */
[----:B------:R-:W-:Y:S02]  /*2c70*/  ULOP3.LUT UR15, UR12, 0x10000, URZ, 0xfc, !UPT ;  /* 0x000100000c0f7892 */ /* 0x000fe4000f8efc3f */
[----:B------:R-:W-:Y:S02]  /*2c80*/  UIADD3 UR14, UR10, 0xc0, URZ ;  /* 0x000000c00a0e7890 */ /* 0x000fe4000fffe03f */
[----:B------:R-:W-:Y:S02]  /*2c90*/  ULEA UR10, UR6, UR15, 0xa ;  /* 0x0000000f060a7291 */ /* 0x000fe4000f8e503f */
[----:B------:R-:W-:Y:S01]  /*2ca0*/  ULOP3.LUT UR12, UR13, 0x3fff, URZ, 0xc0, !UPT ;  /* 0x00003fff0d0c7892 */ /* 0x000fe2000f8ec03f */
[----:B------:R-:W-:-:S03]  /*2cb0*/  UMOV UR15, 0x80000020 ;  /* 0x80000020000f7882 */ /* 0x000fc60000000000 */
[----:B------:R-:W-:Y:S01]  /*2cc0*/  UIADD3 UR13, UR12, 0x200, URZ ;  /* 0x000002000c0d7890 */ /* 0x000fe2000fffe03f */
[----:B------:R-:W-:Y:S02]  /*2cd0*/  UMOV UR16, UR10 ;  /* 0x0000000a00107c82 */ /* 0x000fe40008000000 */
[----:B------:R-:W-:Y:S01]  /*2ce0*/  UMOV UR18, UR12 ;  /* 0x0000000c00127c82 */ /* 0x000fe20008000000 */
[----:B------:R-:W-:Y:S02]  /*2cf0*/  WARPGROUP.DEPBAR.LE gsb0, 0x0 ;  /* 0x00008000000079c5 */ /* 0x000fe40000010000 */
[----:B------:R-:W-:-:S06]  /*2d00*/  WARPGROUP.ARRIVE ;  /* 0x00000000000079c5 */ /* 0x000fcc0000000000 */
[----:B------:R-:W-:Y:S01]  /*2d10*/  HGMMA.64x96x16.F32.BF16 R24, R176, gdesc[UR12].tnspB, R24, gsb0 ;  /* 0x4160000cb0187df0 */ /* 0x000fe20008001818 */
[----:B------:R-:W-:Y:S01]  /*2d20*/  UIADD3 UR14, UR12, 0x400, URZ ;  /* 0x000004000c0e7890 */ /* 0x000fe2000fffe03f */
[----:B------:R-:W-:Y:S01]  /*2d30*/  UMOV UR15, 0xc0000010 ;  /* 0xc0000010000f7882 */ /* 0x000fe20000000000 */
[----:B------:R-:W-:Y:S02]  /*2d40*/  WARPGROUP.DEPBAR.LE gsb0, 0x0 ;  /* 0x00008000000079c5 */ /* 0x000fe40000010000 */
[----:B------:R-:W-:Y:S01]  /*2d50*/  @!PT LDS RZ, [RZ] ;  /* 0x00000000fffff984 */ /* 0x000fe20000000800 */
[----:B------:R-:W-:Y:S01]  /*2d60*/  @!PT LDS RZ, [RZ] ;  /* 0x00000000fffff984 */ /* 0x000fe20000000800 */
[----:B------:R-:W-:Y:S01]  /*2d70*/  @!PT LDS RZ, [RZ] ;  /* 0x00000000fffff984 */ /* 0x000fe20000000800 */
[----:B------:R-:W-:Y:S01]  /*2d80*/  @!PT LDS RZ, [RZ] ;  /* 0x00000000fffff984 */ /* 0x000fe20000000800 */
[----:B------:R2:W-:Y:S06]  /*2d90*/  MEMBAR.ALL.CTA ;  /* 0x0000000000007992 */ /* 0x0005ec0000008000 */
[----:B--2---:R-:W2:Y:S02]  /*2da0*/  FENCE.VIEW.ASYNC.S ;  /* 0x00000000000073c6 */ /* 0x004ea40000000000 */
[----:B--2---:R-:W-:Y:S06]  /*2db0*/  BAR.SYNC.DEFER_BLOCKING 0x9, 0x100 ;  /* 0x0244000000007b1d */ /* 0x004fec0000010000 */
[----:B------:R-:W-:-:S06]  /*2dc0*/  WARPGROUP.ARRIVE ;  /* 0x00000000000079c5 */ /* 0x000fcc0000000000 */
[----:B------:R-:W-:Y:S01]  /*2dd0*/  HGMMA.64x16x16.F32.BF16 R136, gdesc[UR16].tnspB, RZ, !UPT, gsb0 ;  /* 0x40200000108879f0 */ /* 0x000fe2000c0018ff */
[----:B------:R-:W-:Y:S01]  /*2de0*/  UMOV UR18, UR13 ;  /* 0x0000000d00127c82 */ /* 0x000fe20008000000 */
[----:B------:R-:W-:Y:S01]  /*2df0*/  UMOV UR19, 0xc0000010 ;  /* 0xc000001000137882 */ /* 0x000fe20000000000 */
[----:B------:R-:W-:Y:S01]  /*2e00*/  UIADD3 UR13, UR12, 0x220, URZ ;  /* 0x000002200c0d7890 */ /* 0x000fe2000fffe03f */
[----:B------:R-:W-:Y:S02]  /*2e10*/  WARPGROUP.DEPBAR.LE gsb0, 0x0 ;  /* 0x00008000000079c5 */ /* 0x000fe40000010000 */
[----:B------:R-:W-:-:S06]  /*2e20*/  WARPGROUP.ARRIVE ;  /* 0x00000000000079c5 */ /* 0x000fcc0000000000 */
[----:B------:R-:W-:Y:S01]  /*2e30*/  HGMMA.64x16x16.F32.BF16 R128, gdesc[UR16].tnspB, RZ, !UPT, gsb0 ;  /* 0x40200000108079f0 */ /* 0x000fe2000c0018ff */
[----:B------:R-:W-:Y:S01]  /*2e40*/  UMOV UR18, UR14 ;  /* 0x0000000e00127c82 */ /* 0x000fe20008000000 */
[----:B------:R-:W-:Y:S01]  /*2e50*/  UMOV UR19, 0xc0000010 ;  /* 0xc000001000137882 */ /* 0x000fe20000000000 */
[----:B------:R-:W-:Y:S01]  /*2e60*/  UIADD3 UR14, UR12, 0x420, URZ ;  /* 0x000004200c0e7890 */ /* 0x000fe2000fffe03f */
[----:B------:R-:W-:Y:S02]  /*2e70*/  WARPGROUP.DEPBAR.LE gsb0, 0x0 ;  /* 0x00008000000079c5 */ /* 0x000fe40000010000 */
[----:B-1----:R-:W-:-:S06]  /*2e80*/  WARPGROUP.ARRIVE ;  /* 0x00000000000079c5 */ /* 0x002fcc0000000000 */
[----:B------:R-:W-:Y:S01]  /*2e90*/  HGMMA.64x16x16.F32.BF16 R120, gdesc[UR16].tnspB, RZ, !UPT, gsb0 ;  /* 0x40200000107879f0 */ /* 0x000fe2000c0018ff */
[----:B------:R-:W-:Y:S02]  /*2ea0*/  UIADD3 UR18, UR12, 0x20, URZ ;  /* 0x000000200c127890 */ /* 0x000fe4000fffe03f */
[----:B------:R-:W-:Y:S01]  /*2eb0*/  UIADD3 UR16, UR10, 0x2, URZ ;  /* 0x000000020a107890 */ /* 0x000fe2000fffe03f */
[----:B------:R-:W-:Y:S01]  /*2ec0*/  UMOV UR19, 0xc0000010 ;  /* 0xc000001000137882 */ /* 0x000fe20000000000 */
[----:B------:R-:W-:Y:S01]  /*2ed0*/  UMOV UR17, 0x40000040 ;  /* 0x4000004000117882 */ /* 0x000fe20000000000 */
[----:B------:R-:W-:Y:S02]  /*2ee0*/  WARPGROUP.DEPBAR.LE gsb0, 0x0 ;  /* 0x00008000000079c5 */ /* 0x000fe40000010000 */
[----:B------:R-:W-:-:S06]  /*2ef0*/  WARPGROUP.ARRIVE ;  /* 0x00000000000079c5 */ /* 0x000fcc0000000000 */
[----:B------:R-:W-:Y:S01]  /*2f00*/  HGMMA.64x16x16.F32.BF16 R136, gdesc[UR16].tnspB, R136, gsb0 ;  /* 0x40200000108879f0 */ /* 0x000fe20008001888 */
[----:B------:R-:W-:Y:S01]  /*2f10*/  UMOV UR18, UR13 ;  /* 0x0000000d00127c82 */ /* 0x000fe20008000000 */
[----:B------:R-:W-:Y:S01]  /*2f20*/  UMOV UR19, 0xc0000010 ;  /* 0xc000001000137882 */ /* 0x000fe20000000000 */
[----:B------:R-:W-:Y:S01]  /*2f30*/  UIADD3 UR13, UR12, 0x240, URZ ;  /* 0x000002400c0d7890 */ /* 0x000fe2000fffe03f */
        /* <DEDUP_REMOVED lines=89> */
[----:B------:R-:W-:Y:S01]  /*34d0*/  UIADD3 UR10, UR10, 0x206, URZ ;  /* 0x000002060a0a7890 */ /* 0x000fe2000fffe03f */
[----:B------:R-:W-:Y:S02]  /*34e0*/  WARPGROUP.DEPBAR.LE gsb0, 0x0 ;  /* 0x00008000000079c5 */ /* 0x000fe40000010000 */
[----:B------:R-:W-:-:S06]  /*34f0*/  WARPGROUP.ARRIVE ;  /* 0x00000000000079c5 */ /* 0x000fcc0000000000 */
[----:B------:R-:W-:Y:S01]  /*3500*/  HGMMA.64x16x16.F32.BF16 R136, gdesc[UR16].tnspB, R136, gsb0 ;  /* 0x40200000108879f0 */ /* 0x000fe20008001888 */
[----:B------:R-:W-:Y:S01]  /*3510*/  UMOV UR18, UR13 ;  /* 0x0000000d00127c82 */ /* 0x000fe20008000000 */
        /* <DEDUP_REMOVED lines=12> */
[----:B------:R-:W-:-:S03]  /*35e0*/  UIADD3 UR17, UR12, 0x4e0, URZ ;  /* 0x000004e00c117890 */ /* 0x000fc6000fffe03f */
[----:B------:R-:W-:Y:S01]  /*35f0*/  UMOV UR12, UR10 ;  /* 0x0000000a000c7c82 */ /* 0x000fe20008000000 */
[----:B------:R-:W-:Y:S02]  /*3600*/  WARPGROUP.DEPBAR.LE gsb0, 0x0 ;  /* 0x00008000000079c5 */ /* 0x000fe40000010000 */
[----:B------:R-:W-:-:S06]  /*3610*/  WARPGROUP.ARRIVE ;  /* 0x00000000000079c5 */ /* 0x000fcc0000000000 */
[----:B------:R-:W-:Y:S01]  /*3620*/  HGMMA.64x16x16.F32.BF16 R136, gdesc[UR12].tnspB, R136, gsb0 ;  /* 0x402000000c8879f0 */ /* 0x000fe20008001888 */
[----:B------:R-:W-:Y:S01]  /*3630*/  UMOV UR14, UR16 ;  /* 0x00000010000e7c82 */ /* 0x000fe20008000000 */
[----:B------:R-:W-:Y:S01]  /*3640*/  UMOV UR15, 0xc0000010 ;  /* 0xc0000010000f7882 */ /* 0x000fe20000000000 */
[----:B------:R-:W-:Y:S02]  /*3650*/  WARPGROUP.DEPBAR.LE gsb0, 0x0 ;  /* 0x00008000000079c5 */ /* 0x000fe40000010000 */
[----:B------:R-:W-:-:S06]  /*3660*/  WARPGROUP.ARRIVE ;  /* 0x00000000000079c5 */ /* 0x000fcc0000000000 */
[----:B------:R-:W-:Y:S01]  /*3670*/  HGMMA.64x16x16.F32.BF16 R128, gdesc[UR12].tnspB, R128, gsb0 ;  /* 0x402000000c8079f0 */ /* 0x000fe20008001880 */
[----:B------:R-:W-:Y:S01]  /*3680*/  UMOV UR14, UR17 ;  /* 0x00000011000e7c82 */ /* 0x000fe20008000000 */
[----:B------:R-:W-:Y:S01]  /*3690*/  UMOV UR15, 0xc0000010 ;  /* 0xc0000010000f7882 */ /* 0x000fe20000000000 */
[----:B------:R-:W-:Y:S02]  /*36a0*/  WARPGROUP.DEPBAR.LE gsb0, 0x0 ;  /* 0x00008000000079c5 */ /* 0x000fe40000010000 */
[----:B------:R-:W-:-:S06]  /*36b0*/  WARPGROUP.ARRIVE ;  /* 0x00000000000079c5 */ /* 0x000fcc0000000000 */
[----:B------:R-:W-:Y:S03]  /*36c0*/  HGMMA.64x16x16.F32.BF16 R120, gdesc[UR12].tnspB, R120, gsb0 ;  /* 0x402000000c7879f0 */ /* 0x000fe60008001878 */
[----:B------:R-:W-:Y:S02]  /*36d0*/  WARPGROUP.DEPBAR.LE gsb0, 0x0 ;  /* 0x00008000000079c5 */ /* 0x000fe40000010000 */
[----:B------:R-:W-:Y:S05]  /*36e0*/  @!P0 BRA `(.L_x_23) ;  /* 0x0000000000048947 */ /* 0x000fea0003800000 */
[----:B------:R-:W-:Y:S01]  /*36f0*/  BPT.TRAP 0x1 ;  /* 0x000000040000795c */ /* 0x000fe20000300000 */
.L_x_23:
[----:B------:R-:W-:Y:S01]  /*3700*/  UIADD3 UR10, UR8, 0x26840, URZ ;  /* 0x00026840080a7890 */ /* 0x000fe2000fffe03f */
[----:B------:R-:W1:Y:S01]  /*3710*/  S2R R5, SR_TID.X ;  /* 0x0000000000057919 */ /* 0x000e620000002100 */
[----:B------:R-:W-:Y:S02]  /*3720*/  ULOP3.LUT UR12, UR9, 0x1000000, URZ, 0xfc, !UPT ;  /* 0x01000000090c7892 */ /* 0x000fe4000f8efc3f */
[----:B------:R-:W-:Y:S02]  /*3730*/  UPRMT UR10, URZ, 0x654, UR10 ;  /* 0x000006543f0a7896 */ /* 0x000fe4000800000a */
[----:B------:R-:W-:Y:S01]  /*3740*/  UIMAD UR12, UR6, 0x300, UR12 ;  /* 0x00000300060c78a4 */ /* 0x000fe2000f8e020c */
[----:B------:R-:W-:-:S06]  /*3750*/  UMOV UR15, 0x80000020 ;  /* 0x80000020000f7882 */ /* 0x000fcc0000000000 */
[----:B------:R-:W-:Y:S01]  /*3760*/  SYNCS.ARRIVE.TRANS64.RED.A1T0 RZ, [UR10], RZ ;  /* 0x000000ffffff79a7 */ /* 0x000fe2000810040a */
[----:B------:R-:W-:Y:S01]  /*3770*/  WARPGROUP.ARRIVE ;  /* 0x00000000000079c5 */ /* 0x000fe20000000000 */
[----:B------:R-:W-:Y:S01]  /*3780*/  UMOV UR14, UR12 ;  /* 0x0000000c000e7c82 */ /* 0x000fe20008000000 */
[----:B------:R-:W-:-:S04]  /*3790*/  UIADD3 UR10, UR12, 0x40, URZ ;  /* 0x000000400c0a7890 */ /* 0x000fc8000fffe03f */
[----:B------:R-:W-:Y:S01]  /*37a0*/  HGMMA.64x96x16.F32.BF16 R72, R156, gdesc[UR12].tnspB, R72, gsb0 ;  /* 0x4160000c9c487df0 */ /* 0x000fe20008001848 */
[----:B------:R-:W-:Y:S02]  /*37b0*/  UMOV UR15, 0x80000020 ;  /* 0x80000020000f7882 */ /* 0x000fe40000000000 */
[----:B------:R-:W-:Y:S01]  /*37c0*/  UMOV UR14, UR10 ;  /* 0x0000000a000e7c82 */ /* 0x000fe20008000000 */
[----:B------:R-:W-:Y:S02]  /*37d0*/  UIADD3 UR10, UR12, 0x80, URZ ;  /* 0x000000800c0a7890 */ /* 0x000fe4000fffe03f */
[----:B------:R-:W-:Y:S01]  /*37e0*/  UIADD3 UR12, UR12, 0xc0, URZ ;  /* 0x000000c00c0c7890 */ /* 0x000fe2000fffe03f */
[----:B-1----:R-:W-:-:S05]  /*37f0*/  SHF.R.U32.HI R5, RZ, 0x7, R5 ;  /* 0x00000007ff057819 */ /* 0x002fca0000011605 */
[C---:B------:R-:W-:Y:S02]  /*3800*/  VIADD R6, R5.reuse, 0x9 ;  /* 0x0000000905067836 */ /* 0x040fe40000000000 */
[----:B------:R-:W-:Y:S01]  /*3810*/  VIADD R5, R5, 0xc ;  /* 0x0000000c05057836 */ /* 0x000fe20000000000 */
[----:B------:R-:W-:Y:S02]  /*3820*/  WARPGROUP.DEPBAR.LE gsb0, 0x0 ;  /* 0x00008000000079c5 */ /* 0x000fe40000010000 */
[----:B------:R-:W-:-:S06]  /*3830*/  WARPGROUP.ARRIVE ;  /* 0x00000000000079c5 */ /* 0x000fcc0000000000 */
[----:B------:R-:W-:Y:S01]  /*3840*/  HGMMA.64x96x16.F32.BF16 R72, R152, gdesc[UR12].tnspB, R72, gsb0 ;  /* 0x4160000c98487df0 */ /* 0x000fe20008001848 */
[----:B------:R-:W-:Y:S01]  /*3850*/  UMOV UR14, UR10 ;  /* 0x0000000a000e7c82 */ /* 0x000fe20008000000 */
[----:B------:R-:W-:Y:S01]  /*3860*/  UMOV UR15, 0x80000020 ;  /* 0x80000020000f7882 */ /* 0x000fe20000000000 */
[----:B------:R-:W-:Y:S02]  /*3870*/  WARPGROUP.DEPBAR.LE gsb0, 0x0 ;  /* 0x00008000000079c5 */ /* 0x000fe40000010000 */
[----:B------:R-:W-:-:S06]  /*3880*/  WARPGROUP.ARRIVE ;  /* 0x00000000000079c5 */ /* 0x000fcc0000000000 */
[----:B------:R-:W-:Y:S01]  /*3890*/  HGMMA.64x96x16.F32.BF16 R72, R148, gdesc[UR12].tnspB, R72, gsb0 ;  /* 0x4160000c94487df0 */ /* 0x000fe20008001848 */
[----:B------:R-:W-:Y:S01]  /*38a0*/  UMOV UR14, UR12 ;  /* 0x0000000c000e7c82 */ /* 0x000fe20008000000 */
[----:B------:R-:W-:Y:S01]  /*38b0*/  UMOV UR15, 0x80000020 ;  /* 0x80000020000f7882 */ /* 0x000fe20000000000 */
[----:B------:R-:W-:Y:S02]  /*38c0*/  WARPGROUP.DEPBAR.LE gsb0, 0x0 ;  /* 0x00008000000079c5 */ /* 0x000fe40000010000 */
[----:B------:R-:W-:-:S06]  /*38d0*/  WARPGROUP.ARRIVE ;  /* 0x00000000000079c5 */ /* 0x000fcc0000000000 */
[----:B------:R-:W-:Y:S03]  /*38e0*/  HGMMA.64x96x16.F32.BF16 R72, R144, gdesc[UR12].tnspB, R72, gsb0 ;  /* 0x4160000c90487df0 */ /* 0x000fe60008001848 */
[----:B------:R-:W-:Y:S02]  /*38f0*/  WARPGROUP.DEPBAR.LE gsb0, 0x0 ;  /* 0x00008000000079c5 */ /* 0x000fe40000010000 */
[----:B------:R1:W-:Y:S06]  /*3900*/  BAR.SYNC.DEFER_BLOCKING R6, 0xa0 ;  /* 0x000280060000751d */ /* 0x0003ec0000010000 */
[----:B------:R1:W-:Y:S04]  /*3910*/  STS.128 [R4+0xc000], R136 ;  /* 0x00c0008804007388 */ /* 0x0003e80000000c00 */
[----:B------:R1:W-:Y:S04]  /*3920*/  STS.128 [R4+0xc800], R140 ;  /* 0x00c8008c04007388 */ /* 0x0003e80000000c00 */
[----:B------:R1:W-:Y:S04]  /*3930*/  STS.128 [R4+0xd000], R128 ;  /* 0x00d0008004007388 */ /* 0x0003e80000000c00 */
[----:B------:R1:W-:Y:S04]  /*3940*/  STS.128 [R4+0xd800], R132 ;  /* 0x00d8008404007388 */ /* 0x0003e80000000c00 */
[----:B------:R1:W-:Y:S04]  /*3950*/  STS.128 [R4+0xe000], R120 ;  /* 0x00e0007804007388 */ /* 0x0003e80000000c00 */
[----:B------:R1:W-:Y:S01]  /*3960*/  STS.128 [R4+0xe800], R124 ;  /* 0x00e8007c04007388 */ /* 0x0003e20000000c00 */
[----:B------:R-:W-:Y:S01]  /*3970*/  @!PT LDS RZ, [RZ] ;  /* 0x00000000fffff984 */ /* 0x000fe20000000800 */
[----:B------:R-:W-:Y:S01]  /*3980*/  @!PT LDS RZ, [RZ] ;  /* 0x00000000fffff984 */ /* 0x000fe20000000800 */
[----:B------:R-:W-:Y:S01]  /*3990*/  @!PT LDS RZ, [RZ] ;  /* 0x00000000fffff984 */ /* 0x000fe20000000800 */
[----:B------:R-:W-:Y:S01]  /*39a0*/  @!PT LDS RZ, [RZ] ;  /* 0x00000000fffff984 */ /* 0x000fe20000000800 */
[----:B------:R2:W-:Y:S06]  /*39b0*/  MEMBAR.ALL.CTA ;  /* 0x0000000000007992 */ /* 0x0005ec0000008000 */
[----:B--2---:R-:W2:Y:S02]  /*39c0*/  FENCE.VIEW.ASYNC.S ;  /* 0x00000000000073c6 */ /* 0x004ea40000000000 */
[----:B--2---:R1:W-:Y:S06]  /*39d0*/  BAR.ARV R5, 0xa0 ;  /* 0x000280050000751d */ /* 0x0043ec0000002000 */
[----:B------:R-:W-:Y:S05]  /*39e0*/  @!P0 BRA `(.L_x_24) ;  /* 0x0000000000048947 */ /* 0x000fea0003800000 */
[----:B------:R-:W-:Y:S01]  /*39f0*/  BPT.TRAP 0x1 ;  /* 0x000000040000795c */ /* 0x000fe20000300000 */
.L_x_24:
[----:B------:R-:W-:Y:S02]  /*3a00*/  UIADD3 UR4, UR4, 0x1, URZ ;  /* 0x0000000104047890 */ /* 0x000fe4000fffe03f */
[----:B------:R-:W-:Y:S02]  /*3a10*/  UIADD3 UR8, UR8, 0x26820, URZ ;  /* 0x0002682008087890 */ /* 0x000fe4000fffe03f */
[----:B------:R-:W-:Y:S02]  /*3a20*/  UISETP.GE.AND UP1, UPT, UR4, UR7, UPT ;  /* 0x000000070400728c */ /* 0x000fe4000bf26270 */
[----:B------:R-:W-:Y:S02]  /*3a30*/  UPRMT UR8, URZ, 0x654, UR8 ;  /* 0x000006543f087896 */ /* 0x000fe40008000008 */
[----:B------:R-:W-:Y:S02]  /*3a40*/  UIADD3 UR6, UR6, 0x1, URZ ;  /* 0x0000000106067890 */ /* 0x000fe4000fffe03f */
[----:B------:R-:W-:-:S02]  /*3a50*/  PLOP3.LUT P0, PT, PT, PT, UP1, 0x80, 0x0 ;  /* 0x000000000000781c */ /* 0x000fc40003f0f018 */
[----:B------:R-:W-:-:S03]  /*3a60*/  UISETP.NE.AND UP0, UPT, UR6, 0x2, UPT ;  /* 0x000000020600788c */ /* 0x000fc6000bf05270 */
[----:B------:R-:W-:Y:S01]  /*3a70*/  SYNCS.ARRIVE.TRANS64.RED.A1T0 RZ, [UR8], RZ ;  /* 0x000000ffffff79a7 */ /* 0x000fe20008100408 */
[----:B------:R-:W-:Y:S02]  /*3a80*/  USEL UR8, URZ, 0x1, UP0 ;  /* 0x000000013f087887 */ /* 0x000fe40008000000 */
[----:B------:R-:W-:Y:S02]  /*3a90*/  USEL UR6, UR6, URZ, UP0 ;  /* 0x0000003f06067287 */ /* 0x000fe40008000000 */
[----:B------:R-:W-:-:S03]  /*3aa0*/  ULOP3.LUT UR5, UR5, UR8, URZ, 0x3c, !UPT ;  /* 0x0000000805057292 */ /* 0x000fc6000f8e3c3f */
[----:B------:R-:W-:Y:S09]  /*3ab0*/  @!P0 BRA `(.L_x_25) ;  /* 0xffffffd800d08947 */ /* 0x000ff2000383ffff */
.L_x_14:
[----:B------:R-:W-:Y:S01]  /*3ac0*/  LOP3.LUT P0, RZ, R2, 0x1bf, RZ, 0xc0, !PT ;  /* 0x000001bf02ff7812 */ /* 0x000fe2000780c0ff */
[----:B------:R-:W-:Y:S02]  /*3ad0*/  ULDC UR4, c[0x0][0x740] ;  /* 0x0001d00000047ab9 */ /* 0x000fe40000000800 */
[----:B------:R-:W-:Y:S01]  /*3ae0*/  FMUL.FTZ R72, R72, UR4 ;  /* 0x0000000448487c20 */ /* 0x000fe20008410000 */
        /* <DEDUP_REMOVED lines=47> */
[----:B------:R-:W-:Y:S06]  /*3de0*/  @!P0 BRA `(.L_x_26) ;  /* 0x0000000000408947 */ /* 0x000fec0003800000 */
[----:B------:R-:W-:Y:S01]  /*3df0*/  MOV R0, 0x0 ;  /* 0x0000000000007802 */ /* 0x000fe20000000f00 */
[----:B------:R-:W-:Y:S01]  /*3e00*/  ULDC.64 UR4, c[0x4][0x88] ;  /* 0x0100220000047ab9 */ /* 0x000fe20000000a00 */
[----:B------:R-:W-:Y:S01]  /*3e10*/  ULDC.64 UR6, c[0x4][0x90] ;  /* 0x0100240000067ab9 */ /* 0x000fe20000000a00 */
[----:B-1----:R-:W-:Y:S01]  /*3e20*/  IMAD.U32 R4, RZ, RZ, UR4 ;  /* 0x00000004ff047e24 */ /* 0x002fe2000f8e00ff */
        /* <DEDUP_REMOVED lines=11> */
[----:B--2-45:R-:W-:Y:S05]  /*3ee0*/  CALL.ABS.NOINC R14 ;  /* 0x000000000e007343 */ /* 0x034fea0003c00000 */
.L_x_26:
[----:B------:R-:W-:-:S13]  /*3ef0*/  LOP3.LUT P6, RZ, R222, 0x1bf, RZ, 0xc0, !PT ;  /* 0x000001bfdeff7812 */ /* 0x000fda00078cc0ff */
[----:B------:R-:W-:Y:S05]  /*3f00*/  @!P6 BRA `(.L_x_27) ;  /* 0x000000000040e947 */ /* 0x000fea0003800000 */
        /* <DEDUP_REMOVED lines=16> */
.L_x_27:
        /* <DEDUP_REMOVED lines=18> */
.L_x_28:
        /* <DEDUP_REMOVED lines=18> */
.L_x_29:
[----:B------:R-:W2:Y:S01]  /*4250*/  S2R R0, SR_TID.X ;  /* 0x0000000000007919 */ /* 0x000ea20000002100 */
[----:B------:R-:W-:Y:S05]  /*4260*/  WARPSYNC.ALL ;  /* 0x0000000000007948 */ /* 0x000fea0003800000 */
[----:B------:R-:W-:Y:S01]  /*4270*/  BAR.SYNC.DEFER_BLOCKING 0x1, 0x100 ;  /* 0x0044000000007b1d */ /* 0x000fe20000010000 */
[----:B------:R-:W-:Y:S02]  /*4280*/  F2FP.BF16.F32.PACK_AB R24, R25, R24 ;  /* 0x000000181918723e */ /* 0x000fe400000010ff */
[----:B------:R-:W-:Y:S02]  /*4290*/  F2FP.BF16.F32.PACK_AB R25, R27, R26 ;  /* 0x0000001a1b19723e */ /* 0x000fe400000010ff */
[----:B------:R-:W-:-:S02]  /*42a0*/  F2FP.BF16.F32.PACK_AB R32, R33, R32 ;  /* 0x000000202120723e */ /* 0x000fc400000010ff */
[----:B------:R-:W-:Y:S02]  /*42b0*/  F2FP.BF16.F32.PACK_AB R26, R29, R28 ;  /* 0x0000001c1d1a723e */ /* 0x000fe400000010ff */
[----:B------:R-:W-:Y:S02]  /*42c0*/  F2FP.BF16.F32.PACK_AB R27, R31, R30 ;  /* 0x0000001e1f1b723e */ /* 0x000fe400000010ff */
[----:B------:R-:W-:Y:S02]  /*42d0*/  F2FP.BF16.F32.PACK_AB R33, R35, R34 ;  /* 0x000000222321723e */ /* 0x000fe400000010ff */
[----:B------:R-:W-:Y:S02]  /*42e0*/  F2FP.BF16.F32.PACK_AB R40, R41, R40 ;  /* 0x000000282928723e */ /* 0x000fe400000010ff */
[----:B------:R-:W-:Y:S02]  /*42f0*/  F2FP.BF16.F32.PACK_AB R34, R37, R36 ;  /* 0x000000242522723e */ /* 0x000fe400000010ff */
[----:B------:R-:W-:-:S02]  /*4300*/  F2FP.BF16.F32.PACK_AB R35, R39, R38 ;  /* 0x000000262723723e */ /* 0x000fc400000010ff */
[----:B------:R-:W-:Y:S02]  /*4310*/  F2FP.BF16.F32.PACK_AB R41, R43, R42 ;  /* 0x0000002a2b29723e */ /* 0x000fe400000010ff */
[----:B------:R-:W-:Y:S02]  /*4320*/  F2FP.BF16.F32.PACK_AB R48, R49, R48 ;  /* 0x000000303130723e */ /* 0x000fe400000010ff */
[----:B------:R-:W-:Y:S01]  /*4330*/  F2FP.BF16.F32.PACK_AB R42, R45, R44 ;  /* 0x0000002c2d2a723e */ /* 0x000fe200000010ff */
[----:B------:R3:W-:Y:S01]  /*4340*/  STSM.16.M88.4 [R19+0x6000], R24 ;  /* 0x0060001813007844 */ /* 0x0007e20000000200 */
[----:B------:R-:W-:Y:S01]  /*4350*/  F2FP.BF16.F32.PACK_AB R43, R47, R46 ;  /* 0x0000002e2f2b723e */ /* 0x000fe200000010ff */
[----:B--2---:R-:W-:Y:S01]  /*4360*/  VIADD R0, R0, 0xffffff80 ;  /* 0xffffff8000007836 */ /* 0x004fe20000000000 */
[----:B------:R-:W-:Y:S01]  /*4370*/  F2FP.BF16.F32.PACK_AB R49, R51, R50 ;  /* 0x000000323331723e */ /* 0x000fe200000010ff */
[----:B------:R-:W-:Y:S01]  /*4380*/  STSM.16.M88.4 [R22+0x6000], R32 ;  /* 0x0060002016007844 */ /* 0x000fe20000000200 */
[----:B------:R-:W-:-:S02]  /*4390*/  F2FP.BF16.F32.PACK_AB R56, R57, R56 ;  /* 0x000000383938723e */ /* 0x000fc400000010ff */
[----:B------:R-:W-:Y:S01]  /*43a0*/  SHF.R.S32.HI R3, RZ, 0x1f, R0 ;  /* 0x0000001fff037819 */ /* 0x000fe20000011400 */
[----:B------:R-:W-:Y:S01]  /*43b0*/  STSM.16.M88.4 [R19+0x8000], R40 ;  /* 0x0080002813007844 */ /* 0x000fe20000000200 */
[----:B------:R-:W-:Y:S02]  /*43c0*/  F2FP.BF16.F32.PACK_AB R50, R53, R52 ;  /* 0x000000343532723e */ /* 0x000fe400000010ff */
[----:B------:R-:W-:Y:S02]  /*43d0*/  LEA.HI R3, R3, R0, RZ, 0x5 ;  /* 0x0000000003037211 */ /* 0x000fe400078f28ff */
[----:B------:R-:W-:Y:S02]  /*43e0*/  F2FP.BF16.F32.PACK_AB R51, R55, R54 ;  /* 0x000000363733723e */ /* 0x000fe400000010ff */
[----:B------:R-:W-:Y:S02]  /*43f0*/  SHF.R.S32.HI R0, RZ, 0x5, R3 ;  /* 0x00000005ff007819 */ /* 0x000fe40000011403 */
[----:B------:R-:W-:Y:S01]  /*4400*/  F2FP.BF16.F32.PACK_AB R57, R59, R58 ;  /* 0x0000003a3b39723e */ /* 0x000fe200000010ff */
[----:B------:R-:W-:Y:S01]  /*4410*/  STSM.16.M88.4 [R22+0x8000], R48 ;  /* 0x0080003016007844 */ /* 0x000fe20000000200 */
[----:B------:R-:W-:-:S02]  /*4420*/  F2FP.BF16.F32.PACK_AB R64, R65, R64 ;  /* 0x000000404140723e */ /* 0x000fc400000010ff */
[----:B------:R-:W-:Y:S01]  /*4430*/  F2FP.BF16.F32.PACK_AB R58, R61, R60 ;  /* 0x0000003c3d3a723e */ /* 0x000fe200000010ff */
[----:B------:R-:W2:Y:S01]  /*4440*/  SHFL.IDX PT, R0, R0, RZ, 0x1f ;  /* 0x00001fff00007589 */ /* 0x000ea200000e0000 */
[----:B------:R-:W-:Y:S02]  /*4450*/  F2FP.BF16.F32.PACK_AB R59, R63, R62 ;  /* 0x0000003e3f3b723e */ /* 0x000fe400000010ff */
[----:B------:R-:W-:Y:S02]  /*4460*/  F2FP.BF16.F32.PACK_AB R65, R67, R66 ;  /* 0x000000424341723e */ /* 0x000fe400000010ff */
[----:B------:R-:W-:Y:S01]  /*4470*/  F2FP.BF16.F32.PACK_AB R66, R69, R68 ;  /* 0x000000444542723e */ /* 0x000fe200000010ff */
[----:B------:R-:W-:Y:S01]  /*4480*/  STSM.16.M88.4 [R19+0xa000], R56 ;  /* 0x00a0003813007844 */ /* 0x000fe20000000200 */
[----:B------:R-:W-:Y:S02]  /*4490*/  F2FP.BF16.F32.PACK_AB R67, R71, R70 ;  /* 0x000000464743723e */ /* 0x000fe400000010ff */
[----:B-1----:R-:W-:-:S02]  /*44a0*/  F2FP.BF16.F32.PACK_AB R4, R73, R72 ;  /* 0x000000484904723e */ /* 0x002fc400000010ff */
[----:B------:R-:W-:Y:S01]  /*44b0*/  F2FP.BF16.F32.PACK_AB R5, R75, R74 ;  /* 0x0000004a4b05723e */ /* 0x000fe200000010ff */
[----:B------:R-:W-:Y:S01]  /*44c0*/  STSM.16.M88.4 [R22+0xa000], R64 ;  /* 0x00a0004016007844 */ /* 0x000fe20000000200 */
[----:B------:R-:W-:Y:S02]  /*44d0*/  F2FP.BF16.F32.PACK_AB R6, R77, R76 ;  /* 0x0000004c4d06723e */ /* 0x000fe400000010ff */
[----:B------:R-:W-:Y:S02]  /*44e0*/  F2FP.BF16.F32.PACK_AB R7, R79, R78 ;  /* 0x0000004e4f07723e */ /* 0x000fe400000010ff */
[----:B------:R-:W-:Y:S02]  /*44f0*/  F2FP.BF16.F32.PACK_AB R8, R81, R80 ;  /* 0x000000505108723e */ /* 0x000fe400000010ff */
[----:B------:R-:W-:Y:S01]  /*4500*/  F2FP.BF16.F32.PACK_AB R9, R83, R82 ;  /* 0x000000525309723e */ /* 0x000fe200000010ff */
[----:B------:R1:W-:Y:S01]  /*4510*/  STSM.16.M88.4 [R19], R4 ;  /* 0x0000000413007844 */ /* 0x0003e20000000200 */
[----:B------:R-:W-:-:S02]  /*4520*/  F2FP.BF16.F32.PACK_AB R10, R85, R84 ;  /* 0x00000054550a723e */ /* 0x000fc400000010ff */
[----:B------:R-:W-:Y:S02]  /*4530*/  F2FP.BF16.F32.PACK_AB R11, R87, R86 ;  /* 0x00000056570b723e */ /* 0x000fe400000010ff */
[----:B------:R-:W-:Y:S02]  /*4540*/  F2FP.BF16.F32.PACK_AB R12, R89, R88 ;  /* 0x00000058590c723e */ /* 0x000fe400000010ff */
[----:B------:R-:W-:Y:S01]  /*4550*/  F2FP.BF16.F32.PACK_AB R13, R91, R90 ;  /* 0x0000005a5b0d723e */ /* 0x000fe200000010ff */
[----:B------:R2:W-:Y:S01]  /*4560*/  STSM.16.M88.4 [R22], R8 ;  /* 0x0000000816007844 */ /* 0x0005e20000000200 */
[----:B------:R-:W-:Y:S02]  /*4570*/  F2FP.BF16.F32.PACK_AB R14, R93, R92 ;  /* 0x0000005c5d0e723e */ /* 0x000fe400000010ff */
[----:B------:R-:W-:Y:S02]  /*4580*/  F2FP.BF16.F32.PACK_AB R15, R95, R94 ;  /* 0x0000005e5f0f723e */ /* 0x000fe400000010ff */
[----:B---3--:R-:W-:-:S02]  /*4590*/  F2FP.BF16.F32.PACK_AB R24, R97, R96 ;  /* 0x000000606118723e */ /* 0x008fc400000010ff */
[----:B------:R-:W-:Y:S01]  /*45a0*/  F2FP.BF16.F32.PACK_AB R25, R99, R98 ;  /* 0x000000626319723e */ /* 0x000fe200000010ff */
[----:B------:R3:W-:Y:S01]  /*45b0*/  STSM.16.M88.4 [R19+0x2000], R12 ;  /* 0x0020000c13007844 */ /* 0x0007e20000000200 */
[----:B------:R-:W-:Y:S02]  /*45c0*/  F2FP.BF16.F32.PACK_AB R26, R101, R100 ;  /* 0x00000064651a723e */ /* 0x000fe400000010ff */
[----:B------:R-:W-:Y:S02]  /*45d0*/  F2FP.BF16.F32.PACK_AB R27, R103, R102 ;  /* 0x00000066671b723e */ /* 0x000fe400000010ff */
[----:B-1----:R-:W-:Y:S02]  /*45e0*/  F2FP.BF16.F32.PACK_AB R4, R105, R104 ;  /* 0x000000686904723e */ /* 0x002fe400000010ff */
[----:B------:R-:W-:Y:S01]  /*45f0*/  F2FP.BF16.F32.PACK_AB R5, R107, R106 ;  /* 0x0000006a6b05723e */ /* 0x000fe200000010ff */
[----:B------:R3:W-:Y:S01]  /*4600*/  STSM.16.M88.4 [R22+0x2000], R24 ;  /* 0x0020001816007844 */ /* 0x0007e20000000200 */
[----:B------:R-:W-:-:S02]  /*4610*/  F2FP.BF16.F32.PACK_AB R6, R109, R108 ;  /* 0x0000006c6d06723e */ /* 0x000fc400000010ff */
[----:B------:R-:W-:Y:S02]  /*4620*/  F2FP.BF16.F32.PACK_AB R7, R111, R110 ;  /* 0x0000006e6f07723e */ /* 0x000fe400000010ff */
[----:B------:R-:W-:Y:S02]  /*4630*/  F2FP.BF16.F32.PACK_AB R28, R113, R112 ;  /* 0x00000070711c723e */ /* 0x000fe400000010ff */
[----:B------:R-:W-:Y:S01]  /*4640*/  F2FP.BF16.F32.PACK_AB R29, R115, R114 ;  /* 0x00000072731d723e */ /* 0x000fe200000010ff */
[----:B------:R3:W-:Y:S01]  /*4650*/  STSM.16.M88.4 [R19+0x4000], R4 ;  /* 0x0040000413007844 */ /* 0x0007e20000000200 */
[----:B------:R-:W-:Y:S02]  /*4660*/  F2FP.BF16.F32.PACK_AB R30, R117, R116 ;  /* 0x00000074751e723e */ /* 0x000fe400000010ff */
[----:B------:R-:W-:Y:S02]  /*4670*/  F2FP.BF16.F32.PACK_AB R31, R119, R118 ;  /* 0x00000076771f723e */ /* 0x000fe400000010ff */
[----:B--2---:R-:W-:-:S03]  /*4680*/  ISETP.NE.AND P0, PT, R0, 0x7, PT ;  /* 0x000000070000780c */ /* 0x004fc60003f05270 */
[----:B------:R3:W-:Y:S01]  /*4690*/  STSM.16.M88.4 [R22+0x4000], R28 ;  /* 0x0040001c16007844 */ /* 0x0007e20000000200 */
[----:B------:R-:W-:Y:S01]  /*46a0*/  @!PT LDS RZ, [RZ] ;  /* 0x00000000fffff984 */ /* 0x000fe20000000800 */
[----:B------:R-:W-:Y:S01]  /*46b0*/  @!PT LDS RZ, [RZ] ;  /* 0x00000000fffff984 */ /* 0x000fe20000000800 */
[----:B------:R-:W-:Y:S01]  /*46c0*/  @!PT LDS RZ, [RZ] ;  /* 0x00000000fffff984 */ /* 0x000fe20000000800 */
[----:B------:R1:W-:Y:S06]  /*46d0*/  MEMBAR.ALL.CTA ;  /* 0x0000000000007992 */ /* 0x0003ec0000008000 */
[----:B-1----:R-:W1:Y:S02]  /*46e0*/  FENCE.VIEW.ASYNC.S ;  /* 0x00000000000073c6 */ /* 0x002e640000000000 */
[----:B-1----:R-:W-:Y:S06]  /*46f0*/  BAR.ARV 0x1, 0x120 ;  /* 0x0044800000007b1d */ /* 0x002fec0000002000 */
[----:B------:R-:W-:Y:S05]  /*4700*/  @P0 BRA `(.L_x_30) ;  /* 0x0000000000b40947 */ /* 0x000fea0003800000 */
[----:B------:R-:W-:Y:S01]  /*4710*/  BAR.SYNC.DEFER_BLOCKING 0x1, 0x120 ;  /* 0x0044800000007b1d */ /* 0x000fe20000010000 */
[----:B------:R-:W-:-:S05]  /*4720*/  ELECT P0, URZ, PT ;  /* 0x00000000003f782f */ /* 0x000fca0003800000 */
[----:B------:R-:W-:Y:S08]  /*4730*/  BSSY B0, `(.L_x_30) ;  /* 0x000002a000007945 */ /* 0x000ff00003800000 */
[----:B------:R-:W-:Y:S05]  /*4740*/  @!P0 BRA `(.L_x_31) ;  /* 0x0000000000a08947 */ /* 0x000fea0003800000 */
[----:B------:R-:W1:Y:S01]  /*4750*/  S2UR UR10, SR_CTAID.X ;  /* 0x00000000000a79c3 */ /* 0x000e620000002500 */
[----:B------:R-:W-:Y:S01]  /*4760*/  R2UR UR13, R2 ;  /* 0x00000000020d72ca */ /* 0x000fe200000e0000 */
[----:B------:R-:W-:Y:S01]  /*4770*/  ULDC.64 UR6, c[0x0][0x198] ;  /* 0x0000660000067ab9 */ /* 0x000fe20000000a00 */
[----:B------:R-:W-:Y:S01]  /*4780*/  UMOV UR9, URZ ;  /* 0x0000003f00097c82 */ /* 0x000fe20008000000 */
[----:B------:R-:W-:Y:S02]  /*4790*/  UIADD3 UR4, UP0, UR6, 0x770, URZ ;  /* 0x0000077006047890 */ /* 0x000fe4000ff1e03f */
[----:B------:R-:W-:Y:S02]  /*47a0*/  UIADD3 UR6, UP1, UR6, 0x670, URZ ;  /* 0x0000067006067890 */ /* 0x000fe4000ff3e03f */
[----:B------:R-:W2:Y:S01]  /*47b0*/  S2UR UR11, SR_CTAID.Y ;  /* 0x00000000000b79c3 */ /* 0x000ea20000002600 */
[----:B------:R-:W-:Y:S02]  /*47c0*/  UIADD3.X UR5, URZ, UR7, URZ, UP0, !UPT ;  /* 0x000000073f057290 */ /* 0x000fe400087fe43f */
[----:B------:R-:W-:Y:S01]  /*47d0*/  UIADD3.X UR7, URZ, UR7, URZ, UP1, !UPT ;  /* 0x000000073f077290 */ /* 0x000fe20008ffe43f */
[----:B------:R-:W-:-:S02]  /*47e0*/  UMOV UR41, 0x20 ;  /* 0x0000002000297882 */ /* 0x000fc40000000000 */
[----:B------:R-:W-:Y:S02]  /*47f0*/  UIADD3 UR8, UR13, 0x6000, URZ ;  /* 0x000060000d087890 */ /* 0x000fe4000fffe03f */
[----:B------:R-:W3:Y:S01]  /*4800*/  S2UR UR12, SR_CTAID.Z ;  /* 0x00000000000c79c3 */ /* 0x000ee20000002700 */
[----:B------:R-:W-:Y:S02]  /*4810*/  UIADD3 UR40, UR13, 0x8000, URZ ;  /* 0x000080000d287890 */ /* 0x000fe4000fffe03f */
[----:B------:R-:W-:Y:S02]  /*4820*/  UIADD3 UR32, UR13, 0xa000, URZ ;  /* 0x0000a0000d207890 */ /* 0x000fe4000fffe03f */
[----:B------:R-:W-:Y:S02]  /*4830*/  UIADD3 UR24, UR13, 0x2000, URZ ;  /* 0x000020000d187890 */ /* 0x000fe4000fffe03f */
[----:B------:R-:W-:Y:S02]  /*4840*/  UIADD3 UR16, UR13, 0x4000, URZ ;  /* 0x000040000d107890 */ /* 0x000fe4000fffe03f */
[----:B-1----:R-:W-:Y:S01]  /*4850*/  USHF.L.U32 UR10, UR10, 0x7, URZ ;  /* 0x000000070a0a7899 */ /* 0x002fe2000800063f */
[----:B------:R-:W-:Y:S01]  /*4860*/  UMOV UR33, 0x40 ;  /* 0x0000004000217882 */ /* 0x000fe20000000000 */
[----:B------:R-:W-:Y:S01]  /*4870*/  UMOV UR25, 0x20 ;  /* 0x0000002000197882 */ /* 0x000fe20000000000 */
[----:B------:R-:W-:Y:S01]  /*4880*/  UMOV UR17, 0x40 ;  /* 0x0000004000117882 */ /* 0x000fe20000000000 */
[----:B--2---:R-:W-:-:S03]  /*4890*/  UMOV UR43, UR11 ;  /* 0x0000000b002b7c82 */ /* 0x004fc60008000000 */
[----:B------:R-:W-:Y:S01]  /*48a0*/  UMOV UR42, UR10 ;  /* 0x0000000a002a7c82 */ /* 0x000fe20008000000 */
[----:B------:R-:W-:Y:S01]  /*48b0*/  UMOV UR35, UR11 ;  /* 0x0000000b00237c82 */ /* 0x000fe20008000000 */
[----:B------:R-:W-:Y:S01]  /*48c0*/  UMOV UR34, UR10 ;  /* 0x0000000a00227c82 */ /* 0x000fe20008000000 */
[----:B------:R-:W-:Y:S01]  /*48d0*/  UMOV UR27, UR11 ;  /* 0x0000000b001b7c82 */ /* 0x000fe20008000000 */
[----:B------:R-:W-:Y:S01]  /*48e0*/  UMOV UR26, UR10 ;  /* 0x0000000a001a7c82 */ /* 0x000fe20008000000 */
[----:B------:R-:W-:Y:S01]  /*48f0*/  UMOV UR19, UR11 ;  /* 0x0000000b00137c82 */ /* 0x000fe20008000000 */
[----:B------:R-:W-:Y:S01]  /*4900*/  UMOV UR18, UR10 ;  /* 0x0000000a00127c82 */ /* 0x000fe20008000000 */
[----:B---3--:R-:W-:Y:S01]  /*4910*/  UMOV UR44, UR12 ;  /* 0x0000000c002c7c82 */ /* 0x008fe20008000000 */
[----:B------:R-:W-:Y:S01]  /*4920*/  UMOV UR36, UR12 ;  /* 0x0000000c00247c82 */ /* 0x000fe20008000000 */
[----:B------:R1:W-:Y:S01]  /*4930*/  UTMASTG.4D [UR8], [UR4] ;  /* 0x00000008040073b5 */ /* 0x0003e20008018000 */
[----:B------:R-:W-:Y:S01]  /*4940*/  UMOV UR28, UR12 ;  /* 0x0000000c001c7c82 */ /* 0x000fe20008000000 */
[----:B------:R-:W-:Y:S01]  /*4950*/  UMOV UR20, UR12 ;  /* 0x0000000c00147c82 */ /* 0x000fe20008000000 */
[----:B------:R2:W-:Y:S01]  /*4960*/  UTMASTG.4D [UR40], [UR4] ;  /* 0x00000028040073b5 */ /* 0x0005e20008018000 */
[----:B------:R2:W-:Y:S01]  /*4970*/  UTMASTG.4D [UR32], [UR4] ;  /* 0x00000020040073b5 */ /* 0x0005e20008018000 */
[----:B-1----:R-:W-:-:S02]  /*4980*/  UMOV UR8, UR13 ;  /* 0x0000000d00087c82 */ /* 0x002fc40008000000 */
[----:B------:R2:W-:Y:S01]  /*4990*/  UTMASTG.4D [UR8], [UR6] ;  /* 0x00000008060073b5 */ /* 0x0005e20008018000 */
[----:B------:R2:W-:Y:S01]  /*49a0*/  UTMASTG.4D [UR24], [UR6] ;  /* 0x00000018060073b5 */ /* 0x0005e20008018000 */
[----:B------:R2:W-:Y:S02]  /*49b0*/  UTMASTG.4D [UR16], [UR6] ;  /* 0x00000010060073b5 */ /* 0x0005e40008018000 */
[----:B--2---:R0:W-:Y:S02]  /*49c0*/  UTMACMDFLUSH ;  /* 0x00000000000079b7 */ /* 0x0041e40000000000 */
.L_x_31:
[----:B------:R-:W-:Y:S05]  /*49d0*/  BSYNC B0 ;  /* 0x0000000000007941 */ /* 0x000fea0003800000 */
.L_x_30:
[----:B------:R-:W-:-:S04]  /*49e0*/  DEPBAR.LE SB0, 0x0 ;  /* 0x000080000000791a */ /* 0x000fc80000000000 */
[----:B------:R-:W-:Y:S05]  /*49f0*/  EXIT ;  /* 0x000000000000794d */ /* 0x000fea0003800000 */
.L_x_4:
[----:B------:R-:W-:-:S08]  /*4a00*/  NOP ;  /* 0x0000000000007918 */ /* 0x000fd00000000000 */
[----:B------:R-:W1:-:S00]  /*4a10*/  USETMAXREG.DEALLOC.CTAPOOL 0x18 ;  /* 0x00000018000079c8 */ /* 0x000e4000080e0500 */
[----:B-1----:R-:W-:Y:S01]  /*4a20*/  LOP3.LUT R2, R0, 0x3, RZ, 0xc0, !PT ;  /* 0x0000000300027812 */ /* 0x002fe200078ec0ff */
[----:B------:R-:W-:-:S05]  /*4a30*/  IMAD.MOV.U32 R0, RZ, RZ, RZ ;  /* 0x000000ffff007224 */ /* 0x000fca00078e00ff */
[----:B------:R-:W1:Y:S02]  /*4a40*/  SHFL.IDX PT, R2, R2, RZ, 0x1f ;  /* 0x00001fff02027589 */ /* 0x000e6400000e0000 */
[----:B-1----:R-:W-:-:S13]  /*4a50*/  ISETP.NE.AND P0, PT, R2, RZ, PT ;  /* 0x000000ff0200720c */ /* 0x002fda0003f05270 */
[----:B------:R-:W-:Y:S05]  /*4a60*/  @!P0 BRA `(.L_x_32) ;  /* 0x0000000800bc8947 */ /* 0x000fea0003800000 */
[----:B------:R-:W-:-:S13]  /*4a70*/  ISETP.NE.AND P0, PT, R2, 0x1, PT ;  /* 0x000000010200780c */ /* 0x000fda0003f05270 */
[----:B------:R-:W-:Y:S05]  /*4a80*/  @P0 EXIT ;  /* 0x000000000000094d */ /* 0x000fea0003800000 */
[----:B------:R-:W1:Y:S02]  /*4a90*/  S2UR UR11, SR_CTAID.Z ;  /* 0x00000000000b79c3 */ /* 0x000e640000002700 */
[----:B-1----:R-:W-:-:S13]  /*4aa0*/  ISETP.LE.AND P0, PT, RZ, UR11, PT ;  /* 0x0000000bff007c0c */ /* 0x002fda000bf03270 */
[----:B------:R-:W-:Y:S05]  /*4ab0*/  @!P0 EXIT ;  /* 0x000000000000894d */ /* 0x000fea0003800000 */
[----:B------:R-:W1:Y:S01]  /*4ac0*/  S2UR UR10, SR_CTAID.Y ;  /* 0x00000000000a79c3 */ /* 0x000e620000002600 */
[----:B------:R-:W-:Y:S01]  /*4ad0*/  ULDC UR12, c[0x0][0x280] ;  /* 0x0000a000000c7ab9 */ /* 0x000fe20000000800 */
[----:B------:R-:W-:Y:S01]  /*4ae0*/  ULDC.64 UR8, c[0x0][0x2d8] ;  /* 0x0000b60000087ab9 */ /* 0x000fe20000000a00 */
[----:B------:R-:W-:Y:S02]  /*4af0*/  UISETP.GE.AND UP0, UPT, UR12, 0x1, UPT ;  /* 0x000000010c00788c */ /* 0x000fe4000bf06270 */
[----:B------:R-:W-:Y:S01]  /*4b00*/  USHF.R.S32.HI UR6, URZ, 0x1f, UR11 ;  /* 0x0000001f3f067899 */ /* 0x000fe2000801140b */
[----:B------:R-:W-:-:S03]  /*4b10*/  ELECT P0, URZ, PT ;  /* 0x00000000003f782f */ /* 0x000fc60003800000 */
[----:B------:R-:W-:Y:S01]  /*4b20*/  PLOP3.LUT P1, PT, PT, PT, UP0, 0x80, 0x0 ;  /* 0x000000000000781c */ /* 0x000fe20003f2f008 */
[----:B-1----:R-:W-:-:S04]  /*4b30*/  USHF.R.S32.HI UR4, URZ, 0x1f, UR10 ;  /* 0x0000001f3f047899 */ /* 0x002fc8000801140a */
[----:B------:R-:W-:Y:S02]  /*4b40*/  UIMAD UR7, UR4, UR8, URZ ;  /* 0x00000008040772a4 */ /* 0x000fe4000f8e023f */
[----:B------:R-:W-:Y:S02]  /*4b50*/  UIMAD.WIDE.U32 UR4, UR10, UR8, URZ ;  /* 0x000000080a0472a5 */ /* 0x000fe4000f8e003f */
[----:B------:R-:W-:-:S03]  /*4b60*/  UIMAD UR7, UR10, UR9, UR7 ;  /* 0x000000090a0772a4 */ /* 0x000fc6000f8e0207 */
[----:B------:R-:W-:Y:S01]  /*4b70*/  ULDC.64 UR8, c[0x0][0x2e0] ;  /* 0x0000b80000087ab9 */ /* 0x000fe20000000a00 */
[----:B------:R-:W-:Y:S02]  /*4b80*/  UIADD3 UR5, UR5, UR7, URZ ;  /* 0x0000000705057290 */ /* 0x000fe4000fffe03f */
[----:B------:R-:W-:-:S04]  /*4b90*/  UIMAD UR6, UR6, UR8, URZ ;  /* 0x00000008060672a4 */ /* 0x000fc8000f8e023f */
[----:B------:R-:W-:Y:S02]  /*4ba0*/  UIMAD UR10, UR11, UR9, UR6 ;  /* 0x000000090b0a72a4 */ /* 0x000fe4000f8e0206 */
[----:B------:R-:W-:Y:S01]  /*4bb0*/  UIMAD.WIDE.U32 UR6, UR11, UR8, UR4 ;  /* 0x000000080b0672a5 */ /* 0x000fe2000f8e0004 */
[----:B------:R-:W-:Y:S11]  /*4bc0*/  @!P1 EXIT ;  /* 0x000000000000994d */ /* 0x000ff60003800000 */
[----:B------:R-:W-:Y:S02]  /*4bd0*/  UIADD3 UR4, UR12, 0x3f, URZ ;  /* 0x0000003f0c047890 */ /* 0x000fe4000fffe03f */
[----:B------:R-:W-:Y:S02]  /*4be0*/  UISETP.GE.AND UP0, UPT, UR12, 0x41, UPT ;  /* 0x000000410c00788c */ /* 0x000fe4000bf06270 */
[----:B------:R-:W-:Y:S02]  /*4bf0*/  USHF.R.S32.HI UR5, URZ, 0x1f, UR4 ;  /* 0x0000001f3f057899 */ /* 0x000fe40008011404 */
[----:B------:R-:W-:Y:S02]  /*4c00*/  UIADD3 UR10, UR7, UR10, URZ ;  /* 0x0000000a070a7290 */ /* 0x000fe4000fffe03f */
[----:B------:R-:W-:Y:S01]  /*4c10*/  ULEA.HI UR5, UR5, UR4, URZ, 0x6 ;  /* 0x0000000405057291 */ /* 0x000fe2000f8f303f */
[----:B------:R-:W-:Y:S02]  /*4c20*/  PLOP3.LUT P1, PT, PT, PT, UP0, 0x80, 0x0 ;  /* 0x000000000000781c */ /* 0x000fe40003f2f008 */
[----:B------:R-:W-:Y:S01]  /*4c30*/  UMOV UR4, URZ ;  /* 0x0000003f00047c82 */ /* 0x000fe20008000000 */
[----:B------:R-:W-:-:S04]  /*4c40*/  USHF.R.S32.HI UR5, URZ, 0x6, UR5 ;  /* 0x000000063f057899 */ /* 0x000fc80008011405 */
[----:B------:R-:W-:-:S04]  /*4c50*/  UISETP.LT.AND UP1, UPT, UR5, 0x1, UPT ;  /* 0x000000010500788c */ /* 0x000fc8000bf21270 */
[----:B------:R-:W-:-:S04]  /*4c60*/  USEL UR11, UR5, 0x1, !UP1 ;  /* 0x00000001050b7887 */ /* 0x000fc8000c800000 */
[----:B------:R-:W-:Y:S01]  /*4c70*/  ULOP3.LUT UR21, UR11, 0x1, URZ, 0xc0, !UPT ;  /* 0x000000010b157892 */ /* 0x000fe2000f8ec03f */
[----:B------:R-:W-:Y:S11]  /*4c80*/  @!P1 BRA `(.L_x_33) ;  /* 0x0000000400789947 */ /* 0x000ff60003800000 */
[----:B------:R-:W-:Y:S01]  /*4c90*/  ULDC.64 UR16, c[0x0][0x2c0] ;  /* 0x0000b00000107ab9 */ /* 0x000fe20000000a00 */
[----:B------:R-:W-:Y:S02]  /*4ca0*/  UIADD3 UR11, UR11, -UR21, URZ ;  /* 0x800000150b0b7290 */ /* 0x000fe4000fffe03f */
[----:B------:R-:W-:Y:S01]  /*4cb0*/  ULEA UR16, UP0, UR6, UR16, 0x2 ;  /* 0x0000001006107291 */ /* 0x000fe2000f80103f */
[----:B------:R-:W-:Y:S01]  /*4cc0*/  UMOV UR4, URZ ;  /* 0x0000003f00047c82 */ /* 0x000fe20008000000 */
[----:B------:R-:W-:Y:S02]  /*4cd0*/  UMOV UR5, URZ ;  /* 0x0000003f00057c82 */ /* 0x000fe40008000000 */
[----:B------:R-:W-:Y:S02]  /*4ce0*/  ULEA.HI.X UR17, UR6, UR17, UR10, 0x2, UP0 ;  /* 0x0000001106117291 */ /* 0x000fe400080f140a */
[----:B------:R-:W-:Y:S02]  /*4cf0*/  UIADD3 UR12, UP0, UR16, 0x3000, URZ ;  /* 0x00003000100c7890 */ /* 0x000fe4000ff1e03f */
[----:B------:R-:W-:-:S02]  /*4d00*/  UIADD3 UR14, UP1, UR16, 0x6000, URZ ;  /* 0x00006000100e7890 */ /* 0x000fc4000ff3e03f */
[----:B------:R-:W-:Y:S02]  /*4d10*/  UIADD3 UR16, UP2, UR16, 0x9000, URZ ;  /* 0x0000900010107890 */ /* 0x000fe4000ff5e03f */
[----:B------:R-:W-:Y:S02]  /*4d20*/  UIADD3.X UR13, URZ, UR17, URZ, UP0, !UPT ;  /* 0x000000113f0d7290 */ /* 0x000fe400087fe43f */
[----:B------:R-:W-:Y:S02]  /*4d30*/  UIADD3.X UR15, URZ, UR17, URZ, UP1, !UPT ;  /* 0x000000113f0f7290 */ /* 0x000fe40008ffe43f */
[----:B------:R-:W-:Y:S01]  /*4d40*/  UIADD3.X UR17, URZ, UR17, URZ, UP2, !UPT ;  /* 0x000000113f117290 */ /* 0x000fe200097fe43f */
[----:B------:R-:W-:-:S11]  /*4d50*/  ULDC.64 UR22, c[0x0][0x2c0] ;  /* 0x0000b00000167ab9 */ /* 0x000fd60000000a00 */
.L_x_46:
[----:B------:R-:W-:Y:S01]  /*4d60*/  UIMAD UR8, UR4, 0x3000, URZ ;  /* 0x00003000040878a4 */ /* 0x000fe2000f8e023f */
[----:B------:R-:W-:Y:S01]  /*4d70*/  BAR.SYNC.DEFER_BLOCKING 0xd, 0xa0 ;  /* 0x0342800000007b1d */ /* 0x000fe20000010000 */
[----:B------:R-:W-:Y:S02]  /*4d80*/  UIMAD UR18, UR5, 0x1800, URZ ;  /* 0x00001800051278a4 */ /* 0x000fe4000f8e023f */
[----:B------:R-:W-:Y:S02]  /*4d90*/  UIMAD.WIDE UR26, UR8, 0x4, UR12 ;  /* 0x00000004081a78a5 */ /* 0x000fe4000f8e020c */
[----:B------:R-:W-:Y:S01]  /*4da0*/  UIMAD.WIDE UR24, UR8, 0x4, UR14 ;  /* 0x00000004081878a5 */ /* 0x000fe2000f8e020e */
[----:B------:R-:W-:Y:S01]  /*4db0*/  BSSY B0, `(.L_x_34) ;  /* 0x0000010000007945 */ /* 0x000fe20003800000 */
[----:B------:R-:W-:-:S03]  /*4dc0*/  UIMAD.WIDE UR8, UR8, 0x4, UR16 ;  /* 0x00000004080878a5 */ /* 0x000fc6000f8e0210 */
[----:B------:R-:W-:Y:S09]  /*4dd0*/  @!P0 BRA `(.L_x_35) ;  /* 0x0000000000348947 */ /* 0x000ff20003800000 */
[----:B------:R-:W1:Y:S01]  /*4de0*/  S2UR UR20, SR_CgaCtaId ;  /* 0x00000000001479c3 */ /* 0x000e620000008800 */
[----:B------:R-:W-:Y:S01]  /*4df0*/  UIADD3 UR28, UP0, UR18, UR6, URZ ;  /* 0x00000006121c7290 */ /* 0x000fe2000ff1e03f */
[----:B------:R-:W-:-:S03]  /*4e00*/  UMOV UR19, 0x400 ;  /* 0x0000040000137882 */ /* 0x000fc60000000000 */
[----:B------:R-:W-:Y:S02]  /*4e10*/  ULEA.HI.X.SX32 UR29, UR18, UR10, 0x1, UP0 ;  /* 0x0000000a121d7291 */ /* 0x000fe400080f0e3f */
[----:B------:R-:W-:-:S04]  /*4e20*/  ULEA UR30, UP0, UR28, UR22, 0x2 ;  /* 0x000000161c1e7291 */ /* 0x000fc8000f80103f */
[----:B------:R-:W-:-:S03]  /*4e30*/  ULEA.HI.X UR31, UR28, UR23, UR29, 0x2, UP0 ;  /* 0x000000171c1f7291 */ /* 0x000fc600080f141d */
[----:B------:R-:W-:Y:S01]  /*4e40*/  UMOV UR28, 0x0 ;  /* 0x00000000001c7882 */ /* 0x000fe20000000000 */
[----:B------:R-:W-:Y:S01]  /*4e50*/  UMOV UR29, 0x14f00000 ;  /* 0x14f00000001d7882 */ /* 0x000fe20000000000 */
[----:B-1----:R-:W-:-:S03]  /*4e60*/  ULEA UR19, UR20, UR19, 0x18 ;  /* 0x0000001314137291 */ /* 0x002fc6000f8ec03f */
[----:B------:R-:W-:Y:S01]  /*4e70*/  UMOV UR20, 0x300 ;  /* 0x0000030000147882 */ /* 0x000fe20000000000 */
[----:B------:R-:W-:-:S09]  /*4e80*/  UIADD3 UR19, UR19, 0xc000, URZ ;  /* 0x0000c00013137890 */ /* 0x000fd2000fffe03f */
[----:B------:R1:W-:Y:S02]  /*4e90*/  UBLKRED.G.S.ADD.F32.RN [UR30], [UR19], UR20, desc[UR28] ;  /* 0x00001c1e130073bb */ /* 0x0003e400080a1414 */
[----:B-1----:R0:W-:Y:S02]  /*4ea0*/  UTMACMDFLUSH ;  /* 0x00000000000079b7 */ /* 0x0021e40000000000 */
.L_x_35:
[----:B------:R-:W-:Y:S05]  /*4eb0*/  BSYNC B0 ;  /* 0x0000000000007941 */ /* 0x000fea0003800000 */
.L_x_34:
[----:B------:R-:W-:Y:S06]  /*4ec0*/  BAR.SYNC.DEFER_BLOCKING 0xe, 0xa0 ;  /* 0x0382800000007b1d */ /* 0x000fec0000010000 */
[----:B------:R-:W-:Y:S04]  /*4ed0*/  BSSY B0, `(.L_x_36) ;  /* 0x000000c000007945 */ /* 0x000fe80003800000 */
[----:B------:R-:W-:Y:S05]  /*4ee0*/  @!P0 BRA `(.L_x_37) ;  /* 0x0000000000288947 */ /* 0x000fea0003800000 */
[----:B------:R-:W1:Y:S01]  /*4ef0*/  S2UR UR20, SR_CgaCtaId ;  /* 0x00000000001479c3 */ /* 0x000e620000008800 */
[----:B------:R-:W-:Y:S01]  /*4f00*/  UMOV UR19, 0x400 ;  /* 0x0000040000137882 */ /* 0x000fe20000000000 */
[----:B------:R-:W-:Y:S01]  /*4f10*/  UMOV UR28, 0x0 ;  /* 0x00000000001c7882 */ /* 0x000fe20000000000 */
[----:B------:R-:W-:Y:S01]  /*4f20*/  UMOV UR29, 0x14f00000 ;  /* 0x14f00000001d7882 */ /* 0x000fe20000000000 */
[----:B-1----:R-:W-:-:S03]  /*4f30*/  ULEA UR19, UR20, UR19, 0x18 ;  /* 0x0000001314137291 */ /* 0x002fc6000f8ec03f */
[----:B------:R-:W-:Y:S01]  /*4f40*/  UMOV UR20, 0x300 ;  /* 0x0000030000147882 */ /* 0x000fe20000000000 */
[----:B------:R-:W-:-:S09]  /*4f50*/  UIADD3 UR19, UR19, 0xf000, URZ ;  /* 0x0000f00013137890 */ /* 0x000fd2000fffe03f */
[----:B------:R1:W-:Y:S01]  /*4f60*/  UBLKRED.G.S.ADD.F32.RN [UR26], [UR19], UR20, desc[UR28] ;  /* 0x00001c1a130073bb */ /* 0x0003e200080a1414 */
[----:B------:R0:W-:Y:S01]  /*4f70*/  UTMACMDFLUSH ;  /* 0x00000000000079b7 */ /* 0x0001e20000000000 */
[----:B-1----:R-:W-:-:S04]  /*4f80*/  DEPBAR.LE SB0, 0x1 ;  /* 0x000080400000791a */ /* 0x002fc80000000000 */
.L_x_37:
[----:B------:R-:W-:Y:S05]  /*4f90*/  BSYNC B0 ;  /* 0x0000000000007941 */ /* 0x000fea0003800000 */
.L_x_36:
[----:B------:R-:W-:Y:S06]  /*4fa0*/  BAR.ARV 0xa, 0xa0 ;  /* 0x0282800000007b1d */ /* 0x000fec0000002000 */
[----:B------:R-:W-:Y:S04]  /*4fb0*/  BSSY B0, `(.L_x_38) ;  /* 0x0000003000007945 */ /* 0x000fe80003800000 */
[----:B------:R-:W-:Y:S05]  /*4fc0*/  @!P0 BRA `(.L_x_39) ;  /* 0x0000000000048947 */ /* 0x000fea0003800000 */
[----:B------:R-:W-:-:S04]  /*4fd0*/  DEPBAR.LE SB0, 0x0 ;  /* 0x000080000000791a */ /* 0x000fc80000000000 */
.L_x_39:
[----:B------:R-:W-:Y:S05]  /*4fe0*/  BSYNC B0 ;  /* 0x0000000000007941 */ /* 0x000fea0003800000 */
.L_x_38:
[----:B------:R-:W-:Y:S06]  /*4ff0*/  BAR.ARV 0xb, 0xa0 ;  /* 0x02c2800000007b1d */ /* 0x000fec0000002000 */
[----:B------:R-:W-:Y:S02]  /*5000*/  BSSY B0, `(.L_x_40) ;  /* 0x000000c000007945 */ /* 0x000fe40003800000 */
[----:B------:R-:W-:Y:S06]  /*5010*/  BAR.SYNC.DEFER_BLOCKING 0xd, 0xa0 ;  /* 0x0342800000007b1d */ /* 0x000fec0000010000 */
        /* <DEDUP_REMOVED lines=8> */
[----:B------:R1:W-:Y:S02]  /*50a0*/  UBLKRED.G.S.ADD.F32.RN [UR24], [UR19], UR20, desc[UR26] ;  /* 0x00001a18130073bb */ /* 0x0003e400080a1414 */
[----:B-1----:R0:W-:Y:S02]  /*50b0*/  UTMACMDFLUSH ;  /* 0x00000000000079b7 */ /* 0x0021e40000000000 */
.L_x_41:
[----:B------:R-:W-:Y:S05]  /*50c0*/  BSYNC B0 ;  /* 0x0000000000007941 */ /* 0x000fea0003800000 */
.L_x_40:
        /* <DEDUP_REMOVED lines=13> */
.L_x_43:
[----:B------:R-:W-:Y:S05]  /*51a0*/  BSYNC B0 ;  /* 0x0000000000007941 */ /* 0x000fea0003800000 */
.L_x_42:
[----:B------:R-:W-:Y:S01]  /*51b0*/  UIADD3 UR11, UR11, -0x2, URZ ;  /* 0xfffffffe0b0b7890 */ /* 0x000fe2000fffe03f */
[----:B------:R-:W-:Y:S06]  /*51c0*/  BAR.ARV 0xa, 0xa0 ;  /* 0x0282800000007b1d */ /* 0x000fec0000002000 */
[----:B------:R-:W-:Y:S01]  /*51d0*/  BSSY B0, `(.L_x_44) ;  /* 0x0000004000007945 */ /* 0x000fe20003800000 */
[----:B------:R-:W-:-:S03]  /*51e0*/  ISETP.NE.AND P1, PT, RZ, UR11, PT ;  /* 0x0000000bff007c0c */ /* 0x000fc6000bf25270 */
[----:B------:R-:W-:Y:S10]  /*51f0*/  @!P0 BRA `(.L_x_45) ;  /* 0x0000000000048947 */ /* 0x000ff40003800000 */
[----:B------:R-:W-:-:S04]  /*5200*/  DEPBAR.LE SB0, 0x0 ;  /* 0x000080000000791a */ /* 0x000fc80000000000 */
.L_x_45:
[----:B------:R-:W-:Y:S05]  /*5210*/  BSYNC B0 ;  /* 0x0000000000007941 */ /* 0x000fea0003800000 */
.L_x_44:
[----:B------:R-:W-:Y:S06]  /*5220*/  BAR.ARV 0xb, 0xa0 ;  /* 0x02c2800000007b1d */ /* 0x000fec0000002000 */
[----:B------:R-:W-:Y:S02]  /*5230*/  UIADD3 UR5, UR5, 0x2, URZ ;  /* 0x0000000205057890 */ /* 0x000fe4000fffe03f */
[----:B------:R-:W-:Y:S01]  /*5240*/  UIADD3 UR4, UR4, 0x1, URZ ;  /* 0x0000000104047890 */ /* 0x000fe2000fffe03f */
[----:B------:R-:W-:Y:S11]  /*5250*/  @P1 BRA `(.L_x_46) ;  /* 0xfffffff800c01947 */ /* 0x000ff6000383ffff */
[----:B------:R-:W-:-:S12]  /*5260*/  UIADD3 UR4, UR18, 0x3000, URZ ;  /* 0x0000300012047890 */ /* 0x000fd8000fffe03f */
.L_x_33:
[----:B------:R-:W-:-:S13]  /*5270*/  ISETP.NE.AND P1, PT, RZ, UR21, PT ;  /* 0x00000015ff007c0c */ /* 0x000fda000bf25270 */
[----:B------:R-:W-:Y:S05]  /*5280*/  @!P1 EXIT ;  /* 0x000000000000994d */ /* 0x000fea0003800000 */
[----:B------:R-:W-:Y:S06]  /*5290*/  BAR.SYNC.DEFER_BLOCKING 0xd, 0xa0 ;  /* 0x0342800000007b1d */ /* 0x000fec0000010000 */
[----:B------:R-:W-:Y:S04]  /*52a0*/  BSSY B0, `(.L_x_47) ;  /* 0x0000010000007945 */ /* 0x000fe80003800000 */
[----:B------:R-:W-:Y:S05]  /*52b0*/  @!P0 BRA `(.L_x_48) ;  /* 0x0000000000388947 */ /* 0x000fea0003800000 */
[----:B------:R-:W1:Y:S01]  /*52c0*/  S2UR UR11, SR_CgaCtaId ;  /* 0x00000000000b79c3 */ /* 0x000e620000008800 */
[----:B------:R-:W-:Y:S01]  /*52d0*/  UIADD3 UR12, UP0, UR4, UR6, URZ ;  /* 0x00000006040c7290 */ /* 0x000fe2000ff1e03f */
[----:B------:R-:W-:Y:S01]  /*52e0*/  UMOV UR5, 0x400 ;  /* 0x0000040000057882 */ /* 0x000fe20000000000 */
[----:B------:R-:W-:Y:S02]  /*52f0*/  ULDC.64 UR8, c[0x0][0x2c0] ;  /* 0x0000b00000087ab9 */ /* 0x000fe40000000a00 */
        /* <DEDUP_REMOVED lines=10> */
.L_x_48:
[----:B------:R-:W-:Y:S05]  /*53a0*/  BSYNC B0 ;  /* 0x0000000000007941 */ /* 0x000fea0003800000 */
.L_x_47:
[----:B------:R-:W-:Y:S06]  /*53b0*/  BAR.SYNC.DEFER_BLOCKING 0xe, 0xa0 ;  /* 0x0382800000007b1d */ /* 0x000fec0000010000 */
[----:B------:R-:W-:Y:S04]  /*53c0*/  BSSY B0, `(.L_x_49) ;  /* 0x0000012000007945 */ /* 0x000fe80003800000 */
[----:B------:R-:W-:Y:S05]  /*53d0*/  @!P0 BRA `(.L_x_50) ;  /* 0x0000000000408947 */ /* 0x000fea0003800000 */
[----:B------:R-:W1:Y:S01]  /*53e0*/  S2UR UR12, SR_CgaCtaId ;  /* 0x00000000000c79c3 */ /* 0x000e620000008800 */
[----:B------:R-:W-:Y:S01]  /*53f0*/  UIADD3 UR5, UR4, 0xc00, URZ ;  /* 0x00000c0004057890 */ /* 0x000fe2000fffe03f */
[----:B------:R-:W-:Y:S01]  /*5400*/  UMOV UR11, 0x400 ;  /* 0x00000400000b7882 */ /* 0x000fe20000000000 */
[----:B------:R-:W-:Y:S02]  /*5410*/  ULDC.64 UR8, c[0x0][0x2c0] ;  /* 0x0000b00000087ab9 */ /* 0x000fe40000000a00 */
[----:B------:R-:W-:-:S04]  /*5420*/  UIADD3 UR13, UP0, UR5, UR6, URZ ;  /* 0x00000006050d7290 */ /* 0x000fc8000ff1e03f */
        /* <DEDUP_REMOVED lines=11> */
.L_x_50:
[----:B------:R-:W-:Y:S05]  /*54e0*/  BSYNC B0 ;  /* 0x0000000000007941 */ /* 0x000fea0003800000 */
.L_x_49:
[----:B------:R-:W-:Y:S06]  /*54f0*/  BAR.ARV 0xa, 0xa0 ;  /* 0x0282800000007b1d */ /* 0x000fec0000002000 */
[----:B------:R-:W-:Y:S04]  /*5500*/  BSSY B0, `(.L_x_51) ;  /* 0x0000003000007945 */ /* 0x000fe80003800000 */
[----:B------:R-:W-:Y:S05]  /*5510*/  @!P0 BRA `(.L_x_52) ;  /* 0x0000000000048947 */ /* 0x000fea0003800000 */
[----:B------:R-:W-:-:S04]  /*5520*/  DEPBAR.LE SB0, 0x0 ;  /* 0x000080000000791a */ /* 0x000fc80000000000 */
.L_x_52:
[----:B------:R-:W-:Y:S05]  /*5530*/  BSYNC B0 ;  /* 0x0000000000007941 */ /* 0x000fea0003800000 */
.L_x_51:
[----:B------:R-:W-:Y:S06]  /*5540*/  BAR.ARV 0xb, 0xa0 ;  /* 0x02c2800000007b1d */ /* 0x000fec0000002000 */
[----:B------:R-:W-:Y:S05]  /*5550*/  EXIT ;  /* 0x000000000000794d */ /* 0x000fea0003800000 */
.L_x_32:
[----:B------:R-:W1:Y:S01]  /*5560*/  S2UR UR21, SR_CTAID.Z ;  /* 0x00000000001579c3 */ /* 0x000e620000002700 */
[----:B------:R-:W-:Y:S01]  /*5570*/  IMAD.MOV.U32 R9, RZ, RZ, 0x1 ;  /* 0x00000001ff097424 */ /* 0x000fe200078e00ff */
[----:B-1----:R-:W-:-:S13]  /*5580*/  ISETP.LE.AND P0, PT, RZ, UR21, PT ;  /* 0x00000015ff007c0c */ /* 0x002fda000bf03270 */
[----:B------:R-:W-:Y:S05]  /*5590*/  @!P0 BRA `(.L_x_53) ;  /* 0x00000020000c8947 */ /* 0x000fea0003800000 */
[----:B------:R-:W1:Y:S01]  /*55a0*/  S2UR UR20, SR_CTAID.Y ;  /* 0x00000000001479c3 */ /* 0x000e620000002600 */
[----:B------:R-:W-:Y:S01]  /*55b0*/  ULDC.64 UR6, c[0x0][0x718] ;  /* 0x0001c60000067ab9 */ /* 0x000fe20000000a00 */
[----:B------:R-:W-:Y:S01]  /*55c0*/  ULDC.64 UR10, c[0x0][0x730] ;  /* 0x0001cc00000a7ab9 */ /* 0x000fe20000000a00 */
[----:B------:R-:W-:Y:S01]  /*55d0*/  ULDC.64 UR12, c[0x0][0x720] ;  /* 0x0001c800000c7ab9 */ /* 0x000fe20000000a00 */
[----:B------:R-:W-:Y:S01]  /*55e0*/  ULDC.64 UR14, c[0x0][0x738] ;  /* 0x0001ce00000e7ab9 */ /* 0x000fe20000000a00 */
[----:B------:R-:W-:Y:S01]  /*55f0*/  ELECT P0, URZ, PT ;  /* 0x00000000003f782f */ /* 0x000fe20003800000 */
[----:B------:R-:W-:Y:S01]  /*5600*/  BSSY B0, `(.L_x_53) ;  /* 0x00001fc000007945 */ /* 0x000fe20003800000 */
[----:B------:R-:W-:Y:S01]  /*5610*/  IMAD.MOV.U32 R0, RZ, RZ, RZ ;  /* 0x000000ffff007224 */ /* 0x000fe200078e00ff */
[----:B-1----:R-:W-:Y:S02]  /*5620*/  USHF.R.S32.HI UR9, URZ, 0x1f, UR20 ;  /* 0x0000001f3f097899 */ /* 0x002fe40008011414 */
[----:B------:R-:W-:-:S02]  /*5630*/  UIMAD.WIDE.U32 UR4, UR20, UR6, URZ ;  /* 0x00000006140472a5 */ /* 0x000fc4000f8e003f */
[----:B------:R-:W-:Y:S02]  /*5640*/  UIMAD UR6, UR9, UR6, URZ ;  /* 0x00000006090672a4 */ /* 0x000fe4000f8e023f */
[----:B------:R-:W-:Y:S02]  /*5650*/  UIMAD UR9, UR9, UR10, URZ ;  /* 0x0000000a090972a4 */ /* 0x000fe4000f8e023f */
[----:B------:R-:W-:Y:S02]  /*5660*/  UIMAD UR8, UR20, UR7, UR6 ;  /* 0x00000007140872a4 */ /* 0x000fe4000f8e0206 */
[----:B------:R-:W-:Y:S02]  /*5670*/  UIMAD.WIDE.U32 UR6, UR20, UR10, URZ ;  /* 0x0000000a140672a5 */ /* 0x000fe4000f8e003f */
[----:B------:R-:W-:Y:S02]  /*5680*/  UIMAD UR10, UR20, UR11, UR9 ;  /* 0x0000000b140a72a4 */ /* 0x000fe4000f8e0209 */
[----:B------:R-:W-:Y:S01]  /*5690*/  USHF.R.S32.HI UR11, URZ, 0x1f, UR21 ;  /* 0x0000001f3f0b7899 */ /* 0x000fe20008011415 */
[----:B------:R-:W-:Y:S01]  /*56a0*/  ULDC UR9, c[0x0][0x2e8] ;  /* 0x0000ba0000097ab9 */ /* 0x000fe20000000800 */
[----:B------:R-:W-:-:S02]  /*56b0*/  UIADD3 UR5, UR5, UR8, URZ ;  /* 0x0000000805057290 */ /* 0x000fc4000fffe03f */
[----:B------:R-:W-:Y:S02]  /*56c0*/  UISETP.NE.AND UP0, UPT, UR9, 0x1, UPT ;  /* 0x000000010900788c */ /* 0x000fe4000bf05270 */
[----:B------:R-:W-:Y:S02]  /*56d0*/  UIMAD UR9, UR11, UR12, URZ ;  /* 0x0000000c0b0972a4 */ /* 0x000fe4000f8e023f */
[----:B------:R-:W-:Y:S02]  /*56e0*/  UIADD3 UR7, UR7, UR10, URZ ;  /* 0x0000000a07077290 */ /* 0x000fe4000fffe03f */
[----:B------:R-:W-:Y:S02]  /*56f0*/  UIMAD UR11, UR11, UR14, URZ ;  /* 0x0000000e0b0b72a4 */ /* 0x000fe4000f8e023f */
[----:B------:R-:W-:Y:S02]  /*5700*/  UIMAD UR10, UR21, UR13, UR9 ;  /* 0x0000000d150a72a4 */ /* 0x000fe4000f8e0209 */
[----:B------:R-:W-:-:S02]  /*5710*/  UIMAD.WIDE.U32 UR8, UR21, UR12, UR4 ;  /* 0x0000000c150872a5 */ /* 0x000fc4000f8e0004 */
[----:B------:R-:W-:Y:S02]  /*5720*/  UIMAD UR4, UR21, UR15, UR11 ;  /* 0x0000000f150472a4 */ /* 0x000fe4000f8e020b */
[----:B------:R-:W-:Y:S02]  /*5730*/  UIMAD.WIDE.U32 UR6, UR21, UR14, UR6 ;  /* 0x0000000e150672a5 */ /* 0x000fe4000f8e0006 */
[----:B------:R-:W-:Y:S01]  /*5740*/  UIADD3 UR5, UR9, UR10, URZ ;  /* 0x0000000a09057290 */ /* 0x000fe2000fffe03f */
[----:B------:R-:W-:Y:S01]  /*5750*/  ULDC.64 UR14, c[0x0][0x700] ;  /* 0x0001c000000e7ab9 */ /* 0x000fe20000000a00 */
[----:B------:R-:W-:Y:S01]  /*5760*/  @UP0 ULDC UR11, c[0x0][0x2ec] ;  /* 0x0000bb00000b0ab9 */ /* 0x000fe20000000800 */
[----:B------:R-:W-:Y:S02]  /*5770*/  ULEA UR14, UP1, UR8, UR14, 0x2 ;  /* 0x0000000e080e7291 */ /* 0x000fe4000f82103f */
[----:B------:R-:W-:Y:S02]  /*5780*/  UIMAD.WIDE.U32 UR10, UR20, UR11, URZ ;  /* 0x0000000b140a72a5 */ /* 0x000fe4000f8e003f */
[----:B------:R-:W-:Y:S01]  /*5790*/  ULEA.HI.X UR15, UR8, UR15, UR5, 0x2, UP1 ;  /* 0x0000000f080f7291 */ /* 0x000fe200088f1405 */
[----:B------:R-:W-:-:S02]  /*57a0*/  UMOV UR12, UR20 ;  /* 0x00000014000c7c82 */ /* 0x000fc40008000000 */
[----:B------:R-:W-:Y:S02]  /*57b0*/  @UP0 ULDC UR5, c[0x0][0x2f0] ;  /* 0x0000bc0000050ab9 */ /* 0x000fe40000000800 */
[----:B------:R-:W-:Y:S01]  /*57c0*/  @UP0 USHF.R.U32.HI UR12, URZ, UR5, UR11 ;  /* 0x000000053f0c0299 */ /* 0x000fe2000801160b */
[----:B------:R-:W-:Y:S11]  /*57d0*/  @!P0 BRA `(.L_x_54) ;  /* 0x0000001c00788947 */ /* 0x000ff60003800000 */
[----:B------:R-:W1:Y:S01]  /*57e0*/  S2R R3, SR_CgaCtaId ;  /* 0x0000000000037919 */ /* 0x000e620000008800 */
[----:B------:R-:W-:Y:S01]  /*57f0*/  MOV R0, 0x400 ;  /* 0x0000040000007802 */ /* 0x000fe20000000f00 */
[----:B------:R-:W-:-:S03]  /*5800*/  IMAD.MOV.U32 R2, RZ, RZ, 0x1 ;  /* 0x00000001ff027424 */ /* 0x000fc600078e00ff */
[----:B-1----:R-:W-:Y:S02]  /*5810*/  LEA R0, R3, R0, 0x18 ;  /* 0x0000000003007211 */ /* 0x002fe400078ec0ff */
[----:B------:R-:W-:Y:S02]  /*5820*/  SHF.L.U32 R3, R2, 0x1f, RZ ;  /* 0x0000001f02037819 */ /* 0x000fe400000006ff */
[----:B------:R-:W1:Y:S02]  /*5830*/  S2R R2, SR_CTAID.X ;  /* 0x0000000000027919 */ /* 0x000e640000002500 */
[----:B------:R-:W2:Y:S02]  /*5840*/  SYNCS.PHASECHK.TRANS64.TRYWAIT P0, [R0+URZ+0x26820], R3 ;  /* 0x02682003000075a7 */ /* 0x000ea4000800017f */
[----:B-12---:R-:W-:Y:S05]  /*5850*/  @!P0 BRA `(.L_x_55) ;  /* 0x0000002000608947 */ /* 0x006fea0003800000 */
.L_x_85:
[----:B------:R-:W2:Y:S01]  /*5860*/  S2R R4, SR_TID.X ;  /* 0x0000000000047919 */ /* 0x000ea20000002100 */
[----:B------:R-:W-:Y:S02]  /*5870*/  IMAD.U32 R8, RZ, RZ, UR7 ;  /* 0x00000007ff087e24 */ /* 0x000fe4000f8e00ff */
[----:B------:R-:W-:Y:S02]  /*5880*/  IMAD.SHL.U32 R2, R2, 0x80, RZ ;  /* 0x0000008002027824 */ /* 0x000fe400078e00ff */
[----:B------:R-:W-:Y:S02]  /*5890*/  VIADD R8, R8, UR4 ;  /* 0x0000000408087c36 */ /* 0x000fe40008000000 */
[----:B------:R-:W-:Y:S01]  /*58a0*/  IMAD.MOV.U32 R9, RZ, RZ, 0x1 ;  /* 0x00000001ff097424 */ /* 0x000fe200078e00ff */
[----:B--2---:R-:W-:-:S04]  /*58b0*/  LOP3.LUT R4, R4, 0x7f, RZ, 0xc0, !PT ;  /* 0x0000007f04047812 */ /* 0x004fc800078ec0ff */
[----:B------:R-:W-:-:S13]  /*58c0*/  ISETP.NE.AND P0, PT, R4, RZ, PT ;  /* 0x000000ff0400720c */ /* 0x000fda0003f05270 */
[----:B------:R-:W-:Y:S05]  /*58d0*/  @P0 BRA `(.L_x_56) ;  /* 0x0000000000180947 */ /* 0x000fea0003800000 */
[----:B------:R-:W2:Y:S01]  /*58e0*/  S2R R4, SR_TID.X ;  /* 0x0000000000047919 */ /* 0x000ea20000002100 */
[----:B-1----:R-:W-:-:S04]  /*58f0*/  IMAD.MOV.U32 R3, RZ, RZ, 0x3100 ;  /* 0x00003100ff037424 */ /* 0x002fc800078e00ff */
[----:B------:R3:W-:Y:S01]  /*5900*/  SYNCS.ARRIVE.TRANS64 RZ, [R0+URZ+0x26810], R3 ;  /* 0x0268100300ff79a7 */ /* 0x0007e2000800003f */
[----:B--2---:R-:W-:-:S13]  /*5910*/  LOP3.LUT P1, RZ, R4, 0x1f, RZ, 0xc0, !PT ;  /* 0x0000001f04ff7812 */ /* 0x004fda000782c0ff */
[----:B---3--:R-:W-:Y:S05]  /*5920*/  @!P1 BRA `(.L_x_56) ;  /* 0x0000000000049947 */ /* 0x008fea0003800000 */
[----:B------:R-:W-:Y:S01]  /*5930*/  BPT.TRAP 0x1 ;  /* 0x000000040000795c */ /* 0x000fe20000300000 */
.L_x_56:
[----:B------:R-:W2:Y:S01]  /*5940*/  LDC.64 R6, c[0x0][0x198] ;  /* 0x00006600ff067b82 */ /* 0x000ea20000000a00 */
[----:B------:R-:W-:Y:S01]  /*5950*/  R2UR UR11, R2 ;  /* 0x00000000020b72ca */ /* 0x000fe200000e0000 */
[----:B------:R-:W-:Y:S01]  /*5960*/  UMOV UR35, URZ ;  /* 0x0000003f00237c82 */ /* 0x000fe20008000000 */
[----:B------:R-:W-:Y:S01]  /*5970*/  R2UR UR8, R0 ;  /* 0x00000000000872ca */ /* 0x000fe200000e0000 */
[----:B------:R-:W-:Y:S01]  /*5980*/  UMOV UR42, 0x0 ;  /* 0x00000000002a7882 */ /* 0x000fe20000000000 */
[----:B------:R-:W-:Y:S01]  /*5990*/  UMOV UR43, 0x14f00000 ;  /* 0x14f00000002b7882 */ /* 0x000fe20000000000 */
[----:B------:R-:W-:Y:S01]  /*59a0*/  UMOV UR34, URZ ;  /* 0x0000003f00227c82 */ /* 0x000fe20008000000 */
[----:B------:R-:W-:Y:S01]  /*59b0*/  UMOV UR36, UR20 ;  /* 0x0000001400247c82 */ /* 0x000fe20008000000 */
[----:B------:R-:W-:Y:S01]  /*59c0*/  UMOV UR37, UR21 ;  /* 0x0000001500257c82 */ /* 0x000fe20008000000 */
[----:B------:R-:W-:Y:S01]  /*59d0*/  UMOV UR26, 0x20 ;  /* 0x00000020001a7882 */ /* 0x000fe20000000000 */
[----:B------:R-:W-:Y:S01]  /*59e0*/  UMOV UR28, UR20 ;  /* 0x00000014001c7c82 */ /* 0x000fe20008000000 */
[----:B------:R-:W-:Y:S01]  /*59f0*/  UMOV UR29, UR21 ;  /* 0x00000015001d7c82 */ /* 0x000fe20008000000 */
[----:B------:R-:W-:Y:S01]  /*5a00*/  UMOV UR27, UR35 ;  /* 0x00000023001b7c82 */ /* 0x000fe20008000000 */
[----:B------:R-:W-:Y:S01]  /*5a10*/  UMOV UR18, 0x40 ;  /* 0x0000004000127882 */ /* 0x000fe20000000000 */
[----:B------:R-:W-:Y:S01]  /*5a20*/  UMOV UR19, UR35 ;  /* 0x0000002300137c82 */ /* 0x000fe20008000000 */
[----:B------:R-:W-:Y:S01]  /*5a30*/  UMOV UR5, 0x10 ;  /* 0x0000001000057882 */ /* 0x000fe20000000000 */
[----:B------:R-:W-:Y:S01]  /*5a40*/  UIADD3 UR32, UR8, 0x12000, URZ ;  /* 0x0001200008207890 */ /* 0x000fe2000fffe03f */
[----:B------:R-:W-:Y:S01]  /*5a50*/  IMAD.MOV.U32 R5, RZ, RZ, 0xc000 ;  /* 0x0000c000ff057424 */ /* 0x000fe200078e00ff */
[----:B------:R-:W-:Y:S01]  /*5a60*/  UIADD3 UR33, UR8, 0x26810, URZ ;  /* 0x0002681008217890 */ /* 0x000fe2000fffe03f */
[----:B------:R-:W-:Y:S01]  /*5a70*/  MOV R12, UR21 ;  /* 0x00000015000c7c02 */ /* 0x000fe20008000f00 */
[----:B------:R-:W-:Y:S01]  /*5a80*/  UIADD3 UR24, UR8, 0x13000, URZ ;  /* 0x0001300008187890 */ /* 0x000fe2000fffe03f */
[----:B------:R-:W-:Y:S01]  /*5a90*/  MOV R13, UR20 ;  /* 0x00000014000d7c02 */ /* 0x000fe20008000f00 */
[----:B------:R-:W-:Y:S01]  /*5aa0*/  UIADD3 UR16, UR8, 0x14000, URZ ;  /* 0x0001400008107890 */ /* 0x000fe2000fffe03f */
[----:B--2---:R-:W-:Y:S01]  /*5ab0*/  IMAD.MOV.U32 R10, RZ, RZ, R6 ;  /* 0x000000ffff0a7224 */ /* 0x004fe200078e0006 */
[----:B------:R-:W-:Y:S01]  /*5ac0*/  UIADD3 UR44, UR8, 0x1e000, URZ ;  /* 0x0001e000082c7890 */ /* 0x000fe2000fffe03f */
[----:B------:R-:W-:Y:S01]  /*5ad0*/  IMAD.MOV.U32 R11, RZ, RZ, R7 ;  /* 0x000000ffff0b7224 */ /* 0x000fe200078e0007 */
[----:B------:R-:W-:Y:S01]  /*5ae0*/  UMOV UR25, UR33 ;  /* 0x0000002100197c82 */ /* 0x000fe20008000000 */
[----:B------:R-:W-:Y:S01]  /*5af0*/  UMOV UR17, UR33 ;  /* 0x0000002100117c82 */ /* 0x000fe20008000000 */
[----:B------:R-:W-:Y:S01]  /*5b00*/  IADD3 R2, P1, R10, 0x2f0, RZ ;  /* 0x000002f00a027810 */ /* 0x000fe20007f3e0ff */
[----:B------:R-:W-:Y:S01]  /*5b10*/  UIADD3 UR9, UR8, 0x26800, URZ ;  /* 0x0002680008097890 */ /* 0x000fe2000fffe03f */
[----:B------:R-:W-:-:S02]  /*5b20*/  UMOV UR45, UR33 ;  /* 0x00000021002d7c82 */ /* 0x000fc40008000000 */
[----:B------:R-:W-:Y:S01]  /*5b30*/  R2UR UR30, R2 ;  /* 0x00000000021e72ca */ /* 0x000fe200000e0000 */
[----:B------:R-:W-:Y:S01]  /*5b40*/  UMOV UR10, UR21 ;  /* 0x00000015000a7c82 */ /* 0x000fe20008000000 */
[----:B------:R-:W-:Y:S01]  /*5b50*/  IADD3 R2, P2, R10, 0x3f0, RZ ;  /* 0x000003f00a027810 */ /* 0x000fe20007f5e0ff */
[----:B------:R-:W-:Y:S01]  /*5b60*/  UMOV UR13, UR21 ;  /* 0x00000015000d7c82 */ /* 0x000fe20008000000 */
[----:B------:R-:W-:Y:S01]  /*5b70*/  UMOV UR53, UR21 ;  /* 0x0000001500357c82 */ /* 0x000fe20008000000 */
[----:B------:R-:W-:Y:S01]  /*5b80*/  UMOV UR61, UR21 ;  /* 0x00000015003d7c82 */ /* 0x000fe20008000000 */
[----:B------:R-:W-:Y:S01]  /*5b90*/  R2UR UR22, R2 ;  /* 0x00000000021672ca */ /* 0x000fe200000e0000 */
[----:B------:R-:W-:Y:S01]  /*5ba0*/  IMAD.X R2, RZ, RZ, R11, P1 ;  /* 0x000000ffff027224 */ /* 0x000fe200008e060b */
[----:B------:R-:W-:Y:S01]  /*5bb0*/  UMOV UR46, 0x0 ;  /* 0x00000000002e7882 */ /* 0x000fe20000000000 */
[----:B------:R-:W-:Y:S01]  /*5bc0*/  UMOV UR47, 0x10000000 ;  /* 0x10000000002f7882 */ /* 0x000fe20000000000 */
[----:B------:R-:W-:-:S02]  /*5bd0*/  UIADD3 UR48, UR8, 0x2000, URZ ;  /* 0x0000200008307890 */ /* 0x000fc4000fffe03f */
[----:B------:R-:W-:Y:S01]  /*5be0*/  R2UR UR31, R2 ;  /* 0x00000000021f72ca */ /* 0x000fe200000e0000 */
[--C-:B------:R-:W-:Y:S01]  /*5bf0*/  IMAD.X R2, RZ, RZ, R11.reuse, P2 ;  /* 0x000000ffff027224 */ /* 0x100fe200010e060b */
[----:B------:R-:W-:Y:S01]  /*5c00*/  UMOV UR50, 0x20 ;  /* 0x0000002000327882 */ /* 0x000fe20000000000 */
[----:B------:R-:W-:Y:S01]  /*5c10*/  UMOV UR52, UR12 ;  /* 0x0000000c00347c82 */ /* 0x000fe20008000000 */
[----:B------:R-:W-:Y:S01]  /*5c20*/  UMOV UR51, UR11 ;  /* 0x0000000b00337c82 */ /* 0x000fe20008000000 */
[----:B------:R-:W-:Y:S01]  /*5c30*/  UMOV UR49, UR9 ;  /* 0x0000000900317c82 */ /* 0x000fe20008000000 */
[----:B------:R-:W-:Y:S01]  /*5c40*/  R2UR UR23, R2 ;  /* 0x00000000021772ca */ /* 0x000fe200000e0000 */
[----:B------:R-:W-:Y:S01]  /*5c50*/  UIADD3 UR56, UR8, 0x5000, URZ ;  /* 0x0000500008387890 */ /* 0x000fe2000fffe03f */
[----:B------:R-:W-:Y:S01]  /*5c60*/  IADD3 R2, P1, R10, 0xf0, RZ ;  /* 0x000000f00a027810 */ /* 0x000fe20007f3e0ff */
[----:B------:R-:W-:Y:S01]  /*5c70*/  UMOV UR58, 0x50 ;  /* 0x00000050003a7882 */ /* 0x000fe20000000000 */
[----:B------:R-:W-:Y:S01]  /*5c80*/  UMOV UR60, UR12 ;  /* 0x0000000c003c7c82 */ /* 0x000fe20008000000 */
[----:B------:R-:W-:Y:S01]  /*5c90*/  UMOV UR59, UR11 ;  /* 0x0000000b003b7c82 */ /* 0x000fe20008000000 */
[----:B------:R-:W-:Y:S01]  /*5ca0*/  R2UR UR40, R2 ;  /* 0x00000000022872ca */ /* 0x000fe200000e0000 */
[----:B-1----:R-:W-:Y:S01]  /*5cb0*/  IMAD.X R3, RZ, RZ, R11, P1 ;  /* 0x000000ffff037224 */ /* 0x002fe200008e060b */
[----:B------:R-:W-:-:S04]  /*5cc0*/  UMOV UR57, UR9 ;  /* 0x0000000900397c82 */ /* 0x000fc80008000000 */
[----:B------:R-:W-:Y:S02]  /*5cd0*/  R2UR UR41, R3 ;  /* 0x00000000032972ca */ /* 0x000fe400000e0000 */
[----:B------:R-:W-:-:S04]  /*5ce0*/  MOV R4, UR23 ;  /* 0x0000001700047c02 */ /* 0x000fc80008000f00 */
[----:B------:R-:W-:-:S07]  /*5cf0*/  R2UR UR23, R4 ;  /* 0x00000000041772ca */ /* 0x000fce00000e0000 */
[----:B------:R1:W-:Y:S01]  /*5d00*/  UTMALDG.4D [UR32], [UR40], desc[UR42] ;  /* 0x00002a20280075b4 */ /* 0x0003e20008019000 */
[----:B------:R2:W-:Y:S01]  /*5d10*/  UTMALDG.4D [UR24], [UR40], desc[UR42] ;  /* 0x00002a18280075b4 */ /* 0x0005e20008019000 */
[----:B------:R-:W-:Y:S01]  /*5d20*/  UTMALDG.4D [UR16], [UR40], desc[UR42] ;  /* 0x00002a10280075b4 */ /* 0x000fe20008019000 */
[----:B------:R3:W-:Y:S01]  /*5d30*/  UBLKCP.S.G [UR44], [UR14], UR5 ;  /* 0x0000002c0e0073ba */ /* 0x0007e20008000205 */
[----:B------:R4:W-:Y:S01]  /*5d40*/  SYNCS.ARRIVE.TRANS64 RZ, [R0+URZ+0x26800], R5 ;  /* 0x0268000500ff79a7 */ /* 0x0009e2000800003f */
[----:B-1----:R-:W-:Y:S01]  /*5d50*/  UIADD3 UR32, UR8, 0x6000, URZ ;  /* 0x0000600008207890 */ /* 0x002fe2000fffe03f */
[----:B------:R-:W-:Y:S01]  /*5d60*/  UMOV UR36, UR12 ;  /* 0x0000000c00247c82 */ /* 0x000fe20008000000 */
[----:B------:R-:W-:Y:S01]  /*5d70*/  UMOV UR35, UR11 ;  /* 0x0000000b00237c82 */ /* 0x000fe20008000000 */
[----:B------:R-:W-:Y:S01]  /*5d80*/  UMOV UR33, UR9 ;  /* 0x0000000900217c82 */ /* 0x000fe20008000000 */
[----:B--2---:R-:W-:Y:S01]  /*5d90*/  UIADD3 UR24, UR8, 0x8000, URZ ;  /* 0x0000800008187890 */ /* 0x004fe2000fffe03f */
[----:B----4-:R-:W-:Y:S01]  /*5da0*/  MOV R5, UR22 ;  /* 0x0000001600057c02 */ /* 0x010fe20008000f00 */
[----:B------:R-:W-:Y:S01]  /*5db0*/  UMOV UR28, UR12 ;  /* 0x0000000c001c7c82 */ /* 0x000fe20008000000 */
[----:B------:R-:W-:Y:S01]  /*5dc0*/  UMOV UR27, UR11 ;  /* 0x0000000b001b7c82 */ /* 0x000fe20008000000 */
[----:B------:R-:W-:Y:S01]  /*5dd0*/  UMOV UR25, UR9 ;  /* 0x0000000900197c82 */ /* 0x000fe20008000000 */
[----:B------:R-:W-:Y:S01]  /*5de0*/  R2UR UR22, R5 ;  /* 0x00000000051672ca */ /* 0x000fe200000e0000 */
[----:B---3--:R-:W-:Y:S01]  /*5df0*/  UMOV UR45, UR21 ;  /* 0x00000015002d7c82 */ /* 0x008fe20008000000 */
[----:B------:R-:W-:Y:S01]  /*5e00*/  UMOV UR44, UR12 ;  /* 0x0000000c002c7c82 */ /* 0x000fe20008000000 */
[----:B------:R-:W-:Y:S01]  /*5e10*/  UIADD3 UR16, UR8, 0x1000, URZ ;  /* 0x0000100008107890 */ /* 0x000fe2000fffe03f */
[----:B------:R-:W-:Y:S01]  /*5e20*/  IMAD.MOV.U32 R5, RZ, RZ, RZ ;  /* 0x000000ffff057224 */ /* 0x000fe200078e00ff */
[----:B------:R-:W-:Y:S01]  /*5e30*/  UMOV UR21, UR10 ;  /* 0x0000000a00157c82 */ /* 0x000fe20008000000 */
[----:B------:R-:W-:Y:S01]  /*5e40*/  UMOV UR10, UR34 ;  /* 0x00000022000a7c82 */ /* 0x000fe20008000000 */
[----:B------:R-:W-:Y:S01]  /*5e50*/  UMOV UR18, 0x10 ;  /* 0x0000001000127882 */ /* 0x000fe20000000000 */
[----:B------:R-:W-:Y:S01]  /*5e60*/  UMOV UR20, UR12 ;  /* 0x0000000c00147c82 */ /* 0x000fe20008000000 */
[----:B------:R-:W-:Y:S01]  /*5e70*/  UMOV UR19, UR11 ;  /* 0x0000000b00137c82 */ /* 0x000fe20008000000 */
[----:B------:R-:W-:Y:S01]  /*5e80*/  UMOV UR17, UR9 ;  /* 0x0000000900117c82 */ /* 0x000fe20008000000 */
[----:B------:R1:W-:Y:S01]  /*5e90*/  UTMALDG.4D [UR8], [UR30], desc[UR46] ;  /* 0x00002e081e0075b4 */ /* 0x0003e20008019000 */
[----:B------:R-:W-:Y:S01]  /*5ea0*/  UIADD3 UR40, UR8, 0x4000, URZ ;  /* 0x0000400008287890 */ /* 0x000fe2000fffe03f */
[----:B------:R-:W-:Y:S01]  /*5eb0*/  UMOV UR42, 0x40 ;  /* 0x00000040002a7882 */ /* 0x000fe20000000000 */
[----:B------:R-:W-:Y:S01]  /*5ec0*/  UMOV UR43, UR11 ;  /* 0x0000000b002b7c82 */ /* 0x000fe20008000000 */
[----:B------:R-:W-:Y:S01]  /*5ed0*/  UMOV UR41, UR9 ;  /* 0x0000000900297c82 */ /* 0x000fe20008000000 */
[----:B------:R2:W-:Y:S01]  /*5ee0*/  UTMALDG.4D [UR16], [UR30], desc[UR46] ;  /* 0x00002e101e0075b4 */ /* 0x0005e20008019000 */
[----:B------:R3:W-:Y:S01]  /*5ef0*/  UTMALDG.4D [UR48], [UR30], desc[UR46] ;  /* 0x00002e301e0075b4 */ /* 0x0007e20008019000 */
[----:B-1----:R-:W-:Y:S01]  /*5f00*/  UMOV UR10, 0x40 ;  /* 0x00000040000a7882 */ /* 0x002fe20000000000 */
[----:B--2---:R-:W-:-:S02]  /*5f10*/  R2UR UR20, R13 ;  /* 0x000000000d1472ca */ /* 0x004fc400000e0000 */
[----:B------:R-:W1:Y:S01]  /*5f20*/  LDC R13, c[0x0][0x280] ;  /* 0x0000a000ff0d7b82 */ /* 0x000e620000000800 */
[----:B------:R-:W-:Y:S01]  /*5f30*/  R2UR UR21, R12 ;  /* 0x000000000c1572ca */ /* 0x000fe200000e0000 */
[----:B------:R-:W-:Y:S01]  /*5f40*/  IMAD.MOV.U32 R12, RZ, RZ, RZ ;  /* 0x000000ffff0c7224 */ /* 0x000fe200078e00ff */
[----:B---3--:R-:W-:Y:S02]  /*5f50*/  UIADD3 UR48, UR8, 0x3000, URZ ;  /* 0x0000300008307890 */ /* 0x008fe4000fffe03f */
[----:B------:R-:W-:Y:S01]  /*5f60*/  UIADD3 UR8, UR8, 0xa000, URZ ;  /* 0x0000a00008087890 */ /* 0x000fe2000fffe03f */
[----:B------:R-:W-:-:S08]  /*5f70*/  UMOV UR50, 0x30 ;  /* 0x0000003000327882 */ /* 0x000fd00000000000 */
[----:B------:R-:W-:Y:S01]  /*5f80*/  UMOV UR53, UR21 ;  /* 0x0000001500357c82 */ /* 0x000fe20008000000 */
[----:B------:R-:W-:Y:S01]  /*5f90*/  UMOV UR29, UR21 ;  /* 0x00000015001d7c82 */ /* 0x000fe20008000000 */
[----:B------:R2:W-:Y:S01]  /*5fa0*/  UTMALDG.4D [UR48], [UR30], desc[UR46] ;  /* 0x00002e301e0075b4 */ /* 0x0005e20008019000 */
[----:B------:R-:W-:Y:S01]  /*5fb0*/  UMOV UR13, UR21 ;  /* 0x00000015000d7c82 */ /* 0x000fe20008000000 */
[----:B-1----:R-:W-:Y:S01]  /*5fc0*/  ISETP.GE.AND P1, PT, R13, 0x41, PT ;  /* 0x000000410d00780c */ /* 0x002fe20003f26270 */
[----:B------:R2:W-:Y:S01]  /*5fd0*/  UTMALDG.4D [UR40], [UR30], desc[UR46] ;  /* 0x00002e281e0075b4 */ /* 0x0005e20008019000 */
[----:B------:R2:W-:Y:S01]  /*5fe0*/  UTMALDG.4D [UR56], [UR30], desc[UR46] ;  /* 0x00002e381e0075b4 */ /* 0x0005e20008019000 */
[----:B------:R2:W-:Y:S01]  /*5ff0*/  UTMALDG.4D [UR32], [UR22], desc[UR46] ;  /* 0x00002e20160075b4 */ /* 0x0005e20008019000 */
[----:B------:R2:W-:Y:S01]  /*6000*/  UTMALDG.4D [UR24], [UR22], desc[UR46] ;  /* 0x00002e18160075b4 */ /* 0x0005e20008019000 */
[----:B------:R2:W-:Y:S08]  /*6010*/  UTMALDG.4D [UR8], [UR22], desc[UR46] ;  /* 0x00002e08160075b4 */ /* 0x0005f00008019000 */
[----:B--2---:R-:W-:Y:S05]  /*6020*/  @!P1 BRA `(.L_x_57) ;  /* 0x0000001000709947 */ /* 0x004fea0003800000 */
[----:B------:R-:W1:Y:S01]  /*6030*/  S2R R14, SR_TID.X ;  /* 0x00000000000e7919 */ /* 0x000e620000002100 */
[C---:B------:R-:W-:Y:S01]  /*6040*/  VIADD R4, R13.reuse, 0x3f ;  /* 0x0000003f0d047836 */ /* 0x040fe20000000000 */
[----:B------:R-:W-:Y:S01]  /*6050*/  ISETP.GE.AND P1, PT, R13, 0x81, PT ;  /* 0x000000810d00780c */ /* 0x000fe20003f26270 */
[----:B------:R-:W-:Y:S02]  /*6060*/  IMAD.MOV.U32 R12, RZ, RZ, RZ ;  /* 0x000000ffff0c7224 */ /* 0x000fe400078e00ff */
[----:B------:R-:W-:Y:S01]  /*6070*/  IMAD.MOV.U32 R16, RZ, RZ, RZ ;  /* 0x000000ffff107224 */ /* 0x000fe200078e00ff */
[----:B------:R-:W-:-:S04]  /*6080*/  SHF.R.S32.HI R9, RZ, 0x1f, R4 ;  /* 0x0000001fff097819 */ /* 0x000fc80000011404 */
[----:B------:R-:W-:Y:S01]  /*6090*/  LEA.HI R4, R9, R4, RZ, 0x6 ;  /* 0x0000000409047211 */ /* 0x000fe200078f30ff */
[----:B------:R-:W-:-:S03]  /*60a0*/  IMAD.MOV.U32 R9, RZ, RZ, 0x1 ;  /* 0x00000001ff097424 */ /* 0x000fc600078e00ff */
[----:B------:R-:W-:-:S04]  /*60b0*/  LEA.HI.SX32 R4, R4, 0xffffffff, 0x1a ;  /* 0xffffffff04047811 */ /* 0x000fc800078fd2ff */
[----:B------:R-:W-:-:S04]  /*60c0*/  VIMNMX R4, R4, 0x1, !PT ;  /* 0x0000000104047848 */ /* 0x000fc80007fe0100 */
[----:B------:R-:W-:Y:S02]  /*60d0*/  LOP3.LUT R17, R4, 0x1, RZ, 0xc0, !PT ;  /* 0x0000000104117812 */ /* 0x000fe400078ec0ff */
[----:B-1----:R-:W-:Y:S01]  /*60e0*/  LOP3.LUT R13, R14, 0x1f, RZ, 0xc0, !PT ;  /* 0x0000001f0e0d7812 */ /* 0x002fe200078ec0ff */
[----:B------:R-:W-:Y:S06]  /*60f0*/  @!P1 BRA `(.L_x_58) ;  /* 0x0000000800d49947 */ /* 0x000fec0003800000 */
[----:B------:R-:W-:Y:S02]  /*6100*/  IMAD.IADD R18, R4, 0x1, -R17 ;  /* 0x0000000104127824 */ /* 0x000fe400078e0a11 */
[----:B------:R-:W-:Y:S02]  /*6110*/  IMAD.MOV.U32 R9, RZ, RZ, 0x1 ;  /* 0x00000001ff097424 */ /* 0x000fe400078e00ff */
[----:B------:R-:W-:-:S07]  /*6120*/  IMAD.MOV.U32 R16, RZ, RZ, RZ ;  /* 0x000000ffff107224 */ /* 0x000fce00078e00ff */
.L_x_67:
[----:B------:R-:W-:-:S04]  /*6130*/  SHF.L.U32 R20, R9, 0x1f, RZ ;  /* 0x0000001f09147819 */ /* 0x000fc800000006ff */
[----:B-1----:R-:W1:Y:S02]  /*6140*/  SYNCS.PHASECHK.TRANS64.TRYWAIT P1, [R0+URZ+0x26840], R20 ;  /* 0x02684014000075a7 */ /* 0x002e64000802017f */
[----:B-123--:R-:W-:Y:S05]  /*6150*/  @!P1 BRA `(.L_x_59) ;  /* 0x0000001800349947 */ /* 0x00efea0003800000 */
.L_x_86:
[----:B------:R-:W-:Y:S05]  /*6160*/  @P0 BRA `(.L_x_60) ;  /* 0x0000000000140947 */ /* 0x000fea0003800000 */
[----:B------:R-:W-:Y:S01]  /*6170*/  ISETP.NE.AND P1, PT, R13, RZ, PT ;  /* 0x000000ff0d00720c */ /* 0x000fe20003f25270 */
[----:B------:R-:W-:-:S04]  /*6180*/  IMAD.MOV.U32 R3, RZ, RZ, 0x3100 ;  /* 0x00003100ff037424 */ /* 0x000fc800078e00ff */
[----:B------:R2:W-:Y:S08]  /*6190*/  SYNCS.ARRIVE.TRANS64 RZ, [R0+URZ+0x26830], R3 ;  /* 0x0268300300ff79a7 */ /* 0x0005f0000800003f */
[----:B------:R-:W-:Y:S05]  /*61a0*/  @!P1 BRA `(.L_x_60) ;  /* 0x0000000000049947 */ /* 0x000fea0003800000 */
[----:B------:R-:W-:Y:S01]  /*61b0*/  BPT.TRAP 0x1 ;  /* 0x000000040000795c */ /* 0x000fe20000300000 */
.L_x_60:
[----:B------:R-:W2:Y:S01]  /*61c0*/  LDC.64 R14, c[0x0][0x728] ;  /* 0x0001ca00ff0e7b82 */ /* 0x000ea20000000a00 */
[----:B------:R-:W-:Y:S01]  /*61d0*/  IMAD.SHL.U32 R19, R16, 0x40, RZ ;  /* 0x0000004010137824 */ /* 0x000fe200078e00ff */
[----:B------:R-:W-:Y:S01]  /*61e0*/  R2UR UR22, R0 ;  /* 0x00000000001672ca */ /* 0x000fe200000e0000 */
[----:B------:R-:W-:Y:S01]  /*61f0*/  IMAD.MOV.U32 R10, RZ, RZ, R6 ;  /* 0x000000ffff0a7224 */ /* 0x000fe200078e0006 */
[----:B------:R-:W-:Y:S01]  /*6200*/  UMOV UR10, 0x0 ;  /* 0x00000000000a7882 */ /* 0x000fe20000000000 */
[----:B------:R-:W-:Y:S01]  /*6210*/  IMAD.MOV.U32 R11, RZ, RZ, R7 ;  /* 0x000000ffff0b7224 */ /* 0x000fe200078e0007 */
[C---:B------:R-:W-:Y:S01]  /*6220*/  IADD3 R2, P1, R19.reuse, UR6, RZ ;  /* 0x0000000613027c10 */ /* 0x040fe2000ff3e0ff */
[----:B------:R-:W-:Y:S01]  /*6230*/  UMOV UR11, 0x14f00000 ;  /* 0x14f00000000b7882 */ /* 0x000fe20000000000 */
[----:B------:R-:W-:Y:S01]  /*6240*/  R2UR UR19, R19 ;  /* 0x00000000131372ca */ /* 0x000fe200000e0000 */
[----:B------:R-:W-:Y:S01]  /*6250*/  UMOV UR18, URZ ;  /* 0x0000003f00127c82 */ /* 0x000fe20008000000 */
[----:B------:R-:W-:Y:S01]  /*6260*/  UMOV UR34, 0x20 ;  /* 0x0000002000227882 */ /* 0x000fe20000000000 */
[----:B------:R-:W-:Y:S01]  /*6270*/  UMOV UR36, UR20 ;  /* 0x0000001400247c82 */ /* 0x000fe20008000000 */
[----:B------:R-:W-:Y:S01]  /*6280*/  UMOV UR37, UR21 ;  /* 0x0000001500257c82 */ /* 0x000fe20008000000 */
[----:B------:R-:W-:Y:S01]  /*6290*/  UMOV UR26, 0x40 ;  /* 0x00000040001a7882 */ /* 0x000fe20000000000 */
[----:B------:R-:W-:Y:S01]  /*62a0*/  UMOV UR28, UR20 ;  /* 0x00000014001c7c82 */ /* 0x000fe20008000000 */
[----:B------:R-:W-:-:S02]  /*62b0*/  UIADD3 UR17, UR22, 0x26830, URZ ;  /* 0x0002683016117890 */ /* 0x000fc4000fffe03f */
[----:B------:R-:W-:Y:S02]  /*62c0*/  UIADD3 UR16, UR22, 0x18000, URZ ;  /* 0x0001800016107890 */ /* 0x000fe4000fffe03f */
[----:B------:R-:W-:Y:S02]  /*62d0*/  UIADD3 UR32, UR22, 0x19000, URZ ;  /* 0x0001900016207890 */ /* 0x000fe4000fffe03f */
[----:B------:R-:W-:Y:S02]  /*62e0*/  UIADD3 UR24, UR22, 0x1a000, URZ ;  /* 0x0001a00016187890 */ /* 0x000fe4000fffe03f */
[----:B------:R-:W-:Y:S01]  /*62f0*/  UIADD3 UR22, UR22, 0x1e200, URZ ;  /* 0x0001e20016167890 */ /* 0x000fe2000fffe03f */
[----:B--2---:R-:W-:Y:S01]  /*6300*/  LEA R3, P2, R2, R14, 0x2 ;  /* 0x0000000e02037211 */ /* 0x004fe200078410ff */
[----:B------:R-:W-:Y:S01]  /*6310*/  UMOV UR33, UR17 ;  /* 0x0000001100217c82 */ /* 0x000fe20008000000 */
[----:B------:R-:W-:Y:S01]  /*6320*/  UMOV UR35, UR19 ;  /* 0x0000001300237c82 */ /* 0x000fe20008000000 */
[----:B------:R-:W-:Y:S01]  /*6330*/  UMOV UR29, UR21 ;  /* 0x00000015001d7c82 */ /* 0x000fe20008000000 */
[----:B------:R-:W-:Y:S01]  /*6340*/  R2UR UR30, R3 ;  /* 0x00000000031e72ca */ /* 0x000fe200000e0000 */
[----:B------:R-:W-:Y:S01]  /*6350*/  UMOV UR25, UR17 ;  /* 0x0000001100197c82 */ /* 0x000fe20008000000 */
[----:B------:R-:W-:Y:S01]  /*6360*/  LEA.HI.X.SX32 R3, R19, R8, 0x1, P1 ;  /* 0x0000000813037211 */ /* 0x000fe200008f0eff */
[----:B------:R-:W-:Y:S01]  /*6370*/  UMOV UR27, UR19 ;  /* 0x00000013001b7c82 */ /* 0x000fe20008000000 */
[----:B------:R-:W-:Y:S01]  /*6380*/  IADD3 R4, P1, R10, 0x1f0, RZ ;  /* 0x000001f00a047810 */ /* 0x000fe20007f3e0ff */
[----:B------:R-:W-:Y:S01]  /*6390*/  UMOV UR5, 0x10 ;  /* 0x0000001000057882 */ /* 0x000fe20000000000 */
[----:B------:R-:W-:Y:S01]  /*63a0*/  LEA.HI.X R2, R2, R15, R3, 0x2, P2 ;  /* 0x0000000f02027211 */ /* 0x000fe200010f1403 */
[----:B------:R-:W-:Y:S01]  /*63b0*/  UMOV UR23, UR17 ;  /* 0x0000001100177c82 */ /* 0x000fe20008000000 */
[----:B------:R-:W-:Y:S01]  /*63c0*/  R2UR UR8, R4 ;  /* 0x00000000040872ca */ /* 0x000fe200000e0000 */
[----:B------:R-:W-:Y:S01]  /*63d0*/  IMAD.X R5, RZ, RZ, R11, P1 ;  /* 0x000000ffff057224 */ /* 0x000fe200008e060b */
[----:B------:R-:W-:-:S04]  /*63e0*/  R2UR UR31, R2 ;  /* 0x00000000021f72ca */ /* 0x000fc800000e0000 */
[----:B------:R-:W-:-:S13]  /*63f0*/  R2UR UR9, R5 ;  /* 0x00000000050972ca */ /* 0x000fda00000e0000 */
[----:B------:R2:W-:Y:S01]  /*6400*/  UTMALDG.4D [UR16], [UR8], desc[UR10] ;  /* 0x00000a10080075b4 */ /* 0x0005e20008019000 */
[----:B------:R2:W-:Y:S01]  /*6410*/  UTMALDG.4D [UR32], [UR8], desc[UR10] ;  /* 0x00000a20080075b4 */ /* 0x0005e20008019000 */
[----:B------:R2:W-:Y:S01]  /*6420*/  UTMALDG.4D [UR24], [UR8], desc[UR10] ;  /* 0x00000a18080075b4 */ /* 0x0005e20008019000 */
[----:B------:R2:W-:Y:S01]  /*6430*/  UBLKCP.S.G [UR22], [UR30], UR5 ;  /* 0x000000161e0073ba */ /* 0x0005e20008000205 */
[----:B------:R-:W3:Y:S02]  /*6440*/  SYNCS.PHASECHK.TRANS64.TRYWAIT P1, [R0+URZ+0x26828], R20 ;  /* 0x02682814000075a7 */ /* 0x000ee4000802017f */
[----:B--23--:R-:W-:Y:S05]  /*6450*/  @!P1 BRA `(.L_x_61) ;  /* 0x0000001400889947 */ /* 0x00cfea0003800000 */
.L_x_87:
[----:B------:R-:W-:Y:S05]  /*6460*/  @P0 BRA `(.L_x_62) ;  /* 0x0000000000140947 */ /* 0x000fea0003800000 */
[----:B------:R-:W-:Y:S01]  /*6470*/  ISETP.NE.AND P1, PT, R13, RZ, PT ;  /* 0x000000ff0d00720c */ /* 0x000fe20003f25270 */
[----:B------:R-:W-:-:S04]  /*6480*/  IMAD.MOV.U32 R3, RZ, RZ, 0x3100 ;  /* 0x00003100ff037424 */ /* 0x000fc800078e00ff */
[----:B------:R3:W-:Y:S08]  /*6490*/  SYNCS.ARRIVE.TRANS64 RZ, [R0+URZ+0x26818], R3 ;  /* 0x0268180300ff79a7 */ /* 0x0007f0000800003f */
[----:B------:R-:W-:Y:S05]  /*64a0*/  @!P1 BRA `(.L_x_62) ;  /* 0x0000000000049947 */ /* 0x000fea0003800000 */
[----:B------:R-:W-:Y:S01]  /*64b0*/  BPT.TRAP 0x1 ;  /* 0x000000040000795c */ /* 0x000fe20000300000 */
.L_x_62:
[----:B------:R-:W-:Y:S01]  /*64c0*/  VIADD R19, R19, 0x40 ;  /* 0x0000004013137836 */ /* 0x000fe20000000000 */
[----:B------:R-:W-:Y:S01]  /*64d0*/  IADD3 R2, P1, R10, 0xf0, RZ ;  /* 0x000000f00a027810 */ /* 0x000fe20007f3e0ff */
[----:B------:R-:W-:Y:S01]  /*64e0*/  UMOV UR22, 0x0 ;  /* 0x0000000000167882 */ /* 0x000fe20000000000 */
[----:B------:R-:W-:Y:S01]  /*64f0*/  R2UR UR16, R0 ;  /* 0x00000000001072ca */ /* 0x000fe200000e0000 */
[----:B------:R-:W-:Y:S01]  /*6500*/  UMOV UR23, 0x14f00000 ;  /* 0x14f0000000177882 */ /* 0x000fe20000000000 */
[----:B------:R-:W-:Y:S01]  /*6510*/  R2UR UR35, R19 ;  /* 0x00000000132372ca */ /* 0x000fe200000e0000 */
[----:B---3--:R-:W-:Y:S01]  /*6520*/  IMAD.X R3, RZ, RZ, R11, P1 ;  /* 0x000000ffff037224 */ /* 0x008fe200008e060b */
[----:B------:R-:W-:Y:S01]  /*6530*/  R2UR UR10, R2 ;  /* 0x00000000020a72ca */ /* 0x000fe200000e0000 */
[----:B------:R-:W-:Y:S01]  /*6540*/  UMOV UR34, URZ ;  /* 0x0000003f00227c82 */ /* 0x000fe20008000000 */
[----:B------:R-:W-:Y:S01]  /*6550*/  UMOV UR36, UR20 ;  /* 0x0000001400247c82 */ /* 0x000fe20008000000 */
[----:B------:R-:W-:Y:S01]  /*6560*/  UMOV UR37, UR21 ;  /* 0x0000001500257c82 */ /* 0x000fe20008000000 */
[----:B------:R-:W-:Y:S01]  /*6570*/  R2UR UR11, R3 ;  /* 0x00000000030b72ca */ /* 0x000fe200000e0000 */
[----:B------:R-:W-:Y:S01]  /*6580*/  UMOV UR26, 0x20 ;  /* 0x00000020001a7882 */ /* 0x000fe20000000000 */
[----:B------:R-:W-:Y:S01]  /*6590*/  UMOV UR28, UR20 ;  /* 0x00000014001c7c82 */ /* 0x000fe20008000000 */
[----:B------:R-:W-:Y:S01]  /*65a0*/  UMOV UR29, UR21 ;  /* 0x00000015001d7c82 */ /* 0x000fe20008000000 */
[----:B------:R-:W-:Y:S01]  /*65b0*/  UMOV UR18, 0x40 ;  /* 0x0000004000127882 */ /* 0x000fe20000000000 */
[----:B------:R-:W-:-:S02]  /*65c0*/  UIADD3 UR32, UR16, 0x15000, URZ ;  /* 0x0001500010207890 */ /* 0x000fc4000fffe03f */
[----:B------:R-:W-:Y:S02]  /*65d0*/  UIADD3 UR33, UR16, 0x26818, URZ ;  /* 0x0002681810217890 */ /* 0x000fe4000fffe03f */
[----:B------:R-:W-:Y:S02]  /*65e0*/  UIADD3 UR24, UR16, 0x16000, URZ ;  /* 0x0001600010187890 */ /* 0x000fe4000fffe03f */
[----:B------:R-:W-:Y:S02]  /*65f0*/  UIADD3 UR30, UR16, 0x1e100, URZ ;  /* 0x0001e100101e7890 */ /* 0x000fe4000fffe03f */
[----:B------:R-:W-:Y:S02]  /*6600*/  UIADD3 UR16, UR16, 0x17000, URZ ;  /* 0x0001700010107890 */ /* 0x000fe4000fffe03f */
[----:B------:R-:W-:Y:S02]  /*6610*/  UIMAD.WIDE UR8, UR35, 0x4, UR14 ;  /* 0x00000004230878a5 */ /* 0x000fe4000f8e020e */
[----:B------:R3:W-:Y:S01]  /*6620*/  UTMALDG.4D [UR32], [UR10], desc[UR22] ;  /* 0x000016200a0075b4 */ /* 0x0007e20008019000 */
[----:B------:R-:W-:Y:S01]  /*6630*/  UMOV UR25, UR33 ;  /* 0x0000002100197c82 */ /* 0x000fe20008000000 */
[----:B------:R-:W-:Y:S01]  /*6640*/  UMOV UR27, UR35 ;  /* 0x00000023001b7c82 */ /* 0x000fe20008000000 */
[----:B------:R-:W-:Y:S01]  /*6650*/  UMOV UR17, UR33 ;  /* 0x0000002100117c82 */ /* 0x000fe20008000000 */
[----:B------:R-:W-:Y:S01]  /*6660*/  UMOV UR19, UR35 ;  /* 0x0000002300137c82 */ /* 0x000fe20008000000 */
[----:B------:R-:W-:Y:S01]  /*6670*/  UMOV UR31, UR33 ;  /* 0x00000021001f7c82 */ /* 0x000fe20008000000 */
[----:B------:R-:W-:Y:S01]  /*6680*/  UMOV UR5, 0x10 ;  /* 0x0000001000057882 */ /* 0x000fe20000000000 */
[----:B------:R3:W-:Y:S01]  /*6690*/  UTMALDG.4D [UR24], [UR10], desc[UR22] ;  /* 0x000016180a0075b4 */ /* 0x0007e20008019000 */
[----:B------:R3:W-:Y:S01]  /*66a0*/  UTMALDG.4D [UR16], [UR10], desc[UR22] ;  /* 0x000016100a0075b4 */ /* 0x0007e20008019000 */
[----:B------:R3:W-:Y:S01]  /*66b0*/  UBLKCP.S.G [UR30], [UR8], UR5 ;  /* 0x0000001e080073ba */ /* 0x0007e20008000205 */
[----:B------:R-:W4:Y:S02]  /*66c0*/  SYNCS.PHASECHK.TRANS64.TRYWAIT P1, [R0+URZ+0x26848], R20 ;  /* 0x02684814000075a7 */ /* 0x000f24000802017f */
[----:B---34-:R-:W-:Y:S05]  /*66d0*/  @!P1 BRA `(.L_x_63) ;  /* 0x0000001000fc9947 */ /* 0x018fea0003800000 */
.L_x_88:
[----:B-123--:R-:W-:Y:S01]  /*66e0*/  SHF.R.S32.HI R20, RZ, 0x1f, R19 ;  /* 0x0000001fff147819 */ /* 0x00efe20000011413 */
[----:B------:R-:W-:Y:S06]  /*66f0*/  @P0 BRA `(.L_x_64) ;  /* 0x0000000000140947 */ /* 0x000fec0003800000 */
[----:B------:R-:W-:Y:S01]  /*6700*/  ISETP.NE.AND P1, PT, R13, RZ, PT ;  /* 0x000000ff0d00720c */ /* 0x000fe20003f25270 */
[----:B------:R-:W-:-:S04]  /*6710*/  IMAD.MOV.U32 R21, RZ, RZ, 0x3100 ;  /* 0x00003100ff157424 */ /* 0x000fc800078e00ff */
[----:B------:R1:W-:Y:S08]  /*6720*/  SYNCS.ARRIVE.TRANS64 RZ, [R0+URZ+0x26838], R21 ;  /* 0x0268381500ff79a7 */ /* 0x0003f0000800003f */
[----:B------:R-:W-:Y:S05]  /*6730*/  @!P1 BRA `(.L_x_64) ;  /* 0x0000000000049947 */ /* 0x000fea0003800000 */
[----:B------:R-:W-:Y:S01]  /*6740*/  BPT.TRAP 0x1 ;  /* 0x000000040000795c */ /* 0x000fe20000300000 */
.L_x_64:
[C---:B------:R-:W-:Y:S01]  /*6750*/  R2UR UR35, R19.reuse ;  /* 0x00000000132372ca */ /* 0x040fe200000e0000 */
[----:B------:R-:W-:Y:S01]  /*6760*/  UMOV UR10, 0x0 ;  /* 0x00000000000a7882 */ /* 0x000fe20000000000 */
[----:B------:R-:W-:Y:S01]  /*6770*/  IADD3 R19, P1, R19, UR6, RZ ;  /* 0x0000000613137c10 */ /* 0x000fe2000ff3e0ff */
[----:B------:R-:W-:Y:S01]  /*6780*/  UMOV UR11, 0x14f00000 ;  /* 0x14f00000000b7882 */ /* 0x000fe20000000000 */
[----:B------:R-:W-:Y:S01]  /*6790*/  R2UR UR22, R0 ;  /* 0x00000000001672ca */ /* 0x000fe200000e0000 */
[----:B------:R-:W-:Y:S01]  /*67a0*/  UMOV UR34, URZ ;  /* 0x0000003f00227c82 */ /* 0x000fe20008000000 */
[----:B------:R-:W-:Y:S01]  /*67b0*/  R2UR UR8, R4 ;  /* 0x00000000040872ca */ /* 0x000fe200000e0000 */
[----:B------:R-:W-:Y:S01]  /*67c0*/  IMAD.X R20, R20, 0x1, R8, P1 ;  /* 0x0000000114147824 */ /* 0x000fe200008e0608 */
[----:B------:R-:W-:Y:S01]  /*67d0*/  LEA R14, P1, R19, R14, 0x2 ;  /* 0x0000000e130e7211 */ /* 0x000fe200078210ff */
[----:B------:R-:W-:Y:S01]  /*67e0*/  UMOV UR36, UR20 ;  /* 0x0000001400247c82 */ /* 0x000fe20008000000 */
[----:B------:R-:W-:Y:S01]  /*67f0*/  R2UR UR9, R5 ;  /* 0x00000000050972ca */ /* 0x000fe200000e0000 */
[----:B------:R-:W-:Y:S01]  /*6800*/  UMOV UR37, UR21 ;  /* 0x0000001500257c82 */ /* 0x000fe20008000000 */
[----:B------:R-:W-:Y:S01]  /*6810*/  LEA.HI.X R15, R19, R15, R20, 0x2, P1 ;  /* 0x0000000f130f7211 */ /* 0x000fe200008f1414 */
[----:B------:R-:W-:Y:S01]  /*6820*/  UMOV UR26, 0x20 ;  /* 0x00000020001a7882 */ /* 0x000fe20000000000 */
[----:B------:R-:W-:Y:S01]  /*6830*/  R2UR UR30, R14 ;  /* 0x000000000e1e72ca */ /* 0x000fe200000e0000 */
[----:B------:R-:W-:Y:S01]  /*6840*/  UMOV UR28, UR20 ;  /* 0x00000014001c7c82 */ /* 0x000fe20008000000 */
[----:B------:R-:W-:Y:S01]  /*6850*/  R2UR UR31, R15 ;  /* 0x000000000f1f72ca */ /* 0x000fe200000e0000 */
[----:B------:R-:W-:Y:S01]  /*6860*/  UIADD3 UR32, UR22, 0x1b000, URZ ;  /* 0x0001b00016207890 */ /* 0x000fe2000fffe03f */
[----:B------:R-:W-:Y:S01]  /*6870*/  LOP3.LUT R9, R9, 0x1, RZ, 0x3c, !PT ;  /* 0x0000000109097812 */ /* 0x000fe200078e3cff */
[----:B------:R-:W-:-:S02]  /*6880*/  UIADD3 UR33, UR22, 0x26838, URZ ;  /* 0x0002683816217890 */ /* 0x000fc4000fffe03f */
[----:B------:R-:W-:Y:S01]  /*6890*/  UIADD3 UR24, UR22, 0x1c000, URZ ;  /* 0x0001c00016187890 */ /* 0x000fe2000fffe03f */
[----:B------:R-:W-:Y:S01]  /*68a0*/  SHF.L.U32 R5, R9, 0x1f, RZ ;  /* 0x0000001f09057819 */ /* 0x000fe200000006ff */
[----:B------:R-:W-:Y:S02]  /*68b0*/  UIADD3 UR16, UR22, 0x1d000, URZ ;  /* 0x0001d00016107890 */ /* 0x000fe4000fffe03f */
[----:B------:R-:W-:Y:S01]  /*68c0*/  UIADD3 UR22, UR22, 0x1e300, URZ ;  /* 0x0001e30016167890 */ /* 0x000fe2000fffe03f */
[----:B------:R-:W-:Y:S01]  /*68d0*/  UMOV UR29, UR21 ;  /* 0x00000015001d7c82 */ /* 0x000fe20008000000 */
[----:B------:R-:W-:Y:S01]  /*68e0*/  UMOV UR27, UR35 ;  /* 0x00000023001b7c82 */ /* 0x000fe20008000000 */
[----:B------:R-:W-:Y:S01]  /*68f0*/  UMOV UR25, UR33 ;  /* 0x0000002100197c82 */ /* 0x000fe20008000000 */
[----:B------:R-:W-:Y:S01]  /*6900*/  UMOV UR18, 0x40 ;  /* 0x0000004000127882 */ /* 0x000fe20000000000 */
[----:B------:R-:W-:Y:S01]  /*6910*/  UMOV UR19, UR35 ;  /* 0x0000002300137c82 */ /* 0x000fe20008000000 */
[----:B------:R2:W-:Y:S01]  /*6920*/  UTMALDG.4D [UR32], [UR8], desc[UR10] ;  /* 0x00000a20080075b4 */ /* 0x0005e20008019000 */
[----:B------:R-:W-:Y:S01]  /*6930*/  UMOV UR17, UR33 ;  /* 0x0000002100117c82 */ /* 0x000fe20008000000 */
[----:B------:R-:W-:Y:S01]  /*6940*/  UMOV UR23, UR33 ;  /* 0x0000002100177c82 */ /* 0x000fe20008000000 */
[----:B------:R-:W-:Y:S01]  /*6950*/  UMOV UR5, 0x10 ;  /* 0x0000001000057882 */ /* 0x000fe20000000000 */
[----:B------:R2:W-:Y:S01]  /*6960*/  UTMALDG.4D [UR24], [UR8], desc[UR10] ;  /* 0x00000a18080075b4 */ /* 0x0005e20008019000 */
[----:B------:R2:W-:Y:S01]  /*6970*/  UTMALDG.4D [UR16], [UR8], desc[UR10] ;  /* 0x00000a10080075b4 */ /* 0x0005e20008019000 */
[----:B------:R2:W-:Y:S01]  /*6980*/  UBLKCP.S.G [UR22], [UR30], UR5 ;  /* 0x000000161e0073ba */ /* 0x0005e20008000205 */
[----:B------:R-:W3:Y:S02]  /*6990*/  SYNCS.PHASECHK.TRANS64.TRYWAIT P1, [R0+URZ+0x26820], R5 ;  /* 0x02682005000075a7 */ /* 0x000ee4000802017f */
[----:B--23--:R-:W-:Y:S05]  /*69a0*/  @!P1 BRA `(.L_x_65) ;  /* 0x00000010005c9947 */ /* 0x00cfea0003800000 */
.L_x_90:
[----:B------:R-:W-:Y:S05]  /*69b0*/  @P0 BRA `(.L_x_66) ;  /* 0x0000000000140947 */ /* 0x000fea0003800000 */
[----:B------:R-:W-:Y:S01]  /*69c0*/  ISETP.NE.AND P1, PT, R13, RZ, PT ;  /* 0x000000ff0d00720c */ /* 0x000fe20003f25270 */
[----:B--2---:R-:W-:-:S04]  /*69d0*/  IMAD.MOV.U32 R5, RZ, RZ, 0x3100 ;  /* 0x00003100ff057424 */ /* 0x004fc800078e00ff */
[----:B------:R3:W-:Y:S08]  /*69e0*/  SYNCS.ARRIVE.TRANS64 RZ, [R0+URZ+0x26810], R5 ;  /* 0x0268100500ff79a7 */ /* 0x0007f0000800003f */
[----:B------:R-:W-:Y:S05]  /*69f0*/  @!P1 BRA `(.L_x_66) ;  /* 0x0000000000049947 */ /* 0x000fea0003800000 */
[----:B------:R-:W-:Y:S01]  /*6a00*/  BPT.TRAP 0x1 ;  /* 0x000000040000795c */ /* 0x000fe20000300000 */
.L_x_66:
[----:B------:R-:W-:Y:S01]  /*6a10*/  R2UR UR5, R16 ;  /* 0x00000000100572ca */ /* 0x000fe200000e0000 */
[----:B------:R-:W-:Y:S01]  /*6a20*/  VIADD R18, R18, 0xfffffffe ;  /* 0xfffffffe12127836 */ /* 0x000fe20000000000 */
[----:B------:R-:W-:Y:S01]  /*6a30*/  R2UR UR16, R0 ;  /* 0x00000000001072ca */ /* 0x000fe200000e0000 */
[----:B------:R-:W-:Y:S01]  /*6a40*/  UMOV UR22, 0x0 ;  /* 0x0000000000167882 */ /* 0x000fe20000000000 */
[----:B------:R-:W-:Y:S01]  /*6a50*/  R2UR UR10, R2 ;  /* 0x00000000020a72ca */ /* 0x000fe200000e0000 */
[----:B------:R-:W-:Y:S01]  /*6a60*/  UMOV UR23, 0x14f00000 ;  /* 0x14f0000000177882 */ /* 0x000fe20000000000 */
[----:B------:R-:W-:Y:S01]  /*6a70*/  R2UR UR11, R3 ;  /* 0x00000000030b72ca */ /* 0x000fe200000e0000 */
[----:B------:R-:W-:Y:S01]  /*6a80*/  UMOV UR34, URZ ;  /* 0x0000003f00227c82 */ /* 0x000fe20008000000 */
[----:B------:R-:W-:Y:S01]  /*6a90*/  ISETP.NE.AND P1, PT, R18, RZ, PT ;  /* 0x000000ff1200720c */ /* 0x000fe20003f25270 */
[----:B------:R-:W-:Y:S01]  /*6aa0*/  UMOV UR36, UR20 ;  /* 0x0000001400247c82 */ /* 0x000fe20008000000 */
[----:B------:R-:W-:Y:S01]  /*6ab0*/  UMOV UR37, UR21 ;  /* 0x0000001500257c82 */ /* 0x000fe20008000000 */
[----:B------:R-:W-:Y:S01]  /*6ac0*/  UMOV UR26, 0x20 ;  /* 0x00000020001a7882 */ /* 0x000fe20000000000 */
[----:B------:R-:W-:Y:S01]  /*6ad0*/  UMOV UR28, UR20 ;  /* 0x00000014001c7c82 */ /* 0x000fe20008000000 */
[----:B------:R-:W-:-:S02]  /*6ae0*/  UIADD3 UR5, UR5, 0x2, URZ ;  /* 0x0000000205057890 */ /* 0x000fc4000fffe03f */
[----:B------:R-:W-:Y:S02]  /*6af0*/  UIADD3 UR32, UR16, 0x12000, URZ ;  /* 0x0001200010207890 */ /* 0x000fe4000fffe03f */
[----:B------:R-:W-:Y:S02]  /*6b00*/  USHF.L.U32 UR35, UR5, 0x6, URZ ;  /* 0x0000000605237899 */ /* 0x000fe4000800063f */
[----:B------:R-:W-:Y:S01]  /*6b10*/  UIADD3 UR33, UR16, 0x26810, URZ ;  /* 0x0002681010217890 */ /* 0x000fe2000fffe03f */
[----:B------:R-:W-:Y:S01]  /*6b20*/  IMAD.U32 R16, RZ, RZ, UR5 ;  /* 0x00000005ff107e24 */ /* 0x000fe2000f8e00ff */
[----:B------:R-:W-:Y:S02]  /*6b30*/  UIADD3 UR24, UR16, 0x13000, URZ ;  /* 0x0001300010187890 */ /* 0x000fe4000fffe03f */
[----:B------:R-:W-:Y:S02]  /*6b40*/  UIADD3 UR30, UR16, 0x1e000, URZ ;  /* 0x0001e000101e7890 */ /* 0x000fe4000fffe03f */
[----:B------:R-:W-:-:S02]  /*6b50*/  UIADD3 UR16, UR16, 0x14000, URZ ;  /* 0x0001400010107890 */ /* 0x000fc4000fffe03f */
[----:B------:R-:W-:Y:S02]  /*6b60*/  UIMAD.WIDE UR8, UR35, 0x4, UR14 ;  /* 0x00000004230878a5 */ /* 0x000fe4000f8e020e */
[----:B------:R4:W-:Y:S01]  /*6b70*/  UTMALDG.4D [UR32], [UR10], desc[UR22] ;  /* 0x000016200a0075b4 */ /* 0x0009e20008019000 */
[----:B------:R-:W-:Y:S01]  /*6b80*/  UMOV UR29, UR21 ;  /* 0x00000015001d7c82 */ /* 0x000fe20008000000 */
[----:B------:R-:W-:Y:S01]  /*6b90*/  UMOV UR25, UR33 ;  /* 0x0000002100197c82 */ /* 0x000fe20008000000 */
[----:B------:R-:W-:Y:S01]  /*6ba0*/  UMOV UR27, UR35 ;  /* 0x00000023001b7c82 */ /* 0x000fe20008000000 */
[----:B------:R-:W-:Y:S01]  /*6bb0*/  UMOV UR18, 0x40 ;  /* 0x0000004000127882 */ /* 0x000fe20000000000 */
[----:B------:R-:W-:Y:S01]  /*6bc0*/  UMOV UR17, UR33 ;  /* 0x0000002100117c82 */ /* 0x000fe20008000000 */
[----:B------:R-:W-:Y:S01]  /*6bd0*/  UMOV UR19, UR35 ;  /* 0x0000002300137c82 */ /* 0x000fe20008000000 */
[----:B------:R-:W-:Y:S01]  /*6be0*/  UMOV UR13, 0x10 ;  /* 0x00000010000d7882 */ /* 0x000fe20000000000 */
[----:B------:R4:W-:Y:S01]  /*6bf0*/  UTMALDG.4D [UR24], [UR10], desc[UR22] ;  /* 0x000016180a0075b4 */ /* 0x0009e20008019000 */
[----:B------:R-:W-:Y:S01]  /*6c00*/  UMOV UR31, UR33 ;  /* 0x00000021001f7c82 */ /* 0x000fe20008000000 */
[----:B------:R4:W-:Y:S01]  /*6c10*/  UTMALDG.4D [UR16], [UR10], desc[UR22] ;  /* 0x000016100a0075b4 */ /* 0x0009e20008019000 */
[----:B------:R4:W-:Y:S02]  /*6c20*/  UBLKCP.S.G [UR30], [UR8], UR13 ;  /* 0x0000001e080073ba */ /* 0x0009e4000800020d */
[----:B----4-:R-:W-:Y:S05]  /*6c30*/  @P1 BRA `(.L_x_67) ;  /* 0xfffffff4003c1947 */ /* 0x010fea000383ffff */
[----:B--23--:R-:W-:-:S07]  /*6c40*/  IMAD.U32 R5, RZ, RZ, UR35 ;  /* 0x00000023ff057e24 */ /* 0x00cfce000f8e00ff */
.L_x_58:
[----:B------:R-:W-:-:S13]  /*6c50*/  ISETP.NE.AND P1, PT, R17, RZ, PT ;  /* 0x000000ff1100720c */ /* 0x000fda0003f25270 */
[----:B------:R-:W-:Y:S05]  /*6c60*/  @!P1 BRA `(.L_x_57) ;  /* 0x0000000400609947 */ /* 0x000fea0003800000 */
[----:B------:R-:W-:-:S04]  /*6c70*/  SHF.L.U32 R7, R9, 0x1f, RZ ;  /* 0x0000001f09077819 */ /* 0x000fc800000006ff */
[----:B------:R-:W2:Y:S02]  /*6c80*/  SYNCS.PHASECHK.TRANS64.TRYWAIT P1, [R0+URZ+0x26840], R7 ;  /* 0x02684007000075a7 */ /* 0x000ea4000802017f */
[----:B--2---:R-:W-:Y:S05]  /*6c90*/  @!P1 BRA `(.L_x_68) ;  /* 0x0000000c00b89947 */ /* 0x004fea0003800000 */
.L_x_91:
[----:B------:R-:W-:Y:S05]  /*6ca0*/  @P0 BRA `(.L_x_69) ;  /* 0x0000000000140947 */ /* 0x000fea0003800000 */
[----:B------:R-:W-:Y:S01]  /*6cb0*/  ISETP.NE.AND P1, PT, R13, RZ, PT ;  /* 0x000000ff0d00720c */ /* 0x000fe20003f25270 */
[----:B------:R-:W-:-:S04]  /*6cc0*/  IMAD.MOV.U32 R5, RZ, RZ, 0x3100 ;  /* 0x00003100ff057424 */ /* 0x000fc800078e00ff */
[----:B------:R3:W-:Y:S08]  /*6cd0*/  SYNCS.ARRIVE.TRANS64 RZ, [R0+URZ+0x26830], R5 ;  /* 0x0268300500ff79a7 */ /* 0x0007f0000800003f */
[----:B------:R-:W-:Y:S05]  /*6ce0*/  @!P1 BRA `(.L_x_69) ;  /* 0x0000000000049947 */ /* 0x000fea0003800000 */
[----:B------:R-:W-:Y:S01]  /*6cf0*/  BPT.TRAP 0x1 ;  /* 0x000000040000795c */ /* 0x000fe20000300000 */
.L_x_69:
[----:B---3--:R-:W3:Y:S01]  /*6d00*/  LDC.64 R4, c[0x0][0x728] ;  /* 0x0001ca00ff047b82 */ /* 0x008ee20000000a00 */
[----:B------:R-:W-:Y:S01]  /*6d10*/  IMAD.SHL.U32 R15, R16, 0x40, RZ ;  /* 0x00000040100f7824 */ /* 0x000fe200078e00ff */
[----:B------:R-:W-:Y:S01]  /*6d20*/  R2UR UR16, R0 ;  /* 0x00000000001072ca */ /* 0x000fe200000e0000 */
[----:B------:R-:W-:Y:S01]  /*6d30*/  UMOV UR10, 0x0 ;  /* 0x00000000000a7882 */ /* 0x000fe20000000000 */
[----:B------:R-:W-:Y:S01]  /*6d40*/  UMOV UR11, 0x14f00000 ;  /* 0x14f00000000b7882 */ /* 0x000fe20000000000 */
[----:B------:R-:W-:Y:S01]  /*6d50*/  UMOV UR34, URZ ;  /* 0x0000003f00227c82 */ /* 0x000fe20008000000 */
[C---:B------:R-:W-:Y:S01]  /*6d60*/  IADD3 R6, P1, R15.reuse, UR6, RZ ;  /* 0x000000060f067c10 */ /* 0x040fe2000ff3e0ff */
[----:B------:R-:W-:Y:S01]  /*6d70*/  UMOV UR36, UR20 ;  /* 0x0000001400247c82 */ /* 0x000fe20008000000 */
[C---:B------:R-:W-:Y:S01]  /*6d80*/  R2UR UR35, R15.reuse ;  /* 0x000000000f2372ca */ /* 0x040fe200000e0000 */
[----:B------:R-:W-:Y:S01]  /*6d90*/  UMOV UR37, UR21 ;  /* 0x0000001500257c82 */ /* 0x000fe20008000000 */
[----:B------:R-:W-:Y:S01]  /*6da0*/  LEA.HI.X.SX32 R12, R15, R8, 0x1, P1 ;  /* 0x000000080f0c7211 */ /* 0x000fe200008f0eff */
        /* <DEDUP_REMOVED lines=8> */
[----:B------:R-:W-:Y:S01]  /*6e30*/  UIADD3 UR16, UR16, 0x1a000, URZ ;  /* 0x0001a00010107890 */ /* 0x000fe2000fffe03f */
[----:B---3--:R-:W-:Y:S01]  /*6e40*/  LEA R4, P2, R6, R4, 0x2 ;  /* 0x0000000406047211 */ /* 0x008fe200078410ff */
[----:B------:R-:W-:Y:S01]  /*6e50*/  UMOV UR25, UR33 ;  /* 0x0000002100197c82 */ /* 0x000fe20008000000 */
[----:B------:R-:W-:Y:S01]  /*6e60*/  UMOV UR27, UR35 ;  /* 0x00000023001b7c82 */ /* 0x000fe20008000000 */
[----:B------:R-:W-:Y:S01]  /*6e70*/  UMOV UR17, UR33 ;  /* 0x0000002100117c82 */ /* 0x000fe20008000000 */
[----:B------:R-:W-:Y:S01]  /*6e80*/  R2UR UR22, R4 ;  /* 0x00000000041672ca */ /* 0x000fe200000e0000 */
[----:B------:R-:W-:Y:S01]  /*6e90*/  UMOV UR19, UR35 ;  /* 0x0000002300137c82 */ /* 0x000fe20008000000 */
[----:B------:R-:W-:Y:S01]  /*6ea0*/  IADD3 R4, P1, R10, 0x1f0, RZ ;  /* 0x000001f00a047810 */ /* 0x000fe20007f3e0ff */
[----:B------:R-:W-:Y:S01]  /*6eb0*/  UMOV UR31, UR33 ;  /* 0x00000021001f7c82 */ /* 0x000fe20008000000 */
[----:B------:R-:W-:Y:S01]  /*6ec0*/  LEA.HI.X R5, R6, R5, R12, 0x2, P2 ;  /* 0x0000000506057211 */ /* 0x000fe200010f140c */
[----:B------:R-:W-:Y:S01]  /*6ed0*/  UMOV UR5, 0x10 ;  /* 0x0000001000057882 */ /* 0x000fe20000000000 */
        /* <DEDUP_REMOVED lines=8> */
[----:B------:R-:W4:Y:S02]  /*6f60*/  SYNCS.PHASECHK.TRANS64.TRYWAIT P1, [R0+URZ+0x26828], R7 ;  /* 0x02682807000075a7 */ /* 0x000f24000802017f */
[----:B---34-:R-:W-:Y:S05]  /*6f70*/  @!P1 BRA `(.L_x_70) ;  /* 0x0000000c00149947 */ /* 0x018fea0003800000 */
.L_x_92:
[----:B------:R-:W-:Y:S05]  /*6f80*/  @P0 BRA `(.L_x_71) ;  /* 0x0000000000140947 */ /* 0x000fea0003800000 */
[----:B------:R-:W-:Y:S01]  /*6f90*/  ISETP.NE.AND P0, PT, R13, RZ, PT ;  /* 0x000000ff0d00720c */ /* 0x000fe20003f05270 */
[----:B------:R-:W-:-:S04]  /*6fa0*/  IMAD.MOV.U32 R5, RZ, RZ, 0x3100 ;  /* 0x00003100ff057424 */ /* 0x000fc800078e00ff */
[----:B------:R4:W-:Y:S08]  /*6fb0*/  SYNCS.ARRIVE.TRANS64 RZ, [R0+URZ+0x26818], R5 ;  /* 0x0268180500ff79a7 */ /* 0x0009f0000800003f */
[----:B------:R-:W-:Y:S05]  /*6fc0*/  @!P0 BRA `(.L_x_71) ;  /* 0x0000000000048947 */ /* 0x000fea0003800000 */
[----:B------:R-:W-:Y:S01]  /*6fd0*/  BPT.TRAP 0x1 ;  /* 0x000000040000795c */ /* 0x000fe20000300000 */
.L_x_71:
[----:B------:R-:W-:Y:S01]  /*6fe0*/  R2UR UR35, R15 ;  /* 0x000000000f2372ca */ /* 0x000fe200000e0000 */
[----:B------:R-:W-:Y:S01]  /*6ff0*/  UMOV UR22, 0x0 ;  /* 0x0000000000167882 */ /* 0x000fe20000000000 */
[----:B------:R-:W-:Y:S01]  /*7000*/  R2UR UR16, R0 ;  /* 0x00000000001072ca */ /* 0x000fe200000e0000 */
[----:B------:R-:W-:Y:S01]  /*7010*/  UMOV UR23, 0x14f00000 ;  /* 0x14f0000000177882 */ /* 0x000fe20000000000 */
[----:B------:R-:W-:Y:S01]  /*7020*/  R2UR UR10, R2 ;  /* 0x00000000020a72ca */ /* 0x000fe200000e0000 */
[----:B------:R-:W-:Y:S01]  /*7030*/  UMOV UR34, URZ ;  /* 0x0000003f00227c82 */ /* 0x000fe20008000000 */
[----:B------:R-:W-:Y:S01]  /*7040*/  R2UR UR11, R3 ;  /* 0x00000000030b72ca */ /* 0x000fe200000e0000 */
[----:B------:R-:W-:Y:S01]  /*7050*/  UMOV UR36, UR20 ;  /* 0x0000001400247c82 */ /* 0x000fe20008000000 */
[----:B------:R-:W-:Y:S01]  /*7060*/  UMOV UR37, UR21 ;  /* 0x0000001500257c82 */ /* 0x000fe20008000000 */
[----:B------:R-:W-:Y:S01]  /*7070*/  UMOV UR26, 0x20 ;  /* 0x00000020001a7882 */ /* 0x000fe20000000000 */
[----:B------:R-:W-:Y:S01]  /*7080*/  UMOV UR28, UR20 ;  /* 0x00000014001c7c82 */ /* 0x000fe20008000000 */
[----:B------:R-:W-:Y:S01]  /*7090*/  UMOV UR29, UR21 ;  /* 0x00000015001d7c82 */ /* 0x000fe20008000000 */
[----:B------:R-:W-:Y:S01]  /*70a0*/  UMOV UR18, 0x40 ;  /* 0x0000004000127882 */ /* 0x000fe20000000000 */
[----:B------:R-:W-:Y:S01]  /*70b0*/  UIADD3 UR35, UR35, 0x40, URZ ;  /* 0x0000004023237890 */ /* 0x000fe2000fffe03f */
[----:B------:R-:W-:Y:S01]  /*70c0*/  IMAD.MOV.U32 R12, RZ, RZ, 0x1 ;  /* 0x00000001ff0c7424 */ /* 0x000fe200078e00ff */
[----:B------:R-:W-:-:S02]  /*70d0*/  UIADD3 UR32, UR16, 0x15000, URZ ;  /* 0x0001500010207890 */ /* 0x000fc4000fffe03f */
[----:B------:R-:W-:Y:S02]  /*70e0*/  UIADD3 UR33, UR16, 0x26818, URZ ;  /* 0x0002681810217890 */ /* 0x000fe4000fffe03f */
[----:B------:R-:W-:Y:S01]  /*70f0*/  UIADD3 UR24, UR16, 0x16000, URZ ;  /* 0x0001600010187890 */ /* 0x000fe2000fffe03f */
[----:B----4-:R-:W-:Y:S01]  /*7100*/  IMAD.U32 R5, RZ, RZ, UR35 ;  /* 0x00000023ff057e24 */ /* 0x010fe2000f8e00ff */
        /* <DEDUP_REMOVED lines=8> */
[----:B------:R-:W-:Y:S01]  /*7190*/  UMOV UR5, 0x10 ;  /* 0x0000001000057882 */ /* 0x000fe20000000000 */
[----:B------:R-:W-:Y:S01]  /*71a0*/  UMOV UR31, UR33 ;  /* 0x00000021001f7c82 */ /* 0x000fe20008000000 */
[----:B------:R4:W-:Y:S01]  /*71b0*/  UTMALDG.4D [UR24], [UR10], desc[UR22] ;  /* 0x000016180a0075b4 */ /* 0x0009e20008019000 */
[----:B------:R4:W-:Y:S01]  /*71c0*/  UTMALDG.4D [UR16], [UR10], desc[UR22] ;  /* 0x000016100a0075b4 */ /* 0x0009e20008019000 */
[----:B------:R4:W-:Y:S02]  /*71d0*/  UBLKCP.S.G [UR30], [UR8], UR5 ;  /* 0x0000001e080073ba */ /* 0x0009e40008000205 */
[----:B----4-:R-:W-:Y:S01]  /*71e0*/  NOP ;  /* 0x0000000000007918 */ /* 0x010fe20000000000 */
.L_x_57:
[----:B------:R-:W4:Y:S01]  /*71f0*/  S2R R2, SR_TID.X ;  /* 0x0000000000027919 */ /* 0x000f220000002100 */
[----:B------:R-:W-:Y:S01]  /*7200*/  IMAD R3, R12, 0x8, R0 ;  /* 0x000000080c037824 */ /* 0x000fe200078e0200 */
[----:B----4-:R-:W-:Y:S02]  /*7210*/  LOP3.LUT R4, R2, 0x7f, RZ, 0xc0, !PT ;  /* 0x0000007f02047812 */ /* 0x010fe400078ec0ff */
[----:B------:R-:W-:Y:S02]  /*7220*/  SHF.L.U32 R2, R9, 0x1f, RZ ;  /* 0x0000001f09027819 */ /* 0x000fe400000006ff */
[----:B------:R-:W-:Y:S02]  /*7230*/  ISETP.NE.AND P1, PT, R4, RZ, PT ;  /* 0x000000ff0400720c */ /* 0x000fe40003f25270 */
[----:B------:R-:W4:Y:S02]  /*7240*/  SYNCS.PHASECHK.TRANS64.TRYWAIT P0, [R3+URZ+0x26840], R2 ;  /* 0x02684002030075a7 */ /* 0x000f24000800017f */
[----:B----4-:R-:W-:Y:S09]  /*7250*/  @!P0 BRA `(.L_x_72) ;  /* 0x0000000800708947 */ /* 0x010ff20003800000 */
.L_x_93:
[----:B------:R-:W-:Y:S05]  /*7260*/  @P1 BRA `(.L_x_73) ;  /* 0x0000000000181947 */ /* 0x000fea0003800000 */
[----:B------:R-:W5:Y:S01]  /*7270*/  S2R R4, SR_TID.X ;  /* 0x0000000000047919 */ /* 0x000f620000002100 */
[----:B----4-:R-:W-:-:S04]  /*7280*/  IMAD.MOV.U32 R2, RZ, RZ, 0x3100 ;  /* 0x00003100ff027424 */ /* 0x010fc800078e00ff */
[----:B------:R4:W-:Y:S01]  /*7290*/  SYNCS.ARRIVE.TRANS64 RZ, [R3+URZ+0x26830], R2 ;  /* 0x0268300203ff79a7 */ /* 0x0009e2000800003f */
[----:B-----5:R-:W-:-:S13]  /*72a0*/  LOP3.LUT P0, RZ, R4, 0x1f, RZ, 0xc0, !PT ;  /* 0x0000001f04ff7812 */ /* 0x020fda000780c0ff */
[----:B----4-:R-:W-:Y:S05]  /*72b0*/  @!P0 BRA `(.L_x_73) ;  /* 0x0000000000048947 */ /* 0x010fea0003800000 */
[----:B------:R-:W-:Y:S01]  /*72c0*/  BPT.TRAP 0x1 ;  /* 0x000000040000795c */ /* 0x000fe20000300000 */
.L_x_73:
[----:B------:R-:W-:Y:S01]  /*72d0*/  R2UR UR35, R5 ;  /* 0x00000000052372ca */ /* 0x000fe200000e0000 */
[C-C-:B----4-:R-:W-:Y:S01]  /*72e0*/  IMAD R2, R12.reuse, 0x3000, R0.reuse ;  /* 0x000030000c027824 */ /* 0x150fe200078e0200 */
[----:B------:R-:W-:Y:S01]  /*72f0*/  R2UR UR33, R3 ;  /* 0x00000000032172ca */ /* 0x000fe200000e0000 */
[----:B-123--:R-:W-:Y:S01]  /*7300*/  IMAD R0, R12, 0x100, R0 ;  /* 0x000001000c007824 */ /* 0x00efe200078e0200 */
[----:B------:R-:W-:Y:S01]  /*7310*/  ULDC.64 UR8, c[0x0][0x728] ;  /* 0x0001ca0000087ab9 */ /* 0x000fe20000000a00 */
[----:B------:R-:W-:Y:S01]  /*7320*/  UMOV UR22, 0x0 ;  /* 0x0000000000167882 */ /* 0x000fe20000000000 */
[----:B------:R-:W-:Y:S01]  /*7330*/  R2UR UR16, R2 ;  /* 0x00000000021072ca */ /* 0x000fe200000e0000 */
[----:B------:R-:W-:Y:S01]  /*7340*/  UMOV UR23, 0x14f00000 ;  /* 0x14f0000000177882 */ /* 0x000fe20000000000 */
[----:B------:R-:W-:Y:S01]  /*7350*/  R2UR UR5, R0 ;  /* 0x00000000000572ca */ /* 0x000fe200000e0000 */
[----:B------:R-:W-:Y:S01]  /*7360*/  UMOV UR34, URZ ;  /* 0x0000003f00227c82 */ /* 0x000fe20008000000 */
[----:B------:R-:W-:Y:S01]  /*7370*/  UMOV UR36, UR20 ;  /* 0x0000001400247c82 */ /* 0x000fe20008000000 */
[----:B------:R-:W-:Y:S01]  /*7380*/  UMOV UR37, UR21 ;  /* 0x0000001500257c82 */ /* 0x000fe20008000000 */
[----:B------:R-:W-:Y:S01]  /*7390*/  UMOV UR26, 0x20 ;  /* 0x00000020001a7882 */ /* 0x000fe20000000000 */
[----:B------:R-:W-:Y:S01]  /*73a0*/  UIADD3 UR13, UP0, UR35, UR6, URZ ;  /* 0x00000006230d7290 */ /* 0x000fe2000ff1e03f */
[----:B------:R-:W-:Y:S01]  /*73b0*/  VIADD R0, R12, 0x1 ;  /* 0x000000010c007836 */ /* 0x000fe20000000000 */
[----:B------:R-:W-:Y:S01]  /*73c0*/  UIADD3 UR33, UR33, 0x26830, URZ ;  /* 0x0002683021217890 */ /* 0x000fe2000fffe03f */
[----:B------:R-:W-:Y:S01]  /*73d0*/  UMOV UR28, UR20 ;  /* 0x00000014001c7c82 */ /* 0x000fe20008000000 */
[----:B------:R-:W-:-:S02]  /*73e0*/  UMOV UR29, UR21 ;  /* 0x00000015001d7c82 */ /* 0x000fc40008000000 */
[----:B------:R-:W-:Y:S01]  /*73f0*/  PLOP3.LUT P0, PT, PT, PT, UP0, 0x80, 0x0 ;  /* 0x000000000000781c */ /* 0x000fe20003f0f008 */
[----:B------:R-:W-:Y:S02]  /*7400*/  ULEA UR8, UP0, UR13, UR8, 0x2 ;  /* 0x000000080d087291 */ /* 0x000fe4000f80103f */
[----:B------:R-:W-:Y:S01]  /*7410*/  UIADD3 UR32, UR16, 0x18000, URZ ;  /* 0x0001800010207890 */ /* 0x000fe2000fffe03f */
[----:B------:R-:W-:Y:S01]  /*7420*/  LEA.HI.X.SX32 R5, R5, R8, 0x1, P0 ;  /* 0x0000000805057211 */ /* 0x000fe200000f0eff */
[----:B------:R-:W-:Y:S01]  /*7430*/  UIADD3 UR24, UR16, 0x19000, URZ ;  /* 0x0001900010187890 */ /* 0x000fe2000fffe03f */
[----:B------:R-:W-:Y:S01]  /*7440*/  IADD3 R10, P0, R10, 0x1f0, RZ ;  /* 0x000001f00a0a7810 */ /* 0x000fe20007f1e0ff */
[----:B------:R-:W-:Y:S01]  /*7450*/  UIADD3 UR16, UR16, 0x1a000, URZ ;  /* 0x0001a00010107890 */ /* 0x000fe2000fffe03f */
[----:B------:R-:W-:Y:S01]  /*7460*/  R2UR UR17, R5 ;  /* 0x00000000051172ca */ /* 0x000fe200000e0000 */
[----:B------:R-:W-:Y:S01]  /*7470*/  UIADD3 UR30, UR5, 0x1e200, URZ ;  /* 0x0001e200051e7890 */ /* 0x000fe2000fffe03f */
[----:B------:R-:W-:Y:S01]  /*7480*/  R2UR UR10, R10 ;  /* 0x000000000a0a72ca */ /* 0x000fe200000e0000 */
[----:B------:R-:W-:Y:S01]  /*7490*/  IMAD.X R11, RZ, RZ, R11, P0 ;  /* 0x000000ffff0b7224 */ /* 0x000fe200000e060b */
[----:B------:R-:W-:Y:S01]  /*74a0*/  UMOV UR27, UR35 ;  /* 0x00000023001b7c82 */ /* 0x000fe20008000000 */
[----:B------:R-:W-:Y:S01]  /*74b0*/  UMOV UR25, UR33 ;  /* 0x0000002100197c82 */ /* 0x000fe20008000000 */
[----:B------:R-:W-:Y:S01]  /*74c0*/  UMOV UR18, 0x40 ;  /* 0x0000004000127882 */ /* 0x000fe20000000000 */
[----:B------:R-:W-:Y:S01]  /*74d0*/  UMOV UR19, UR35 ;  /* 0x0000002300137c82 */ /* 0x000fe20008000000 */
[----:B------:R-:W-:Y:S01]  /*74e0*/  R2UR UR11, R11 ;  /* 0x000000000b0b72ca */ /* 0x000fe200000e0000 */
[----:B------:R-:W-:Y:S01]  /*74f0*/  UMOV UR31, UR33 ;  /* 0x00000021001f7c82 */ /* 0x000fe20008000000 */
[----:B------:R-:W-:Y:S01]  /*7500*/  UMOV UR5, 0x10 ;  /* 0x0000001000057882 */ /* 0x000fe20000000000 */
[----:B------:R-:W-:-:S02]  /*7510*/  ISETP.NE.AND P0, PT, R0, 0x2, PT ;  /* 0x000000020000780c */ /* 0x000fc40003f05270 */
[----:B------:R-:W-:Y:S02]  /*7520*/  ULEA.HI.X UR9, UR13, UR9, UR17, 0x2, UP0 ;  /* 0x000000090d097291 */ /* 0x000fe400080f1411 */
[----:B------:R-:W-:Y:S01]  /*7530*/  SEL R2, RZ, 0x1, P0 ;  /* 0x00000001ff027807 */ /* 0x000fe20000000000 */
[----:B------:R-:W-:Y:S01]  /*7540*/  UMOV UR17, UR33 ;  /* 0x0000002100117c82 */ /* 0x000fe20008000000 */
[----:B------:R-:W-:Y:S02]  /*7550*/  SEL R0, R0, RZ, P0 ;  /* 0x000000ff00007207 */ /* 0x000fe40000000000 */
[----:B------:R-:W-:Y:S02]  /*7560*/  LOP3.LUT R9, R9, R2, RZ, 0x3c, !PT ;  /* 0x0000000209097212 */ /* 0x000fe400078e3cff */
[----:B------:R1:W-:Y:S01]  /*7570*/  UTMALDG.4D [UR32], [UR10], desc[UR22] ;  /* 0x000016200a0075b4 */ /* 0x0003e20008019000 */
[----:B------:R1:W-:Y:S01]  /*7580*/  UTMALDG.4D [UR24], [UR10], desc[UR22] ;  /* 0x000016180a0075b4 */ /* 0x0003e20008019000 */
[----:B------:R1:W-:Y:S01]  /*7590*/  UTMALDG.4D [UR16], [UR10], desc[UR22] ;  /* 0x000016100a0075b4 */ /* 0x0003e20008019000 */
[----:B------:R1:W-:Y:S02]  /*75a0*/  UBLKCP.S.G [UR30], [UR8], UR5 ;  /* 0x0000001e080073ba */ /* 0x0003e40008000205 */
[----:B-1----:R-:W-:Y:S01]  /*75b0*/  NOP ;  /* 0x0000000000007918 */ /* 0x002fe20000000000 */
.L_x_54:
[----:B------:R-:W-:Y:S05]  /*75c0*/  BSYNC B0 ;  /* 0x0000000000007941 */ /* 0x000fea0003800000 */
.L_x_53:
[----:B------:R-:W-:-:S03]  /*75d0*/  UMOV UR5, 0xffffffff ;  /* 0xffffffff00057882 */ /* 0x000fc60000000000 */
[----:B------:R-:W-:Y:S05]  /*75e0*/  BRA.DIV UR5, `(.L_x_74) ;  /* 0x0000000605a07947 */ /* 0x000fea000b800000 */
[----:B------:R-:W-:-:S13]  /*75f0*/  ELECT P0, URZ, PT ;  /* 0x00000000003f782f */ /* 0x000fda0003800000 */
.L_x_96:
[----:B------:R-:W-:Y:S04]  /*7600*/  BSSY B0, `(.L_x_75) ;  /* 0x0000023000007945 */ /* 0x000fe80003800000 */
[----:B------:R-:W-:Y:S05]  /*7610*/  @!P0 BRA `(.L_x_76) ;  /* 0x0000000000848947 */ /* 0x000fea0003800000 */
[----:B------:R-:W-:-:S06]  /*7620*/  ULOP3.LUT UR5, UR38, 0x2, URZ, 0xfc, !UPT ;  /* 0x0000000226057892 */ /* 0x000fcc000f8efc3f */
[----:B------:R-:W-:-:S05]  /*7630*/  IMAD.U32 R2, RZ, RZ, UR5 ;  /* 0x00000005ff027e24 */ /* 0x000fca000f8e00ff */
[----:B------:R-:W-:-:S13]  /*7640*/  ISETP.NE.AND P0, PT, R2, 0x3, PT ;  /* 0x000000030200780c */ /* 0x000fda0003f05270 */
[----:B------:R-:W-:Y:S05]  /*7650*/  @!P0 BRA `(.L_x_77) ;  /* 0x0000000000048947 */ /* 0x000fea0003800000 */
[----:B------:R-:W-:Y:S01]  /*7660*/  BPT.TRAP 0x1 ;  /* 0x000000040000795c */ /* 0x000fe20000300000 */
.L_x_77:
[----:B------:R-:W1:Y:S01]  /*7670*/  S2R R3, SR_CgaCtaId ;  /* 0x0000000000037919 */ /* 0x000e620000008800 */
[----:B------:R-:W-:Y:S02]  /*7680*/  MOV R2, 0x400 ;  /* 0x0000040000027802 */ /* 0x000fe40000000f00 */
[----:B------:R-:W-:Y:S02]  /*7690*/  SHF.L.U32 R5, R9, 0x1f, RZ ;  /* 0x0000001f09057819 */ /* 0x000fe400000006ff */
[----:B-1----:R-:W-:Y:S01]  /*76a0*/  LEA R7, R3, R2, 0x18 ;  /* 0x0000000203077211 */ /* 0x002fe200078ec0ff */
[----:B------:R-:W-:-:S04]  /*76b0*/  VIADD R2, R0, 0x1 ;  /* 0x0000000100027836 */ /* 0x000fc80000000000 */
[----:B------:R-:W-:Y:S01]  /*76c0*/  VIADD R3, R7, 0x26820 ;  /* 0x0002682007037836 */ /* 0x000fe20000000000 */
[----:B------:R-:W-:-:S03]  /*76d0*/  ISETP.NE.AND P2, PT, R2, 0x2, PT ;  /* 0x000000020200780c */ /* 0x000fc60003f45270 */
[----:B------:R-:W-:Y:S01]  /*76e0*/  IMAD R6, R0, 0x8, R3 ;  /* 0x0000000800067824 */ /* 0x000fe200078e0203 */
[----:B------:R-:W-:-:S03]  /*76f0*/  SEL R4, RZ, 0x1, P2 ;  /* 0x00000001ff047807 */ /* 0x000fc60001000000 */
[----:B------:R-:W1:Y:S01]  /*7700*/  SYNCS.PHASECHK.TRANS64.TRYWAIT P1, [R6+URZ], R5 ;  /* 0x00000005060075a7 */ /* 0x000e62000802017f */
[----:B------:R-:W-:Y:S02]  /*7710*/  LOP3.LUT R9, R9, R4, RZ, 0x3c, !PT ;  /* 0x0000000409097212 */ /* 0x000fe400078e3cff */
[----:B------:R-:W-:Y:S02]  /*7720*/  SEL R4, R2, RZ, P2 ;  /* 0x000000ff02047207 */ /* 0x000fe40001000000 */
[----:B------:R-:W-:-:S03]  /*7730*/  SHF.L.U32 R2, R9, 0x1f, RZ ;  /* 0x0000001f09027819 */ /* 0x000fc600000006ff */
[----:B------:R-:W-:Y:S01]  /*7740*/  IMAD R3, R4, 0x8, R3 ;  /* 0x0000000804037824 */ /* 0x000fe200078e0203 */
[----:B-1----:R-:W-:Y:S06]  /*7750*/  @!P1 BRA `(.L_x_78) ;  /* 0x0000000400689947 */ /* 0x002fec0003800000 */
.L_x_97:
[----:B------:R-:W2:Y:S02]  /*7760*/  SYNCS.PHASECHK.TRANS64.TRYWAIT P1, [R3+URZ], R2 ;  /* 0x00000002030075a7 */ /* 0x000ea4000802017f */
[----:B--2---:R-:W-:Y:S05]  /*7770*/  @!P1 BRA `(.L_x_79) ;  /* 0x0000000400749947 */ /* 0x004fea0003800000 */
.L_x_98:
[----:B------:R-:W-:Y:S05]  /*7780*/  @!P0 BRA `(.L_x_80) ;  /* 0x0000000000048947 */ /* 0x000fea0003800000 */
[----:B------:R-:W-:Y:S01]  /*7790*/  BPT.TRAP 0x1 ;  /* 0x000000040000795c */ /* 0x000fe20000300000 */
.L_x_80:
[----:B--2---:R-:W-:-:S04]  /*77a0*/  VIADD R3, R7, 0x26840 ;  /* 0x0002684007037836 */ /* 0x004fc80000000000 */
[----:B------:R-:W-:-:S04]  /*77b0*/  IMAD R0, R0, 0x8, R3 ;  /* 0x0000000800007824 */ /* 0x000fc800078e0203 */
[----:B------:R-:W2:Y:S02]  /*77c0*/  SYNCS.PHASECHK.TRANS64.TRYWAIT P0, [R0+URZ], R5 ;  /* 0x00000005000075a7 */ /* 0x000ea4000800017f */
[----:B--2---:R-:W-:Y:S05]  /*77d0*/  @!P0 BRA `(.L_x_81) ;  /* 0x0000000400708947 */ /* 0x004fea0003800000 */
.L_x_99:
[----:B------:R-:W-:-:S07]  /*77e0*/  IMAD R3, R4, 0x8, R3 ;  /* 0x0000000804037824 */ /* 0x000fce00078e0203 */
.L_x_82:
[----:B---3--:R3:W4:Y:S02]  /*77f0*/  SYNCS.PHASECHK.TRANS64.TRYWAIT P0, [R3+URZ], R2 ;  /* 0x00000002030075a7 */ /* 0x008724000800017f */
[----:B----4-:R-:W-:Y:S05]  /*7800*/  @!P0 NANOSLEEP.SYNCS 0x989680 ;  /* 0x009896800000895d */ /* 0x010fea0003900000 */
[----:B------:R-:W4:Y:S02]  /*7810*/  @!P0 SYNCS.PHASECHK.TRANS64 P0, [R3+URZ], R2 ;  /* 0x00000002030085a7 */ /* 0x000f24000800007f */
[----:B----4-:R-:W-:Y:S05]  /*7820*/  @!P0 BRA `(.L_x_82) ;  /* 0xfffffffc00f08947 */ /* 0x010fea000383ffff */
.L_x_76:
[----:B------:R-:W-:Y:S05]  /*7830*/  BSYNC B0 ;  /* 0x0000000000007941 */ /* 0x000fea0003800000 */
.L_x_75:
[----:B------:R-:W-:Y:S05]  /*7840*/  EXIT ;  /* 0x000000000000794d */ /* 0x000fea0003800000 */
.L_x_10:
[----:B------:R-:W-:Y:S02]  /*7850*/  IMAD.MOV.U32 R13, RZ, RZ, R23 ;  /* 0x000000ffff0d7224 */ /* 0x000fe400078e0017 */
[----:B------:R-:W-:Y:S02]  /*7860*/  IMAD.MOV.U32 R12, RZ, RZ, RZ ;  /* 0x000000ffff0c7224 */ /* 0x000fe400078e00ff */
[----:B------:R-:W-:Y:S02]  /*7870*/  IMAD.MOV.U32 R11, RZ, RZ, 0x1f ;  /* 0x0000001fff0b7424 */ /* 0x000fe400078e00ff */
[----:B------:R-:W-:-:S07]  /*7880*/  IMAD.MOV.U32 R15, RZ, RZ, -0x1 ;  /* 0xffffffffff0f7424 */ /* 0x000fce00078e00ff */
[----:B------:R-:W-:Y:S05]  /*7890*/  WARPSYNC.COLLECTIVE R15, `(.L_x_83) ;  /* 0x000000000f087348 */ /* 0x000fea0003c00000 */
[----:B------:R1:W2:Y:S02]  /*78a0*/  SHFL.IDX P6, R14, R13, R12, R11 ;  /* 0x0000000c0d0e7389 */ /* 0x0002a400000c000b */
[----:B-12---:R-:W-:Y:S01]  /*78b0*/  ENDCOLLECTIVE ;  /* 0x000000000000791b */ /* 0x006fe20003800000 */
.L_x_83:
[----:B------:R-:W-:Y:S05]  /*78c0*/  BRA `(.L_x_84) ;  /* 0xffffff9000b47947 */ /* 0x000fea000383ffff */
.L_x_12:
[----:B--2---:R2:W3:Y:S02]  /*78d0*/  SYNCS.PHASECHK.TRANS64.TRYWAIT P0, [R2+URZ+0x26800], R5 ;  /* 0x02680005020075a7 */ /* 0x0044e4000800017f */
[----:B---3--:R-:W-:Y:S05]  /*78e0*/  @!P0 NANOSLEEP.SYNCS 0x989680 ;  /* 0x009896800000895d */ /* 0x008fea0003900000 */
[----:B------:R-:W3:Y:S02]  /*78f0*/  @!P0 SYNCS.PHASECHK.TRANS64 P0, [R2+URZ+0x26800], R5 ;  /* 0x02680005020085a7 */ /* 0x000ee4000800007f */
[----:B---3--:R-:W-:Y:S05]  /*7900*/  @!P0 BRA `(.L_x_12) ;  /* 0xfffffffc00f08947 */ /* 0x008fea000383ffff */
[----:B------:R-:W-:Y:S05]  /*7910*/  BRA `(.L_x_11) ;  /* 0xffffff9000f47947 */ /* 0x000fea000383ffff */
.L_x_18:
[----:B---3--:R-:W-:-:S04]  /*7920*/  IMAD.U32 R5, RZ, RZ, UR8 ;  /* 0x00000008ff057e24 */ /* 0x008fc8000f8e00ff */
[----:B------:R3:W1:Y:S03]  /*7930*/  SYNCS.PHASECHK.TRANS64.TRYWAIT P1, [R5+URZ+0x26810], R6 ;  /* 0x02681006050075a7 */ /* 0x000666000802017f */
[----:B-1----:R-:W-:Y:S05]  /*7940*/  @!P1 NANOSLEEP.SYNCS 0x989680 ;  /* 0x009896800000995d */ /* 0x002fea0003900000 */
[----:B------:R-:W1:Y:S02]  /*7950*/  @!P1 SYNCS.PHASECHK.TRANS64 P1, [R5+URZ+0x26810], R6 ;  /* 0x02681006050095a7 */ /* 0x000e64000802007f */
[----:B-1----:R-:W-:Y:S05]  /*7960*/  @!P1 BRA `(.L_x_18) ;  /* 0xfffffffc00ec9947 */ /* 0x002fea000383ffff */
[----:B------:R-:W-:Y:S05]  /*7970*/  BRA `(.L_x_17) ;  /* 0xffffff9c00587947 */ /* 0x000fea000383ffff */
.L_x_22:
[----:B------:R-:W-:-:S04]  /*7980*/  IMAD.U32 R5, RZ, RZ, UR8 ;  /* 0x00000008ff057e24 */ /* 0x000fc8000f8e00ff */
[----:B------:R1:W1:Y:S03]  /*7990*/  SYNCS.PHASECHK.TRANS64.TRYWAIT P1, [R5+URZ+0x26830], R6 ;  /* 0x02683006050075a7 */ /* 0x000266000802017f */
[----:B-1----:R-:W-:Y:S05]  /*79a0*/  @!P1 NANOSLEEP.SYNCS 0x989680 ;  /* 0x009896800000995d */ /* 0x002fea0003900000 */
[----:B------:R-:W1:Y:S02]  /*79b0*/  @!P1 SYNCS.PHASECHK.TRANS64 P1, [R5+URZ+0x26830], R6 ;  /* 0x02683006050095a7 */ /* 0x000e64000802007f */
[----:B-1----:R-:W-:Y:S05]  /*79c0*/  @!P1 BRA `(.L_x_22) ;  /* 0xfffffffc00ec9947 */ /* 0x002fea000383ffff */
[----:B------:R-:W-:Y:S05]  /*79d0*/  BRA `(.L_x_21) ;  /* 0xffffffa000647947 */ /* 0x000fea000383ffff */
.L_x_55:
[----:B-1----:R1:W2:Y:S02]  /*79e0*/  SYNCS.PHASECHK.TRANS64.TRYWAIT P0, [R0+URZ+0x26820], R3 ;  /* 0x02682003000075a7 */ /* 0x0022a4000800017f */
[----:B--2---:R-:W-:Y:S05]  /*79f0*/  @!P0 NANOSLEEP.SYNCS 0x989680 ;  /* 0x009896800000895d */ /* 0x004fea0003900000 */
[----:B------:R-:W2:Y:S02]  /*7a00*/  @!P0 SYNCS.PHASECHK.TRANS64 P0, [R0+URZ+0x26820], R3 ;  /* 0x02682003000085a7 */ /* 0x000ea4000800007f */
[----:B--2---:R-:W-:Y:S05]  /*7a10*/  @!P0 BRA `(.L_x_55) ;  /* 0xfffffffc00f08947 */ /* 0x004fea000383ffff */
[----:B------:R-:W-:Y:S05]  /*7a20*/  BRA `(.L_x_85) ;  /* 0xffffffdc008c7947 */ /* 0x000fea000383ffff */
.L_x_59:
[----:B-1----:R1:W2:Y:S02]  /*7a30*/  SYNCS.PHASECHK.TRANS64.TRYWAIT P1, [R0+URZ+0x26840], R20 ;  /* 0x02684014000075a7 */ /* 0x0022a4000802017f */
[----:B--2---:R-:W-:Y:S05]  /*7a40*/  @!P1 NANOSLEEP.SYNCS 0x989680 ;  /* 0x009896800000995d */ /* 0x004fea0003900000 */
[----:B------:R-:W2:Y:S02]  /*7a50*/  @!P1 SYNCS.PHASECHK.TRANS64 P1, [R0+URZ+0x26840], R20 ;  /* 0x02684014000095a7 */ /* 0x000ea4000802007f */
[----:B--2---:R-:W-:Y:S05]  /*7a60*/  @!P1 BRA `(.L_x_59) ;  /* 0xfffffffc00f09947 */ /* 0x004fea000383ffff */
[----:B------:R-:W-:Y:S05]  /*7a70*/  BRA `(.L_x_86) ;  /* 0xffffffe400b87947 */ /* 0x000fea000383ffff */
.L_x_61:
[----:B--2---:R2:W3:Y:S02]  /*7a80*/  SYNCS.PHASECHK.TRANS64.TRYWAIT P1, [R0+URZ+0x26828], R20 ;  /* 0x02682814000075a7 */ /* 0x0044e4000802017f */
[----:B---3--:R-:W-:Y:S05]  /*7a90*/  @!P1 NANOSLEEP.SYNCS 0x989680 ;  /* 0x009896800000995d */ /* 0x008fea0003900000 */
[----:B------:R-:W3:Y:S02]  /*7aa0*/  @!P1 SYNCS.PHASECHK.TRANS64 P1, [R0+URZ+0x26828], R20 ;  /* 0x02682814000095a7 */ /* 0x000ee4000802007f */
[----:B---3--:R-:W-:Y:S05]  /*7ab0*/  @!P1 BRA `(.L_x_61) ;  /* 0xfffffffc00f09947 */ /* 0x008fea000383ffff */
[----:B------:R-:W-:Y:S05]  /*7ac0*/  BRA `(.L_x_87) ;  /* 0xffffffe800647947 */ /* 0x000fea000383ffff */
.L_x_63:
[----:B---3--:R3:W4:Y:S02]  /*7ad0*/  SYNCS.PHASECHK.TRANS64.TRYWAIT P1, [R0+URZ+0x26848], R20 ;  /* 0x02684814000075a7 */ /* 0x008724000802017f */
[----:B----4-:R-:W-:Y:S05]  /*7ae0*/  @!P1 NANOSLEEP.SYNCS 0x989680 ;  /* 0x009896800000995d */ /* 0x010fea0003900000 */
[----:B------:R-:W4:Y:S02]  /*7af0*/  @!P1 SYNCS.PHASECHK.TRANS64 P1, [R0+URZ+0x26848], R20 ;  /* 0x02684814000095a7 */ /* 0x000f24000802007f */
[----:B----4-:R-:W-:Y:S05]  /*7b00*/  @!P1 BRA `(.L_x_63) ;  /* 0xfffffffc00f09947 */ /* 0x010fea000383ffff */
[----:B------:R-:W-:Y:S05]  /*7b10*/  BRA `(.L_x_88) ;  /* 0xffffffe800f07947 */ /* 0x000fea000383ffff */
.L_x_65:
[----:B------:R-:W-:-:S07]  /*7b20*/  SHF.L.U32 R5, R9, 0x1f, RZ ;  /* 0x0000001f09057819 */ /* 0x000fce00000006ff */
.L_x_89:
[----:B--2---:R2:W3:Y:S02]  /*7b30*/  SYNCS.PHASECHK.TRANS64.TRYWAIT P1, [R0+URZ+0x26820], R5 ;  /* 0x02682005000075a7 */ /* 0x0044e4000802017f */
[----:B---3--:R-:W-:Y:S05]  /*7b40*/  @!P1 NANOSLEEP.SYNCS 0x989680 ;  /* 0x009896800000995d */ /* 0x008fea0003900000 */
[----:B------:R-:W3:Y:S02]  /*7b50*/  @!P1 SYNCS.PHASECHK.TRANS64 P1, [R0+URZ+0x26820], R5 ;  /* 0x02682005000095a7 */ /* 0x000ee4000802007f */
[----:B---3--:R-:W-:Y:S05]  /*7b60*/  @!P1 BRA `(.L_x_89) ;  /* 0xfffffffc00f09947 */ /* 0x008fea000383ffff */
[----:B------:R-:W-:Y:S05]  /*7b70*/  BRA `(.L_x_90) ;  /* 0xffffffec008c7947 */ /* 0x000fea000383ffff */
.L_x_68:
[----:B--2---:R2:W3:Y:S02]  /*7b80*/  SYNCS.PHASECHK.TRANS64.TRYWAIT P1, [R0+URZ+0x26840], R7 ;  /* 0x02684007000075a7 */ /* 0x0044e4000802017f */
[----:B---3--:R-:W-:Y:S05]  /*7b90*/  @!P1 NANOSLEEP.SYNCS 0x989680 ;  /* 0x009896800000995d */ /* 0x008fea0003900000 */
[----:B------:R-:W3:Y:S02]  /*7ba0*/  @!P1 SYNCS.PHASECHK.TRANS64 P1, [R0+URZ+0x26840], R7 ;  /* 0x02684007000095a7 */ /* 0x000ee4000802007f */
[----:B---3--:R-:W-:Y:S05]  /*7bb0*/  @!P1 BRA `(.L_x_68) ;  /* 0xfffffffc00f09947 */ /* 0x008fea000383ffff */
[----:B------:R-:W-:Y:S05]  /*7bc0*/  BRA `(.L_x_91) ;  /* 0xfffffff000347947 */ /* 0x000fea000383ffff */
.L_x_70:
[----:B---3--:R3:W4:Y:S02]  /*7bd0*/  SYNCS.PHASECHK.TRANS64.TRYWAIT P1, [R0+URZ+0x26828], R7 ;  /* 0x02682807000075a7 */ /* 0x008724000802017f */
[----:B----4-:R-:W-:Y:S05]  /*7be0*/  @!P1 NANOSLEEP.SYNCS 0x989680 ;  /* 0x009896800000995d */ /* 0x010fea0003900000 */
[----:B------:R-:W4:Y:S02]  /*7bf0*/  @!P1 SYNCS.PHASECHK.TRANS64 P1, [R0+URZ+0x26828], R7 ;  /* 0x02682807000095a7 */ /* 0x000f24000802007f */
[----:B----4-:R-:W-:Y:S05]  /*7c00*/  @!P1 BRA `(.L_x_70) ;  /* 0xfffffffc00f09947 */ /* 0x010fea000383ffff */
[----:B------:R-:W-:Y:S05]  /*7c10*/  BRA `(.L_x_92) ;  /* 0xfffffff000d87947 */ /* 0x000fea000383ffff */
.L_x_72:
[----:B----4-:R4:W5:Y:S02]  /*7c20*/  SYNCS.PHASECHK.TRANS64.TRYWAIT P0, [R3+URZ+0x26840], R2 ;  /* 0x02684002030075a7 */ /* 0x010964000800017f */
[----:B-----5:R-:W-:Y:S05]  /*7c30*/  @!P0 NANOSLEEP.SYNCS 0x989680 ;  /* 0x009896800000895d */ /* 0x020fea0003900000 */
[----:B------:R-:W5:Y:S02]  /*7c40*/  @!P0 SYNCS.PHASECHK.TRANS64 P0, [R3+URZ+0x26840], R2 ;  /* 0x02684002030085a7 */ /* 0x000f64000800007f */
[----:B-----5:R-:W-:Y:S05]  /*7c50*/  @!P0 BRA `(.L_x_72) ;  /* 0xfffffffc00f08947 */ /* 0x020fea000383ffff */
[----:B------:R-:W-:Y:S05]  /*7c60*/  BRA `(.L_x_93) ;  /* 0xfffffff4007c7947 */ /* 0x000fea000383ffff */
.L_x_74:
[----:B------:R-:W-:Y:S01]  /*7c70*/  BSSY B0, `(.L_x_94) ;  /* 0x0000006000007945 */ /* 0x000fe20003800000 */
[----:B------:R-:W-:-:S07]  /*7c80*/  IMAD.MOV.U32 R15, RZ, RZ, -0x1 ;  /* 0xffffffffff0f7424 */ /* 0x000fce00078e00ff */
[----:B------:R-:W-:Y:S05]  /*7c90*/  WARPSYNC.COLLECTIVE R15, `(.L_x_95) ;  /* 0x000000000f0c7348 */ /* 0x000fea0003c00000 */
[----:B------:R-:W-:Y:S02]  /*7ca0*/  ELECT P6, UR62, PT ;  /* 0x00000000003e782f */ /* 0x000fe400038c0000 */
[----:B------:R-:W-:Y:S01]  /*7cb0*/  MOV R14, UR62 ;  /* 0x0000003e000e7c02 */ /* 0x000fe20008000f00 */
[----:B------:R-:W-:Y:S10]  /*7cc0*/  ENDCOLLECTIVE ;  /* 0x000000000000791b */ /* 0x000ff40003800000 */
.L_x_95:
[----:B------:R-:W-:Y:S05]  /*7cd0*/  BSYNC B0 ;  /* 0x0000000000007941 */ /* 0x000fea0003800000 */
.L_x_94:
[----:B------:R-:W-:Y:S01]  /*7ce0*/  PLOP3.LUT P0, PT, P6, PT, PT, 0x80, 0x0 ;  /* 0x000000000000781c */ /* 0x000fe2000370f070 */
[----:B------:R-:W-:-:S12]  /*7cf0*/  BRA `(.L_x_96) ;  /* 0xfffffff800407947 */ /* 0x000fd8000383ffff */
.L_x_78:
[----:B-1----:R1:W2:Y:S02]  /*7d00*/  SYNCS.PHASECHK.TRANS64.TRYWAIT P1, [R6+URZ], R5 ;  /* 0x00000005060075a7 */ /* 0x0022a4000802017f */
[----:B--2---:R-:W-:Y:S05]  /*7d10*/  @!P1 NANOSLEEP.SYNCS 0x989680 ;  /* 0x009896800000995d */ /* 0x004fea0003900000 */
[----:B------:R-:W2:Y:S02]  /*7d20*/  @!P1 SYNCS.PHASECHK.TRANS64 P1, [R6+URZ], R5 ;  /* 0x00000005060095a7 */ /* 0x000ea4000802007f */
[----:B--2---:R-:W-:Y:S05]  /*7d30*/  @!P1 BRA `(.L_x_78) ;  /* 0xfffffffc00f09947 */ /* 0x004fea000383ffff */
[----:B------:R-:W-:Y:S05]  /*7d40*/  BRA `(.L_x_97) ;  /* 0xfffffff800847947 */ /* 0x000fea000383ffff */
.L_x_79:
[----:B--2---:R2:W3:Y:S02]  /*7d50*/  SYNCS.PHASECHK.TRANS64.TRYWAIT P1, [R3+URZ], R2 ;  /* 0x00000002030075a7 */ /* 0x0044e4000802017f */
[----:B---3--:R-:W-:Y:S05]  /*7d60*/  @!P1 NANOSLEEP.SYNCS 0x989680 ;  /* 0x009896800000995d */ /* 0x008fea0003900000 */
[----:B------:R-:W3:Y:S02]  /*7d70*/  @!P1 SYNCS.PHASECHK.TRANS64 P1, [R3+URZ], R2 ;  /* 0x00000002030095a7 */ /* 0x000ee4000802007f */
[----:B---3--:R-:W-:Y:S05]  /*7d80*/  @!P1 BRA `(.L_x_79) ;  /* 0xfffffffc00f09947 */ /* 0x008fea000383ffff */
[----:B------:R-:W-:Y:S05]  /*7d90*/  BRA `(.L_x_98) ;  /* 0xfffffff800787947 */ /* 0x000fea000383ffff */
.L_x_81:
[----:B--2---:R2:W3:Y:S02]  /*7da0*/  SYNCS.PHASECHK.TRANS64.TRYWAIT P0, [R0+URZ], R5 ;  /* 0x00000005000075a7 */ /* 0x0044e4000800017f */
[----:B---3--:R-:W-:Y:S05]  /*7db0*/  @!P0 NANOSLEEP.SYNCS 0x989680 ;  /* 0x009896800000895d */ /* 0x008fea0003900000 */
[----:B------:R-:W3:Y:S02]  /*7dc0*/  @!P0 SYNCS.PHASECHK.TRANS64 P0, [R0+URZ], R5 ;  /* 0x00000005000085a7 */ /* 0x000ee4000800007f */
[----:B---3--:R-:W-:Y:S05]  /*7dd0*/  @!P0 BRA `(.L_x_81) ;  /* 0xfffffffc00f08947 */ /* 0x008fea000383ffff */
[----:B------:R-:W-:Y:S05]  /*7de0*/  BRA `(.L_x_99) ;  /* 0xfffffff8007c7947 */ /* 0x000fea000383ffff */
.L_x_100:
[----:B------:R-:W-:-:S00]  /*7df0*/  BRA `(.L_x_100) ;  /* 0xfffffffc00fc7947 */ /* 0x000fc0000383ffff */
[----:B------:R-:W-:-:S00]  /*7e00*/  NOP ;  /* 0x0000000000007918 */ /* 0x000fc00000000000 */
[----:B------:R-:W-:-:S00]  /*7e10*/  NOP ;  /* 0x0000000000007918 */ /* 0x000fc00000000000 */
[----:B------:R-:W-:-:S00]  /*7e20*/  NOP ;  /* 0x0000000000007918 */ /* 0x000fc00000000000 */
[----:B------:R-:W-:-:S00]  /*7e30*/  NOP ;  /* 0x0000000000007918 */ /* 0x000fc00000000000 */
[----:B------:R-:W-:-:S00]  /*7e40*/  NOP ;  /* 0x0000000000007918 */ /* 0x000fc00000000000 */
[----:B------:R-:W-:-:S00]  /*7e50*/  NOP ;  /* 0x0000000000007918 */ /* 0x000fc00000000000 */
[----:B------:R-:W-:-:S00]  /*7e60*/  NOP ;  /* 0x0000000000007918 */ /* 0x000fc00000000000 */
[----:B------:R-:W-:-:S00]  /*7e70*/  NOP ;  /* 0x0000000000007918 */ /* 0x000fc00000000000 */
.L_x_3293:


//--------------------- .text._ZN7cutlass13device_kernelIN5flash11enable_sm90INS1_16FlashAttnBwdSm90INS1_25CollectiveMainloopBwdSm90ILi2ELi2ELi2EN4cute5tupleIJNS5_1CILi1EEES8_S8_EEENS6_IJNS7_ILi64EEENS7_ILi128EEENS7_ILi96EEEEEENS_10bfloat16_tEfNS_4arch4Sm90ELb0ELb0ELb0ELb0ELb1ELb1ELb0ELb0ELi2ELi1ELi2ELi1ELb1EEENS1_21CollectiveEpilogueBwdISD_SE_SG_Li256ELb0ELb0ELi1EEENS1_19SingleTileSchedulerILb0ELb0ELb0ELi128EEEEEEEEEvNT_6ParamsE --------------------------
	.section	.text._ZN7cutlass13device_kernelIN5flash11enable_sm90INS1_16FlashAttnBwdSm90INS1_25CollectiveMainloopBwdSm90ILi2ELi2ELi2EN4cute5tupleIJNS5_1CILi1EEES8_S8_EEENS6_IJNS7_ILi64EEENS7_ILi128EEENS7_ILi96EEEEEENS_10bfloat16_tEfNS_4arch4Sm90ELb0ELb0ELb0ELb0ELb1ELb1ELb0ELb0ELi2ELi1ELi2ELi1ELb1EEENS1_21CollectiveEpilogueBwdISD_SE_SG_Li256ELb0ELb0ELi1EEENS1_19SingleTileSchedulerILb0ELb0ELb0ELi128EEEEEEEEEvNT_6ParamsE,"ax",@progbits
	.align	128
.text._ZN7cutlass13device_kernelIN5flash11enable_sm90INS1_16FlashAttnBwdSm90INS1_25CollectiveMainloopBwdSm90ILi2ELi2ELi2EN4cute5tupleIJNS5_1CILi1EEES8_S8_EEENS6_IJNS7_ILi64EEENS7_ILi128EEENS7_ILi96EEEEEENS_10bfloat16_tEfNS_4arch4Sm90ELb0ELb0ELb0ELb0ELb1ELb1ELb0ELb0ELi2ELi1ELi2ELi1ELb1EEENS1_21CollectiveEpilogueBwdISD_SE_SG_Li256ELb0ELb0ELi1EEENS1_19SingleTileSchedulerILb0ELb0ELb0ELi128EEEEEEEEEvNT_6ParamsE:
        .type           _ZN7cutlass13device_kernelIN5flash11enable_sm90INS1_16FlashAttnBwdSm90INS1_25CollectiveMainloopBwdSm90ILi2ELi2ELi2EN4cute5tupleIJNS5_1CILi1EEES8_S8_EEENS6_IJNS7_ILi64EEENS7_ILi128EEENS7_ILi96EEEEEENS_10bfloat16_tEfNS_4arch4Sm90ELb0ELb0ELb0ELb0ELb1ELb1ELb0ELb0ELi2ELi1ELi2ELi1ELb1EEENS1_21CollectiveEpilogueBwdISD_SE_SG_Li256ELb0ELb0ELi1EEENS1_19SingleTileSchedulerILb0ELb0ELb0ELi128EEEEEEEEEvNT_6ParamsE,@function
        .size           _ZN7cutlass13device_kernelIN5flash11enable_sm90INS1_16FlashAttnBwdSm90INS1_25CollectiveMainloopBwdSm90ILi2ELi2ELi2EN4cute5tupleIJNS5_1CILi1EEES8_S8_EEENS6_IJNS7_ILi64EEENS7_ILi128EEENS7_ILi96EEEEEENS_10bfloat16_tEfNS_4arch4Sm90ELb0ELb0ELb0ELb0ELb1ELb1ELb0ELb0ELi2ELi1ELi2ELi1ELb1EEENS1_21CollectiveEpilogueBwdISD_SE_SG_Li256ELb0ELb0ELi1EEENS1_19SingleTileSchedulerILb0ELb0ELb0ELi128EEEEEEEEEvNT_6ParamsE,(.L_x_3294 - _ZN7cutlass13device_kernelIN5flash11enable_sm90INS1_16FlashAttnBwdSm90INS1_25CollectiveMainloopBwdSm90ILi2ELi2ELi2EN4cute5tupleIJNS5_1CILi1EEES8_S8_EEENS6_IJNS7_ILi64EEENS7_ILi128EEENS7_ILi96EEEEEENS_10bfloat16_tEfNS_4arch4Sm90ELb0ELb0ELb0ELb0ELb1ELb1ELb0ELb0ELi2ELi1ELi2ELi1ELb1EEENS1_21CollectiveEpilogueBwdISD_SE_SG_Li256ELb0ELb0ELi1EEENS1_19SingleTileSchedulerILb0ELb0ELb0ELi128EEEEEEEEEvNT_6ParamsE)
        .other          _ZN7cutlass13device_kernelIN5flash11enable_sm90INS1_16FlashAttnBwdSm90INS1_25CollectiveMainloopBwdSm90ILi2ELi2ELi2EN4cute5tupleIJNS5_1CILi1EEES8_S8_EEENS6_IJNS7_ILi64EEENS7_ILi128EEENS7_ILi96EEEEEENS_10bfloat16_tEfNS_4arch4Sm90ELb0ELb0ELb0ELb0ELb1ELb1ELb0ELb0ELi2ELi1ELi2ELi1ELb1EEENS1_21CollectiveEpilogueBwdISD_SE_SG_Li256ELb0ELb0ELi1EEENS1_19SingleTileSchedulerILb0ELb0ELb0ELi128EEEEEEEEEvNT_6ParamsE,@"STO_CUDA_ENTRY STV_DEFAULT"
_ZN7cutlass13device_kernelIN5flash11enable_sm90INS1_16FlashAttnBwdSm90INS1_25CollectiveMainloopBwdSm90ILi2ELi2ELi2EN4cute5tupleIJNS5_1CILi1EEES8_S8_EEENS6_IJNS7_ILi64EEENS7_ILi128EEENS7_ILi96EEEEEENS_10bfloat16_tEfNS_4arch4Sm90ELb0ELb0ELb0ELb0ELb1ELb1ELb0ELb0ELi2ELi1ELi2ELi1ELb1EEENS1_21CollectiveEpilogueBwdISD_SE_SG_Li256ELb0ELb0ELi1EEENS1_19SingleTileSchedulerILb0ELb0ELb0ELi128EEEEEEEEEvNT_6ParamsE:
        /* <DEDUP_REMOVED lines=29> */
.L_x_102:
[----:B------:R-:W-:Y:S05]  /*01d0*/  BSYNC B0 ;  /* 0x0000000000007941 */ /* 0x000fea0003800000 */
.L_x_101:
        /* <DEDUP_REMOVED lines=33> */
[----:B------:R3:W1:Y:S01]  /*03f0*/  SYNCS.EXCH.64 URZ, [UR8+0x26820], UR4 ;  /* 0x02682004083f75b2 */ /* 0x0006620008000100 */
[----:B------:R3:W1:Y:S01]  /*0400*/  SYNCS.EXCH.64 URZ, [UR8+0x26818], UR6 ;  /* 0x02681806083f75b2 */ /* 0x0006620008000100 */
[----:B------:R3:W1:Y:S02]  /*0410*/  SYNCS.EXCH.64 URZ, [UR8+0x26828], UR4 ;  /* 0x02682804083f75b2 */ /* 0x0006640008000100 */
[----:B---3--:R-:W-:Y:S01]  /*0420*/  NOP ;  /* 0x0000000000007918 */ /* 0x008fe20000000000 */
.L_x_103:
        /* <DEDUP_REMOVED lines=22> */
.L_x_104:
[----:B------:R-:W-:Y:S01]  /*0590*/  PLOP3.LUT P0, PT, PT, PT, UP0, 0x80, 0x0 ;  /* 0x000000000000781c */ /* 0x000fe20003f0f008 */
[----:B------:R-:W-:Y:S01]  /*05a0*/  NOP ;  /* 0x0000000000007918 */ /* 0x000fe20000000000 */
[----:B-12-4-:R-:W-:Y:S11]  /*05b0*/  BAR.SYNC.DEFER_BLOCKING 0x0 ;  /* 0x0000000000007b1d */ /* 0x016ff60000010000 */
[----:B------:R-:W-:Y:S05]  /*05c0*/  @!P0 BRA `(.L_x_105) ;  /* 0x00000044000c8947 */ /* 0x000fea0003800000 */
.L_x_106:
        /* <DEDUP_REMOVED lines=35> */
.L_x_108:
        /* <DEDUP_REMOVED lines=15> */
.L_x_107:
        /* <DEDUP_REMOVED lines=22> */
.L_x_110:
        /* <DEDUP_REMOVED lines=15> */
.L_x_109:
[----:B------:R-:W-:Y:S01]  /*0b40*/  SHF.R.S32.HI R121, RZ, 0x1f, R120 ;  /* 0x0000001fff797819 */ /* 0x000fe20000011478 */
[----:B------:R-:W-:-:S03]  /*0b50*/  UMOV UR4, 0xffffffff ;  /* 0xffffffff00047882 */ /* 0x000fc60000000000 */
[----:B------:R-:W-:-:S04]  /*0b60*/  LEA.HI R0, R121, R120, RZ, 0x7 ;  /* 0x0000007879007211 */ /* 0x000fc800078f38ff */
[----:B------:R-:W-:Y:S01]  /*0b70*/  SHF.R.S32.HI R23, RZ, 0x7, R0 ;  /* 0x00000007ff177819 */ /* 0x000fe20000011400 */
[----:B------:R-:W-:Y:S06]  /*0b80*/  BRA.DIV UR4, `(.L_x_111) ;  /* 0x0000007604407947 */ /* 0x000fec000b800000 */
[----:B------:R1:W2:Y:S02]  /*0b90*/  SHFL.IDX PT, R14, R23, RZ, 0x1f ;  /* 0x00001fff170e7589 */ /* 0x0002a400000e0000 */
.L_x_203:
        /* <DEDUP_REMOVED lines=21> */
.L_x_112:
        /* <DEDUP_REMOVED lines=20> */
.L_x_114:
        /* <DEDUP_REMOVED lines=125> */
.L_x_126:
[----:B------:R-:W-:-:S06]  /*1600*/  UISETP.NE.AND UP0, UPT, UR11, 0x3, UPT ;  /* 0x000000030b00788c */ /* 0x000fcc000bf05270 */
[----:B------:R-:W-:-:S13]  /*1610*/  PLOP3.LUT P0, PT, PT, PT, UP0, 0x80, 0x0 ;  /* 0x000000000000781c */ /* 0x000fda0003f0f008 */
[----:B-1----:R-:W-:Y:S05]  /*1620*/  @!P0 BRA `(.L_x_116) ;  /* 0x0000000000048947 */ /* 0x002fea0003800000 */
[----:B------:R-:W-:Y:S01]  /*1630*/  BPT.TRAP 0x1 ;  /* 0x000000040000795c */ /* 0x000fe20000300000 */
.L_x_116:
[----:B------:R-:W-:Y:S01]  /*1640*/  R2UR UR8, R2 ;  /* 0x00000000020872ca */ /* 0x000fe200000e0000 */
[----:B------:R-:W-:-:S05]  /*1650*/  IMAD.U32 R6, RZ, RZ, UR5 ;  /* 0x00000005ff067e24 */ /* 0x000fca000f8e00ff */
[----:B------:R-:W-:-:S07]  /*1660*/  SHF.L.U32 R6, R6, 0x1f, RZ ;  /* 0x0000001f06067819 */ /* 0x000fce00000006ff */
[----:B------:R-:W-:-:S09]  /*1670*/  ULEA UR8, UR6, UR8, 0x3 ;  /* 0x0000000806087291 */ /* 0x000fd2000f8e183f */
[----:B------:R2:W3:Y:S01]  /*1680*/  SYNCS.PHASECHK.TRANS64.TRYWAIT P1, [UR8+0x26810], R6 ;  /* 0x02681006ff0075a7 */ /* 0x0004e20008020148 */
[----:B------:R-:W-:Y:S05]  /*1690*/  @!P0 BRA `(.L_x_117) ;  /* 0x0000000000048947 */ /* 0x000fea0003800000 */
[----:B------:R-:W-:Y:S01]  /*16a0*/  BPT.TRAP 0x1 ;  /* 0x000000040000795c */ /* 0x000fe20000300000 */
.L_x_117:
[----:B---3--:R-:W-:Y:S05]  /*16b0*/  @P1 BRA `(.L_x_118) ;  /* 0x0000000000081947 */ /* 0x008fea0003800000 */
[----:B------:R-:W3:Y:S02]  /*16c0*/  SYNCS.PHASECHK.TRANS64.TRYWAIT P1, [UR8+0x26810], R6 ;  /* 0x02681006ff0075a7 */ /* 0x000ee40008020148 */
[----:B---3--:R-:W-:Y:S05]  /*16d0*/  @!P1 BRA `(.L_x_119) ;  /* 0x0000006800a09947 */ /* 0x008fea0003800000 */
.L_x_118:
        /* <DEDUP_REMOVED lines=67> */
.L_x_120:
[----:B------:R1:W1:Y:S01]  /*1b10*/  SYNCS.PHASECHK.TRANS64.TRYWAIT P1, [UR8+0x26830], R6 ;  /* 0x02683006ff0075a7 */ /* 0x0002620008020148 */
[----:B------:R-:W-:Y:S05]  /*1b20*/  @!P0 BRA `(.L_x_121) ;  /* 0x0000000000048947 */ /* 0x000fea0003800000 */
[----:B------:R-:W-:Y:S01]  /*1b30*/  BPT.TRAP 0x1 ;  /* 0x000000040000795c */ /* 0x000fe20000300000 */
.L_x_121:
[----:B-1----:R-:W-:Y:S05]  /*1b40*/  @P1 BRA `(.L_x_122) ;  /* 0x0000000000081947 */ /* 0x002fea0003800000 */
[----:B------:R-:W1:Y:S02]  /*1b50*/  SYNCS.PHASECHK.TRANS64.TRYWAIT P1, [UR8+0x26830], R6 ;  /* 0x02683006ff0075a7 */ /* 0x000e640008020148 */
[----:B-1----:R-:W-:Y:S05]  /*1b60*/  @!P1 BRA `(.L_x_123) ;  /* 0x0000006400949947 */ /* 0x002fea0003800000 */
.L_x_122:
        /* <DEDUP_REMOVED lines=129> */
[----:B------:R-:W-:-:S06]  /*2380*/  WARPGROUP.ARRIVE ;  /* 0x00000000000079c5 */ /* 0x000fcc0000000000 */
        /* <DEDUP_REMOVED lines=311> */
.L_x_124:
        /* <DEDUP_REMOVED lines=48> */
.L_x_125:
        /* <DEDUP_REMOVED lines=12> */
.L_x_115:
        /* <DEDUP_REMOVED lines=66> */
[----:B--2-4-:R-:W-:Y:S05]  /*3ee0*/  CALL.ABS.NOINC R14 ;  /* 0x000000000e007343 */ /* 0x014fea0003c00000 */
.L_x_127:
        /* <DEDUP_REMOVED lines=18> */
.L_x_128:
        /* <DEDUP_REMOVED lines=18> */
.L_x_129:
        /* <DEDUP_REMOVED lines=18> */
.L_x_130:
        /* <DEDUP_REMOVED lines=91> */
[----:B------:R-:W5:Y:S01]  /*4800*/  S2UR UR12, SR_CTAID.Z ;  /* 0x00000000000c79c3 */ /* 0x000f620000002700 */
        /* <DEDUP_REMOVED lines=16> */
[----:B-----5:R-:W-:Y:S01]  /*4910*/  UMOV UR44, UR12 ;  /* 0x0000000c002c7c82 */ /* 0x020fe20008000000 */
        /* <DEDUP_REMOVED lines=11> */
.L_x_132:
[----:B------:R-:W-:Y:S05]  /*49d0*/  BSYNC B0 ;  /* 0x0000000000007941 */ /* 0x000fea0003800000 */
.L_x_131:
[----:B------:R-:W-:-:S04]  /*49e0*/  DEPBAR.LE SB0, 0x0 ;  /* 0x000080000000791a */ /* 0x000fc80000000000 */
[----:B------:R-:W-:Y:S05]  /*49f0*/  EXIT ;  /* 0x000000000000794d */ /* 0x000fea0003800000 */
.L_x_105:
        /* <DEDUP_REMOVED lines=15> */
[----:B------:R-:W-:Y:S01]  /*4af0*/  UISETP.GE.AND UP1, UPT, UR17, 0x1, UPT ;  /* 0x000000011100788c */ /* 0x000fe2000bf26270 */
[----:B------:R-:W-:Y:S01]  /*4b00*/  ULDC UR15, c[0x0][0x288] ;  /* 0x0000a200000f7ab9 */ /* 0x000fe20000000800 */
[----:B------:R-:W-:Y:S01]  /*4b10*/  USHF.R.S32.HI UR6, URZ, 0x1f, UR9 ;  /* 0x0000001f3f067899 */ /* 0x000fe20008011409 */
[----:B------:R-:W-:-:S03]  /*4b20*/  ULDC.64 UR12, c[0x0][0x2e0] ;  /* 0x0000b800000c7ab9 */ /* 0x000fc60000000a00 */
[----:B------:R-:W-:Y:S01]  /*4b30*/  PLOP3.LUT P1, PT, PT, PT, UP1, 0x80, 0x0 ;  /* 0x000000000000781c */ /* 0x000fe20003f2f018 */
[----:B------:R-:W-:Y:S01]  /*4b40*/  UIMAD UR6, UR6, UR12, URZ ;  /* 0x0000000c060672a4 */ /* 0x000fe2000f8e023f */
[----:B------:R-:W-:-:S03]  /*4b50*/  ELECT P0, URZ, PT ;  /* 0x00000000003f782f */ /* 0x000fc60003800000 */
[----:B------:R-:W-:Y:S02]  /*4b60*/  UIMAD UR14, UR9, UR13, UR6 ;  /* 0x0000000d090e72a4 */ /* 0x000fe4000f8e0206 */
[----:B-1----:R-:W-:Y:S02]  /*4b70*/  USHF.R.S32.HI UR8, URZ, 0x1f, UR16 ;  /* 0x0000001f3f087899 */ /* 0x002fe40008011410 */
[----:B------:R-:W-:Y:S02]  /*4b80*/  UIMAD.WIDE.U32 UR4, UR16, UR10, URZ ;  /* 0x0000000a100472a5 */ /* 0x000fe4000f8e003f */
[----:B------:R-:W-:-:S04]  /*4b90*/  UIMAD UR7, UR8, UR10, URZ ;  /* 0x0000000a080772a4 */ /* 0x000fc8000f8e023f */
[----:B------:R-:W-:Y:S02]  /*4ba0*/  UIMAD UR7, UR16, UR11, UR7 ;  /* 0x0000000b100772a4 */ /* 0x000fe4000f8e0207 */
[----:B------:R-:W-:Y:S02]  /*4bb0*/  UIMAD UR11, UR9, UR15, URZ ;  /* 0x0000000f090b72a4 */ /* 0x000fe4000f8e023f */
[----:B------:R-:W-:Y:S02]  /*4bc0*/  UIADD3 UR5, UR5, UR7, URZ ;  /* 0x0000000705057290 */ /* 0x000fe4000fffe03f */
[----:B------:R-:W-:Y:S02]  /*4bd0*/  UIADD3 UR10, UP0, UR11, UR16, URZ ;  /* 0x000000100b0a7290 */ /* 0x000fe4000ff1e03f */
[----:B------:R-:W-:Y:S02]  /*4be0*/  UIMAD.WIDE.U32 UR6, UR9, UR12, UR4 ;  /* 0x0000000c090672a5 */ /* 0x000fe4000f8e0004 */
[----:B------:R-:W-:Y:S01]  /*4bf0*/  ULEA.HI.X.SX32 UR11, UR11, UR8, 0x1, UP0 ;  /* 0x000000080b0b7291 */ /* 0x000fe200080f0e3f */
[----:B------:R-:W-:Y:S11]  /*4c00*/  @!P1 EXIT ;  /* 0x000000000000994d */ /* 0x000ff60003800000 */
[----:B------:R-:W1:Y:S01]  /*4c10*/  S2R R3, SR_TID.X ;  /* 0x0000000000037919 */ /* 0x000e620000002100 */
[----:B------:R-:W-:Y:S01]  /*4c20*/  UIADD3 UR4, UR17, 0x3f, URZ ;  /* 0x0000003f11047890 */ /* 0x000fe2000fffe03f */
[----:B------:R-:W2:Y:S01]  /*4c30*/  S2UR UR27, SR_CTAID.X ;  /* 0x00000000001b79c3 */ /* 0x000ea20000002500 */
[----:B------:R-:W-:Y:S02]  /*4c40*/  UISETP.GE.AND UP0, UPT, UR17, 0x41, UPT ;  /* 0x000000411100788c */ /* 0x000fe4000bf06270 */
[----:B------:R-:W-:Y:S02]  /*4c50*/  USHF.R.S32.HI UR5, URZ, 0x1f, UR4 ;  /* 0x0000001f3f057899 */ /* 0x000fe40008011404 */
[----:B------:R-:W-:Y:S02]  /*4c60*/  UIADD3 UR14, UR7, UR14, URZ ;  /* 0x0000000e070e7290 */ /* 0x000fe4000fffe03f */
[----:B------:R-:W-:Y:S01]  /*4c70*/  ULEA.HI UR5, UR5, UR4, URZ, 0x6 ;  /* 0x0000000405057291 */ /* 0x000fe2000f8f303f */
[----:B------:R-:W-:Y:S01]  /*4c80*/  PLOP3.LUT P1, PT, PT, PT, UP0, 0x80, 0x0 ;  /* 0x000000000000781c */ /* 0x000fe20003f2f008 */
[----:B------:R-:W-:Y:S01]  /*4c90*/  ULDC.64 UR28, c[0x0][0x208] ;  /* 0x00008200001c7ab9 */ /* 0x000fe20000000a00 */
[----:B------:R-:W-:Y:S01]  /*4ca0*/  ULDC UR4, c[0x0][0x760] ;  /* 0x0001d80000047ab9 */ /* 0x000fe20000000800 */
[----:B------:R-:W-:-:S02]  /*4cb0*/  USHF.R.S32.HI UR5, URZ, 0x6, UR5 ;  /* 0x000000063f057899 */ /* 0x000fc40008011405 */
[----:B------:R-:W-:Y:S02]  /*4cc0*/  UIMAD UR15, UR15, UR4, URZ ;  /* 0x000000040f0f72a4 */ /* 0x000fe4000f8e023f */
[----:B------:R-:W-:Y:S01]  /*4cd0*/  UISETP.LT.AND UP1, UPT, UR5, 0x1, UPT ;  /* 0x000000010500788c */ /* 0x000fe2000bf21270 */
[----:B------:R-:W-:-:S03]  /*4ce0*/  UMOV UR4, URZ ;  /* 0x0000003f00047c82 */ /* 0x000fc60008000000 */
[----:B------:R-:W-:-:S04]  /*4cf0*/  USEL UR18, UR5, 0x1, !UP1 ;  /* 0x0000000105127887 */ /* 0x000fc8000c800000 */
[----:B------:R-:W-:Y:S01]  /*4d00*/  ULOP3.LUT UR35, UR18, 0x1, URZ, 0xc0, !UPT ;  /* 0x0000000112237892 */ /* 0x000fe2000f8ec03f */
[----:B-1----:R-:W-:Y:S01]  /*4d10*/  LOP3.LUT R0, R3, 0x1f, RZ, 0xc0, !PT ;  /* 0x0000001f03007812 */ /* 0x002fe200078ec0ff */
[----:B--2---:R-:W-:Y:S10]  /*4d20*/  @!P1 BRA `(.L_x_134) ;  /* 0x0000000800ac9947 */ /* 0x004ff40003800000 */
        /* <DEDUP_REMOVED lines=11> */
[----:B------:R-:W-:-:S12]  /*4de0*/  UIADD3.X UR25, URZ, UR25, URZ, UP2, !UPT ;  /* 0x000000193f197290 */ /* 0x000fd800097fe43f */
.L_x_159:
[----:B------:R-:W-:Y:S01]  /*4df0*/  UIMAD UR19, UR15, UR4, URZ ;  /* 0x000000040f1372a4 */ /* 0x000fe2000f8e023f */
[----:B------:R-:W-:Y:S01]  /*4e00*/  ISETP.NE.AND P1, PT, R0, RZ, PT ;  /* 0x000000ff0000720c */ /* 0x000fe20003f25270 */
[----:B------:R-:W-:Y:S01]  /*4e10*/  ULDC.64 UR8, c[0x0][0x768] ;  /* 0x0001da0000087ab9 */ /* 0x000fe20000000a00 */
[----:B------:R-:W-:Y:S01]  /*4e20*/  UIMAD UR12, UR5, 0x3000, URZ ;  /* 0x00003000050c78a4 */ /* 0x000fe2000f8e023f */
[----:B------:R-:W-:Y:S01]  /*4e30*/  BSSY B0, `(.L_x_135) ;  /* 0x0000012000007945 */ /* 0x000fe20003800000 */
[----:B------:R-:W-:Y:S02]  /*4e40*/  UIADD3 UR13, UP0, UR19, UR10, URZ ;  /* 0x0000000a130d7290 */ /* 0x000fe4000ff1e03f */
[----:B------:R-:W-:Y:S02]  /*4e50*/  UIADD3 UR18, UR18, -0x2, URZ ;  /* 0xfffffffe12127890 */ /* 0x000fe4000fffe03f */
[----:B------:R-:W-:Y:S02]  /*4e60*/  ULEA.HI.X.SX32 UR16, UR19, UR11, 0x1, UP0 ;  /* 0x0000000b13107291 */ /* 0x000fe400080f0e3f */
[----:B------:R-:W-:-:S02]  /*4e70*/  ULEA UR17, UP0, UR13, UR8, 0x2 ;  /* 0x000000080d117291 */ /* 0x000fc4000f80103f */
[----:B------:R-:W-:Y:S01]  /*4e80*/  UIMAD.WIDE UR32, UR12, 0x4, UR20 ;  /* 0x000000040c2078a5 */ /* 0x000fe2000f8e0214 */
[----:B------:R-:W-:Y:S01]  /*4e90*/  ISETP.NE.AND P2, PT, RZ, UR18, PT ;  /* 0x00000012ff007c0c */ /* 0x000fe2000bf45270 */
[----:B------:R-:W-:Y:S02]  /*4ea0*/  ULEA.HI.X UR16, UR13, UR9, UR16, 0x2, UP0 ;  /* 0x000000090d107291 */ /* 0x000fe400080f1410 */
[----:B------:R-:W-:Y:S01]  /*4eb0*/  UIMAD.WIDE UR30, UR12, 0x4, UR22 ;  /* 0x000000040c1e78a5 */ /* 0x000fe2000f8e0216 */
[----:B-1----:R-:W-:Y:S01]  /*4ec0*/  IMAD.U32 R2, RZ, RZ, UR17 ;  /* 0x00000011ff027e24 */ /* 0x002fe2000f8e00ff */
[----:B------:R-:W-:Y:S02]  /*4ed0*/  UIMAD.WIDE UR12, UR12, 0x4, UR24 ;  /* 0x000000040c0c78a5 */ /* 0x000fe4000f8e0218 */
[----:B------:R-:W-:Y:S01]  /*4ee0*/  IMAD.U32 R3, RZ, RZ, UR16 ;  /* 0x00000010ff037e24 */ /* 0x000fe2000f8e00ff */
[----:B------:R-:W-:Y:S09]  /*4ef0*/  @P1 BRA `(.L_x_136) ;  /* 0x0000000000141947 */ /* 0x000ff20003800000 */
.L_x_137:
[----:B------:R-:W2:Y:S04]  /*4f00*/  LDG.E.STRONG.GPU R4, desc[UR28][R2.64] ;  /* 0x0000001c02047981 */ /* 0x000ea8000c1ef900 */
[----:B--2---:R-:W-:Y:S01]  /*4f10*/  CCTL.IVALL ;  /* 0x00000000ff00798f */ /* 0x004fe20002000000 */
[----:B------:R-:W-:Y:S05]  /*4f20*/  YIELD ;  /* 0x0000000000007946 */ /* 0x000fea0003800000 */
[----:B------:R-:W-:-:S13]  /*4f30*/  ISETP.NE.AND P3, PT, R4, UR27, PT ;  /* 0x0000001b04007c0c */ /* 0x000fda000bf65270 */
[----:B------:R-:W-:Y:S05]  /*4f40*/  @P3 BRA `(.L_x_137) ;  /* 0xfffffffc00ec3947 */ /* 0x000fea000383ffff */
.L_x_136:
[----:B------:R-:W-:Y:S05]  /*4f50*/  BSYNC B0 ;  /* 0x0000000000007941 */ /* 0x000fea0003800000 */
.L_x_135:
[----:B------:R-:W-:-:S03]  /*4f60*/  UMOV UR16, 0xffffffff ;  /* 0xffffffff00107882 */ /* 0x000fc60000000000 */
[----:B------:R-:W-:Y:S05]  /*4f70*/  BRA.DIV UR16, `(.L_x_138) ;  /* 0x0000003210a87947 */ /* 0x000fea000b800000 */
[----:B------:R-:W-:Y:S01]  /*4f80*/  NOP ;  /* 0x0000000000007918 */ /* 0x000fe20000000000 */
.L_x_206:
[----:B------:R-:W-:Y:S05]  /*4f90*/  WARPSYNC.ALL ;  /* 0x0000000000007948 */ /* 0x000fea0003800000 */
[----:B------:R-:W-:Y:S06]  /*4fa0*/  BAR.SYNC.DEFER_BLOCKING 0xd, 0xa0 ;  /* 0x0342800000007b1d */ /* 0x000fec0000010000 */
[----:B------:R-:W-:Y:S04]  /*4fb0*/  BSSY B0, `(.L_x_139) ;  /* 0x0000011000007945 */ /* 0x000fe80003800000 */
[----:B------:R-:W-:Y:S05]  /*4fc0*/  @!P0 BRA `(.L_x_140) ;  /* 0x00000000003c8947 */ /* 0x000fea0003800000 */
[----:B------:R-:W1:Y:S01]  /*4fd0*/  S2UR UR36, SR_CgaCtaId ;  /* 0x00000000002479c3 */ /* 0x000e620000008800 */
[----:B------:R-:W-:Y:S01]  /*4fe0*/  UIMAD UR26, UR4, 0x1800, URZ ;  /* 0x00001800041a78a4 */ /* 0x000fe2000f8e023f */
        /* <DEDUP_REMOVED lines=13> */
.L_x_140:
[----:B------:R-:W-:Y:S05]  /*50c0*/  BSYNC B0 ;  /* 0x0000000000007941 */ /* 0x000fea0003800000 */
.L_x_139:
        /* <DEDUP_REMOVED lines=13> */
.L_x_142:
[----:B------:R-:W-:Y:S05]  /*51a0*/  BSYNC B0 ;  /* 0x0000000000007941 */ /* 0x000fea0003800000 */
.L_x_141:
[----:B------:R-:W-:Y:S06]  /*51b0*/  BAR.ARV 0xa, 0xa0 ;  /* 0x0282800000007b1d */ /* 0x000fec0000002000 */
[----:B------:R-:W-:Y:S04]  /*51c0*/  BSSY B0, `(.L_x_143) ;  /* 0x0000003000007945 */ /* 0x000fe80003800000 */
[----:B------:R-:W-:Y:S05]  /*51d0*/  @!P0 BRA `(.L_x_144) ;  /* 0x0000000000048947 */ /* 0x000fea0003800000 */
[----:B------:R-:W-:-:S04]  /*51e0*/  DEPBAR.LE SB0, 0x0 ;  /* 0x000080000000791a */ /* 0x000fc80000000000 */
.L_x_144:
[----:B------:R-:W-:Y:S05]  /*51f0*/  BSYNC B0 ;  /* 0x0000000000007941 */ /* 0x000fea0003800000 */
.L_x_143:
[----:B------:R-:W-:Y:S06]  /*5200*/  BAR.ARV 0xb, 0xa0 ;  /* 0x02c2800000007b1d */ /* 0x000fec0000002000 */
[----:B------:R-:W-:Y:S01]  /*5210*/  NOP ;  /* 0x0000000000007918 */ /* 0x000fe20000000000 */
[----:B------:R-:W-:Y:S04]  /*5220*/  BSSY B0, `(.L_x_145) ;  /* 0x0000011000007945 */ /* 0x000fe80003800000 */
[----:B------:R-:W-:Y:S05]  /*5230*/  @P1 BRA `(.L_x_146) ;  /* 0x00000000003c1947 */ /* 0x000fea0003800000 */
[----:B------:R-:W-:Y:S01]  /*5240*/  @!PT LDS RZ, [RZ] ;  /* 0x00000000fffff984 */ /* 0x000fe20000000800 */
[----:B------:R-:W-:Y:S01]  /*5250*/  @!PT LDS RZ, [RZ] ;  /* 0x00000000fffff984 */ /* 0x000fe20000000800 */
[----:B------:R-:W-:Y:S01]  /*5260*/  @!PT LDS RZ, [RZ] ;  /* 0x00000000fffff984 */ /* 0x000fe20000000800 */
[----:B------:R-:W-:Y:S01]  /*5270*/  @!PT LDS RZ, [RZ] ;  /* 0x00000000fffff984 */ /* 0x000fe20000000800 */
[----:B------:R1:W-:Y:S06]  /*5280*/  MEMBAR.ALL.CTA ;  /* 0x0000000000007992 */ /* 0x0003ec0000008000 */
[----:B-1----:R-:W-:Y:S06]  /*5290*/  MEMBAR.ALL.GPU ;  /* 0x0000000000007992 */ /* 0x002fec000000a000 */
[----:B------:R-:W-:-:S00]  /*52a0*/  ERRBAR ;  /* 0x00000000000079ab */ /* 0x000fc00000000000 */
[----:B------:R-:W-:Y:S06]  /*52b0*/  CGAERRBAR ;  /* 0x00000000000075ab */ /* 0x000fec0000000000 */
[----:B012345:R-:W-:Y:S01]  /*52c0*/  CCTL.IVALL ;  /* 0x00000000ff00798f */ /* 0x03ffe20002000000 */
[----:B------:R-:W1:Y:S01]  /*52d0*/  S2R R4, SR_LANEID ;  /* 0x0000000000047919 */ /* 0x000e620000000000 */
[----:B------:R-:W-:Y:S02]  /*52e0*/  VOTEU.ANY UR16, UPT, PT ;  /* 0x0000000000107886 */ /* 0x000fe400038e0100 */
[----:B------:R-:W-:-:S02]  /*52f0*/  UFLO.U32 UR17, UR16 ;  /* 0x00000010001172bd */ /* 0x000fc400080e0000 */
[----:B------:R-:W2:Y:S04]  /*5300*/  POPC R5, UR16 ;  /* 0x0000001000057d09 */ /* 0x000ea80008000000 */
[----:B-1----:R-:W-:-:S13]  /*5310*/  ISETP.EQ.U32.AND P3, PT, R4, UR17, PT ;  /* 0x0000001104007c0c */ /* 0x002fda000bf62070 */
[----:B--2---:R1:W-:Y:S02]  /*5320*/  @P3 REDG.E.ADD.S32.STRONG.GPU desc[UR28][R2.64], R5 ;  /* 0x000000050200398e */ /* 0x0043e4000c10e39c */
.L_x_146:
[----:B------:R-:W-:Y:S05]  /*5330*/  BSYNC B0 ;  /* 0x0000000000007941 */ /* 0x000fea0003800000 */
.L_x_145:
[----:B------:R-:W-:Y:S01]  /*5340*/  UIADD3 UR19, UR15, UR19, URZ ;  /* 0x000000130f137290 */ /* 0x000fe2000fffe03f */
[----:B------:R-:W-:Y:S03]  /*5350*/  BSSY B0, `(.L_x_147) ;  /* 0x000000d000007945 */ /* 0x000fe60003800000 */
[----:B------:R-:W-:-:S04]  /*5360*/  UIADD3 UR16, UP0, UR19, UR10, URZ ;  /* 0x0000000a13107290 */ /* 0x000fc8000ff1e03f */
[----:B------:R-:W-:Y:S02]  /*5370*/  ULEA.HI.X.SX32 UR19, UR19, UR11, 0x1, UP0 ;  /* 0x0000000b13137291 */ /* 0x000fe400080f0e3f */
[----:B------:R-:W-:-:S04]  /*5380*/  ULEA UR8, UP0, UR16, UR8, 0x2 ;  /* 0x0000000810087291 */ /* 0x000fc8000f80103f */
[----:B------:R-:W-:Y:S02]  /*5390*/  ULEA.HI.X UR19, UR16, UR9, UR19, 0x2, UP0 ;  /* 0x0000000910137291 */ /* 0x000fe400080f1413 */
[----:B-1----:R-:W-:-:S04]  /*53a0*/  IMAD.U32 R2, RZ, RZ, UR8 ;  /* 0x00000008ff027e24 */ /* 0x002fc8000f8e00ff */
[----:B------:R-:W-:Y:S01]  /*53b0*/  IMAD.U32 R3, RZ, RZ, UR19 ;  /* 0x00000013ff037e24 */ /* 0x000fe2000f8e00ff */
[----:B------:R-:W-:Y:S06]  /*53c0*/  @P1 BRA `(.L_x_148) ;  /* 0x0000000000141947 */ /* 0x000fec0003800000 */
.L_x_149:
[----:B------:R-:W2:Y:S04]  /*53d0*/  LDG.E.STRONG.GPU R4, desc[UR28][R2.64] ;  /* 0x0000001c02047981 */ /* 0x000ea8000c1ef900 */
[----:B--2---:R-:W-:Y:S01]  /*53e0*/  CCTL.IVALL ;  /* 0x00000000ff00798f */ /* 0x004fe20002000000 */
[----:B------:R-:W-:Y:S05]  /*53f0*/  YIELD ;  /* 0x0000000000007946 */ /* 0x000fea0003800000 */
[----:B------:R-:W-:-:S13]  /*5400*/  ISETP.NE.AND P3, PT, R4, UR27, PT ;  /* 0x0000001b04007c0c */ /* 0x000fda000bf65270 */
[----:B------:R-:W-:Y:S05]  /*5410*/  @P3 BRA `(.L_x_149) ;  /* 0xfffffffc00ec3947 */ /* 0x000fea000383ffff */
.L_x_148:
[----:B------:R-:W-:Y:S05]  /*5420*/  BSYNC B0 ;  /* 0x0000000000007941 */ /* 0x000fea0003800000 */
.L_x_147:
[----:B------:R-:W-:-:S03]  /*5430*/  UMOV UR8, 0xffffffff ;  /* 0xffffffff00087882 */ /* 0x000fc60000000000 */
[----:B------:R-:W-:Y:S05]  /*5440*/  BRA.DIV UR8, `(.L_x_150) ;  /* 0x0000002e08907947 */ /* 0x000fea000b800000 */
[----:B------:R-:W-:Y:S01]  /*5450*/  NOP ;  /* 0x0000000000007918 */ /* 0x000fe20000000000 */
.L_x_209:
[----:B------:R-:W-:Y:S05]  /*5460*/  WARPSYNC.ALL ;  /* 0x0000000000007948 */ /* 0x000fea0003800000 */
        /* <DEDUP_REMOVED lines=12> */
.L_x_152:
[----:B------:R-:W-:Y:S05]  /*5530*/  BSYNC B0 ;  /* 0x0000000000007941 */ /* 0x000fea0003800000 */
.L_x_151:
        /* <DEDUP_REMOVED lines=13> */
.L_x_154:
[----:B------:R-:W-:Y:S05]  /*5610*/  BSYNC B0 ;  /* 0x0000000000007941 */ /* 0x000fea0003800000 */
.L_x_153:
[----:B------:R-:W-:Y:S06]  /*5620*/  BAR.ARV 0xa, 0xa0 ;  /* 0x0282800000007b1d */ /* 0x000fec0000002000 */
[----:B------:R-:W-:Y:S04]  /*5630*/  BSSY B0, `(.L_x_155) ;  /* 0x0000003000007945 */ /* 0x000fe80003800000 */
[----:B------:R-:W-:Y:S05]  /*5640*/  @!P0 BRA `(.L_x_156) ;  /* 0x0000000000048947 */ /* 0x000fea0003800000 */
[----:B------:R-:W-:-:S04]  /*5650*/  DEPBAR.LE SB0, 0x0 ;  /* 0x000080000000791a */ /* 0x000fc80000000000 */
.L_x_156:
[----:B------:R-:W-:Y:S05]  /*5660*/  BSYNC B0 ;  /* 0x0000000000007941 */ /* 0x000fea0003800000 */
.L_x_155:
[----:B------:R-:W-:Y:S06]  /*5670*/  BAR.ARV 0xb, 0xa0 ;  /* 0x02c2800000007b1d */ /* 0x000fec0000002000 */
[----:B------:R-:W-:Y:S01]  /*5680*/  NOP ;  /* 0x0000000000007918 */ /* 0x000fe20000000000 */
[----:B------:R-:W-:Y:S04]  /*5690*/  BSSY B0, `(.L_x_157) ;  /* 0x0000011000007945 */ /* 0x000fe80003800000 */
[----:B------:R-:W-:Y:S05]  /*56a0*/  @P1 BRA `(.L_x_158) ;  /* 0x00000000003c1947 */ /* 0x000fea0003800000 */
[----:B------:R-:W1:Y:S01]  /*56b0*/  S2R R4, SR_LANEID ;  /* 0x0000000000047919 */ /* 0x000e620000000000 */
[----:B------:R-:W-:Y:S01]  /*56c0*/  @!PT LDS RZ, [RZ] ;  /* 0x00000000fffff984 */ /* 0x000fe20000000800 */
[----:B------:R-:W-:Y:S01]  /*56d0*/  @!PT LDS RZ, [RZ] ;  /* 0x00000000fffff984 */ /* 0x000fe20000000800 */
[----:B------:R-:W-:Y:S01]  /*56e0*/  @!PT LDS RZ, [RZ] ;  /* 0x00000000fffff984 */ /* 0x000fe20000000800 */
[----:B------:R-:W-:Y:S01]  /*56f0*/  @!PT LDS RZ, [RZ] ;  /* 0x00000000fffff984 */ /* 0x000fe20000000800 */
[----:B------:R2:W-:Y:S06]  /*5700*/  MEMBAR.ALL.CTA ;  /* 0x0000000000007992 */ /* 0x0005ec0000008000 */
[----:B--2---:R-:W-:Y:S06]  /*5710*/  MEMBAR.ALL.GPU ;  /* 0x0000000000007992 */ /* 0x004fec000000a000 */
[----:B------:R-:W-:-:S00]  /*5720*/  ERRBAR ;  /* 0x00000000000079ab */ /* 0x000fc00000000000 */
[----:B------:R-:W-:Y:S06]  /*5730*/  CGAERRBAR ;  /* 0x00000000000075ab */ /* 0x000fec0000000000 */
[----:B012345:R-:W-:Y:S01]  /*5740*/  CCTL.IVALL ;  /* 0x00000000ff00798f */ /* 0x03ffe20002000000 */
[----:B------:R-:W-:Y:S02]  /*5750*/  VOTEU.ANY UR8, UPT, PT ;  /* 0x0000000000087886 */ /* 0x000fe400038e0100 */
[----:B------:R-:W-:Y:S02]  /*5760*/  UFLO.U32 UR9, UR8 ;  /* 0x00000008000972bd */ /* 0x000fe400080e0000 */
[----:B------:R-:W2:Y:S04]  /*5770*/  POPC R5, UR8 ;  /* 0x0000000800057d09 */ /* 0x000ea80008000000 */
[----:B-1----:R-:W-:-:S13]  /*5780*/  ISETP.EQ.U32.AND P1, PT, R4, UR9, PT ;  /* 0x0000000904007c0c */ /* 0x002fda000bf22070 */
[----:B--2---:R1:W-:Y:S02]  /*5790*/  @P1 REDG.E.ADD.S32.STRONG.GPU desc[UR28][R2.64], R5 ;  /* 0x000000050200198e */ /* 0x0043e4000c10e39c */
.L_x_158:
[----:B------:R-:W-:Y:S05]  /*57a0*/  BSYNC B0 ;  /* 0x0000000000007941 */ /* 0x000fea0003800000 */
.L_x_157:
[----:B------:R-:W-:Y:S02]  /*57b0*/  UIADD3 UR4, UR4, 0x2, URZ ;  /* 0x0000000204047890 */ /* 0x000fe4000fffe03f */
[----:B------:R-:W-:Y:S01]  /*57c0*/  UIADD3 UR5, UR5, 0x1, URZ ;  /* 0x0000000105057890 */ /* 0x000fe2000fffe03f */
[----:B------:R-:W-:Y:S11]  /*57d0*/  @P2 BRA `(.L_x_159) ;  /* 0xfffffff400842947 */ /* 0x000ff6000383ffff */
.L_x_134:
[----:B------:R-:W-:-:S13]  /*57e0*/  ISETP.NE.AND P1, PT, RZ, UR35, PT ;  /* 0x00000023ff007c0c */ /* 0x000fda000bf25270 */
[----:B------:R-:W-:Y:S05]  /*57f0*/  @!P1 EXIT ;  /* 0x000000000000994d */ /* 0x000fea0003800000 */
[----:B------:R-:W-:Y:S01]  /*5800*/  UIMAD UR5, UR15, UR4, URZ ;  /* 0x000000040f0572a4 */ /* 0x000fe2000f8e023f */
[----:B------:R-:W-:Y:S01]  /*5810*/  ISETP.NE.AND P1, PT, R0, RZ, PT ;  /* 0x000000ff0000720c */ /* 0x000fe20003f25270 */
[----:B------:R-:W-:Y:S01]  /*5820*/  ULDC.64 UR12, c[0x0][0x768] ;  /* 0x0001da00000c7ab9 */ /* 0x000fe20000000a00 */
[----:B------:R-:W-:Y:S01]  /*5830*/  BSSY B0, `(.L_x_160) ;  /* 0x000000d000007945 */ /* 0x000fe20003800000 */
[----:B------:R-:W-:-:S04]  /*5840*/  UIADD3 UR8, UP0, UR5, UR10, URZ ;  /* 0x0000000a05087290 */ /* 0x000fc8000ff1e03f */
[----:B------:R-:W-:Y:S02]  /*5850*/  ULEA.HI.X.SX32 UR5, UR5, UR11, 0x1, UP0 ;  /* 0x0000000b05057291 */ /* 0x000fe400080f0e3f */
[----:B------:R-:W-:-:S04]  /*5860*/  ULEA UR9, UP0, UR8, UR12, 0x2 ;  /* 0x0000000c08097291 */ /* 0x000fc8000f80103f */
[----:B------:R-:W-:Y:S02]  /*5870*/  ULEA.HI.X UR5, UR8, UR13, UR5, 0x2, UP0 ;  /* 0x0000000d08057291 */ /* 0x000fe400080f1405 */
[----:B-1----:R-:W-:-:S04]  /*5880*/  IMAD.U32 R2, RZ, RZ, UR9 ;  /* 0x00000009ff027e24 */ /* 0x002fc8000f8e00ff */
[----:B------:R-:W-:Y:S01]  /*5890*/  IMAD.U32 R3, RZ, RZ, UR5 ;  /* 0x00000005ff037e24 */ /* 0x000fe2000f8e00ff */
[----:B------:R-:W-:Y:S06]  /*58a0*/  @P1 BRA `(.L_x_161) ;  /* 0x0000000000141947 */ /* 0x000fec0003800000 */
.L_x_162:
[----:B------:R-:W2:Y:S04]  /*58b0*/  LDG.E.STRONG.GPU R0, desc[UR28][R2.64] ;  /* 0x0000001c02007981 */ /* 0x000ea8000c1ef900 */
[----:B--2---:R-:W-:Y:S01]  /*58c0*/  CCTL.IVALL ;  /* 0x00000000ff00798f */ /* 0x004fe20002000000 */
[----:B------:R-:W-:Y:S05]  /*58d0*/  YIELD ;  /* 0x0000000000007946 */ /* 0x000fea0003800000 */
[----:B------:R-:W-:-:S13]  /*58e0*/  ISETP.NE.AND P2, PT, R0, UR27, PT ;  /* 0x0000001b00007c0c */ /* 0x000fda000bf45270 */
[----:B------:R-:W-:Y:S05]  /*58f0*/  @P2 BRA `(.L_x_162) ;  /* 0xfffffffc00ec2947 */ /* 0x000fea000383ffff */
.L_x_161:
[----:B------:R-:W-:Y:S05]  /*5900*/  BSYNC B0 ;  /* 0x0000000000007941 */ /* 0x000fea0003800000 */
.L_x_160:
[----:B------:R-:W-:-:S03]  /*5910*/  UMOV UR5, 0xffffffff ;  /* 0xffffffff00057882 */ /* 0x000fc60000000000 */
[----:B------:R-:W-:Y:S05]  /*5920*/  BRA.DIV UR5, `(.L_x_163) ;  /* 0x0000002a05747947 */ /* 0x000fea000b800000 */
[----:B------:R-:W-:Y:S01]  /*5930*/  NOP ;  /* 0x0000000000007918 */ /* 0x000fe20000000000 */
.L_x_212:
[----:B------:R-:W-:Y:S01]  /*5940*/  IMAD.U32 R6, RZ, RZ, UR4 ;  /* 0x00000004ff067e24 */ /* 0x000fe2000f8e00ff */
[----:B------:R-:W-:Y:S05]  /*5950*/  WARPSYNC.ALL ;  /* 0x0000000000007948 */ /* 0x000fea0003800000 */
[----:B------:R-:W-:Y:S01]  /*5960*/  BAR.SYNC.DEFER_BLOCKING 0xd, 0xa0 ;  /* 0x0342800000007b1d */ /* 0x000fe20000010000 */
[----:B------:R-:W-:-:S05]  /*5970*/  IMAD R6, R6, 0x1800, RZ ;  /* 0x0000180006067824 */ /* 0x000fca00078e02ff */
[----:B------:R-:W-:Y:S04]  /*5980*/  BSSY B0, `(.L_x_164) ;  /* 0x0000012000007945 */ /* 0x000fe80003800000 */
[----:B------:R-:W-:Y:S05]  /*5990*/  @!P0 BRA `(.L_x_165) ;  /* 0x0000000000408947 */ /* 0x000fea0003800000 */
[----:B------:R-:W1:Y:S01]  /*59a0*/  LDC.64 R8, c[0x0][0x2c0] ;  /* 0x0000b000ff087b82 */ /* 0x000e620000000a00 */
[C---:B------:R-:W-:Y:S01]  /*59b0*/  IADD3 R4, P2, R6.reuse, UR6, RZ ;  /* 0x0000000606047c10 */ /* 0x040fe2000ff5e0ff */
[----:B------:R-:W-:Y:S01]  /*59c0*/  UMOV UR5, 0x400 ;  /* 0x0000040000057882 */ /* 0x000fe20000000000 */
[----:B------:R-:W-:Y:S01]  /*59d0*/  UMOV UR16, 0x0 ;  /* 0x0000000000107882 */ /* 0x000fe20000000000 */
[----:B------:R-:W-:Y:S01]  /*59e0*/  UMOV UR17, 0x14f00000 ;  /* 0x14f0000000117882 */ /* 0x000fe20000000000 */
[----:B------:R-:W-:-:S03]  /*59f0*/  LEA.HI.X.SX32 R5, R6, UR14, 0x1, P2 ;  /* 0x0000000e06057c11 */ /* 0x000fc600090f0eff */
[----:B------:R-:W2:Y:S01]  /*5a00*/  S2UR UR8, SR_CgaCtaId ;  /* 0x00000000000879c3 */ /* 0x000ea20000008800 */
[----:B-1----:R-:W-:-:S04]  /*5a10*/  LEA R0, P3, R4, R8, 0x2 ;  /* 0x0000000804007211 */ /* 0x002fc800078610ff */
[----:B------:R-:W-:Y:S02]  /*5a20*/  LEA.HI.X R4, R4, R9, R5, 0x2, P3 ;  /* 0x0000000904047211 */ /* 0x000fe400018f1405 */
[----:B------:R-:W-:Y:S02]  /*5a30*/  R2UR UR12, R0 ;  /* 0x00000000000c72ca */ /* 0x000fe400000e0000 */
[----:B------:R-:W-:Y:S01]  /*5a40*/  R2UR UR13, R4 ;  /* 0x00000000040d72ca */ /* 0x000fe200000e0000 */
[----:B--2---:R-:W-:-:S03]  /*5a50*/  ULEA UR5, UR8, UR5, 0x18 ;  /* 0x0000000508057291 */ /* 0x004fc6000f8ec03f */
[----:B------:R-:W-:Y:S01]  /*5a60*/  UMOV UR8, 0x300 ;  /* 0x0000030000087882 */ /* 0x000fe20000000000 */
[----:B------:R-:W-:-:S09]  /*5a70*/  UIADD3 UR5, UR5, 0xc000, URZ ;  /* 0x0000c00005057890 */ /* 0x000fd2000fffe03f */
[----:B------:R1:W-:Y:S02]  /*5a80*/  UBLKRED.G.S.ADD.F32.RN [UR12], [UR5], UR8, desc[UR16] ;  /* 0x0000100c050073bb */ /* 0x0003e400080a1408 */
[----:B-1----:R0:W-:Y:S02]  /*5a90*/  UTMACMDFLUSH ;  /* 0x00000000000079b7 */ /* 0x0021e40000000000 */
.L_x_165:
[----:B------:R-:W-:Y:S05]  /*5aa0*/  BSYNC B0 ;  /* 0x0000000000007941 */ /* 0x000fea0003800000 */
.L_x_164:
[----:B------:R-:W-:Y:S06]  /*5ab0*/  BAR.SYNC.DEFER_BLOCKING 0xe, 0xa0 ;  /* 0x0382800000007b1d */ /* 0x000fec0000010000 */
[----:B------:R-:W-:Y:S04]  /*5ac0*/  BSSY B0, `(.L_x_166) ;  /* 0x0000013000007945 */ /* 0x000fe80003800000 */
[----:B------:R-:W-:Y:S05]  /*5ad0*/  @!P0 BRA `(.L_x_167) ;  /* 0x0000000000448947 */ /* 0x000fea0003800000 */
[----:B------:R-:W1:Y:S01]  /*5ae0*/  S2UR UR13, SR_CgaCtaId ;  /* 0x00000000000d79c3 */ /* 0x000e620000008800 */
[----:B------:R-:W-:Y:S01]  /*5af0*/  R2UR UR5, R6 ;  /* 0x00000000060572ca */ /* 0x000fe200000e0000 */
[----:B------:R-:W-:Y:S01]  /*5b00*/  UMOV UR12, 0x400 ;  /* 0x00000400000c7882 */ /* 0x000fe20000000000 */
[----:B------:R-:W-:Y:S01]  /*5b10*/  ULDC.64 UR8, c[0x0][0x2c0] ;  /* 0x0000b00000087ab9 */ /* 0x000fe20000000a00 */
[----:B------:R-:W-:-:S10]  /*5b20*/  UMOV UR17, 0x14f00000 ;  /* 0x14f0000000117882 */ /* 0x000fd40000000000 */
[----:B------:R-:W-:-:S04]  /*5b30*/  UIADD3 UR5, UR5, 0xc00, URZ ;  /* 0x00000c0005057890 */ /* 0x000fc8000fffe03f */
[----:B------:R-:W-:-:S04]  /*5b40*/  UIADD3 UR16, UP0, UR5, UR6, URZ ;  /* 0x0000000605107290 */ /* 0x000fc8000ff1e03f */
[----:B------:R-:W-:Y:S02]  /*5b50*/  ULEA.HI.X.SX32 UR5, UR5, UR14, 0x1, UP0 ;  /* 0x0000000e05057291 */ /* 0x000fe400080f0e3f */
[----:B-1----:R-:W-:Y:S02]  /*5b60*/  ULEA UR12, UR13, UR12, 0x18 ;  /* 0x0000000c0d0c7291 */ /* 0x002fe4000f8ec03f */
[----:B------:R-:W-:Y:S02]  /*5b70*/  ULEA UR8, UP0, UR16, UR8, 0x2 ;  /* 0x0000000810087291 */ /* 0x000fe4000f80103f */
[----:B------:R-:W-:Y:S02]  /*5b80*/  UIADD3 UR12, UR12, 0xf000, URZ ;  /* 0x0000f0000c0c7890 */ /* 0x000fe4000fffe03f */
[----:B------:R-:W-:-:S03]  /*5b90*/  ULEA.HI.X UR9, UR16, UR9, UR5, 0x2, UP0 ;  /* 0x0000000910097291 */ /* 0x000fc600080f1405 */
[----:B------:R-:W-:Y:S01]  /*5ba0*/  UMOV UR5, 0x300 ;  /* 0x0000030000057882 */ /* 0x000fe20000000000 */
[----:B------:R-:W-:-:S05]  /*5bb0*/  UMOV UR16, 0x0 ;  /* 0x0000000000107882 */ /* 0x000fca0000000000 */
[----:B------:R1:W-:Y:S01]  /*5bc0*/  UBLKRED.G.S.ADD.F32.RN [UR8], [UR12], UR5, desc[UR16] ;  /* 0x000010080c0073bb */ /* 0x0003e200080a1405 */
[----:B------:R0:W-:Y:S01]  /*5bd0*/  UTMACMDFLUSH ;  /* 0x00000000000079b7 */ /* 0x0001e20000000000 */
[----:B-1----:R-:W-:-:S04]  /*5be0*/  DEPBAR.LE SB0, 0x1 ;  /* 0x000080400000791a */ /* 0x002fc80000000000 */
.L_x_167:
[----:B------:R-:W-:Y:S05]  /*5bf0*/  BSYNC B0 ;  /* 0x0000000000007941 */ /* 0x000fea0003800000 */
.L_x_166:
[----:B------:R-:W-:Y:S06]  /*5c00*/  BAR.ARV 0xa, 0xa0 ;  /* 0x0282800000007b1d */ /* 0x000fec0000002000 */
[----:B------:R-:W-:Y:S04]  /*5c10*/  BSSY B0, `(.L_x_168) ;  /* 0x0000003000007945 */ /* 0x000fe80003800000 */
[----:B------:R-:W-:Y:S05]  /*5c20*/  @!P0 BRA `(.L_x_169) ;  /* 0x0000000000048947 */ /* 0x000fea0003800000 */
[----:B------:R-:W-:-:S04]  /*5c30*/  DEPBAR.LE SB0, 0x0 ;  /* 0x000080000000791a */ /* 0x000fc80000000000 */
.L_x_169:
[----:B------:R-:W-:Y:S05]  /*5c40*/  BSYNC B0 ;  /* 0x0000000000007941 */ /* 0x000fea0003800000 */
.L_x_168:
        /* <DEDUP_REMOVED lines=19> */
.L_x_171:
[----:B------:R-:W-:Y:S05]  /*5d80*/  BSYNC B0 ;  /* 0x0000000000007941 */ /* 0x000fea0003800000 */
.L_x_170:
[----:B------:R-:W-:Y:S05]  /*5d90*/  EXIT ;  /* 0x000000000000794d */ /* 0x000fea0003800000 */
.L_x_133:
        /* <DEDUP_REMOVED lines=48> */
.L_x_213:
        /* <DEDUP_REMOVED lines=14> */
.L_x_175:
        /* <DEDUP_REMOVED lines=127> */
.L_x_186:
[----:B------:R-:W-:-:S04]  /*6970*/  SHF.L.U32 R20, R9, 0x1f, RZ ;  /* 0x0000001f09147819 */ /* 0x000fc800000006ff */
[----:B-1----:R-:W1:Y:S02]  /*6980*/  SYNCS.PHASECHK.TRANS64.TRYWAIT P1, [R0+URZ+0x26840], R20 ;  /* 0x02684014000075a7 */ /* 0x002e64000802017f */
[----:B-123--:R-:W-:Y:S05]  /*6990*/  @!P1 BRA `(.L_x_178) ;  /* 0x0000001800889947 */ /* 0x00efea0003800000 */
.L_x_214:
[----:B------:R-:W-:Y:S05]  /*69a0*/  @P0 BRA `(.L_x_179) ;  /* 0x0000000000140947 */ /* 0x000fea0003800000 */
[----:B------:R-:W-:Y:S01]  /*69b0*/  ISETP.NE.AND P1, PT, R13, RZ, PT ;  /* 0x000000ff0d00720c */ /* 0x000fe20003f25270 */
[----:B------:R-:W-:-:S04]  /*69c0*/  IMAD.MOV.U32 R3, RZ, RZ, 0x3100 ;  /* 0x00003100ff037424 */ /* 0x000fc800078e00ff */
[----:B------:R2:W-:Y:S08]  /*69d0*/  SYNCS.ARRIVE.TRANS64 RZ, [R0+URZ+0x26830], R3 ;  /* 0x0268300300ff79a7 */ /* 0x0005f0000800003f */
[----:B------:R-:W-:Y:S05]  /*69e0*/  @!P1 BRA `(.L_x_179) ;  /* 0x0000000000049947 */ /* 0x000fea0003800000 */
[----:B------:R-:W-:Y:S01]  /*69f0*/  BPT.TRAP 0x1 ;  /* 0x000000040000795c */ /* 0x000fe20000300000 */
.L_x_179:
        /* <DEDUP_REMOVED lines=42> */
.L_x_215:
[----:B------:R-:W-:Y:S05]  /*6ca0*/  @P0 BRA `(.L_x_181) ;  /* 0x0000000000140947 */ /* 0x000fea0003800000 */
[----:B------:R-:W-:Y:S01]  /*6cb0*/  ISETP.NE.AND P1, PT, R13, RZ, PT ;  /* 0x000000ff0d00720c */ /* 0x000fe20003f25270 */
[----:B------:R-:W-:-:S04]  /*6cc0*/  IMAD.MOV.U32 R3, RZ, RZ, 0x3100 ;  /* 0x00003100ff037424 */ /* 0x000fc800078e00ff */
[----:B------:R3:W-:Y:S08]  /*6cd0*/  SYNCS.ARRIVE.TRANS64 RZ, [R0+URZ+0x26818], R3 ;  /* 0x0268180300ff79a7 */ /* 0x0007f0000800003f */
[----:B------:R-:W-:Y:S05]  /*6ce0*/  @!P1 BRA `(.L_x_181) ;  /* 0x0000000000049947 */ /* 0x000fea0003800000 */
[----:B------:R-:W-:Y:S01]  /*6cf0*/  BPT.TRAP 0x1 ;  /* 0x000000040000795c */ /* 0x000fe20000300000 */
.L_x_181:
        /* <DEDUP_REMOVED lines=34> */
.L_x_216:
[----:B-123--:R-:W-:Y:S01]  /*6f20*/  SHF.R.S32.HI R20, RZ, 0x1f, R19 ;  /* 0x0000001fff147819 */ /* 0x00efe20000011413 */
[----:B------:R-:W-:Y:S06]  /*6f30*/  @P0 BRA `(.L_x_183) ;  /* 0x0000000000140947 */ /* 0x000fec0003800000 */
[----:B------:R-:W-:Y:S01]  /*6f40*/  ISETP.NE.AND P1, PT, R13, RZ, PT ;  /* 0x000000ff0d00720c */ /* 0x000fe20003f25270 */
[----:B------:R-:W-:-:S04]  /*6f50*/  IMAD.MOV.U32 R21, RZ, RZ, 0x3100 ;  /* 0x00003100ff157424 */ /* 0x000fc800078e00ff */
[----:B------:R1:W-:Y:S08]  /*6f60*/  SYNCS.ARRIVE.TRANS64 RZ, [R0+URZ+0x26838], R21 ;  /* 0x0268381500ff79a7 */ /* 0x0003f0000800003f */
[----:B------:R-:W-:Y:S05]  /*6f70*/  @!P1 BRA `(.L_x_183) ;  /* 0x0000000000049947 */ /* 0x000fea0003800000 */
[----:B------:R-:W-:Y:S01]  /*6f80*/  BPT.TRAP 0x1 ;  /* 0x000000040000795c */ /* 0x000fe20000300000 */
.L_x_183:
        /* <DEDUP_REMOVED lines=38> */
.L_x_218:
[----:B------:R-:W-:Y:S05]  /*71f0*/  @P0 BRA `(.L_x_185) ;  /* 0x0000000000140947 */ /* 0x000fea0003800000 */
[----:B------:R-:W-:Y:S01]  /*7200*/  ISETP.NE.AND P1, PT, R13, RZ, PT ;  /* 0x000000ff0d00720c */ /* 0x000fe20003f25270 */
[----:B--2---:R-:W-:-:S04]  /*7210*/  IMAD.MOV.U32 R5, RZ, RZ, 0x3100 ;  /* 0x00003100ff057424 */ /* 0x004fc800078e00ff */
[----:B------:R3:W-:Y:S08]  /*7220*/  SYNCS.ARRIVE.TRANS64 RZ, [R0+URZ+0x26810], R5 ;  /* 0x0268100500ff79a7 */ /* 0x0007f0000800003f */
[----:B------:R-:W-:Y:S05]  /*7230*/  @!P1 BRA `(.L_x_185) ;  /* 0x0000000000049947 */ /* 0x000fea0003800000 */
[----:B------:R-:W-:Y:S01]  /*7240*/  BPT.TRAP 0x1 ;  /* 0x000000040000795c */ /* 0x000fe20000300000 */
.L_x_185:
        /* <DEDUP_REMOVED lines=36> */
.L_x_177:
[----:B------:R-:W-:-:S13]  /*7490*/  ISETP.NE.AND P1, PT, R17, RZ, PT ;  /* 0x000000ff1100720c */ /* 0x000fda0003f25270 */
[----:B------:R-:W-:Y:S05]  /*74a0*/  @!P1 BRA `(.L_x_176) ;  /* 0x0000000400609947 */ /* 0x000fea0003800000 */
[----:B------:R-:W-:-:S04]  /*74b0*/  SHF.L.U32 R7, R9, 0x1f, RZ ;  /* 0x0000001f09077819 */ /* 0x000fc800000006ff */
[----:B------:R-:W2:Y:S02]  /*74c0*/  SYNCS.PHASECHK.TRANS64.TRYWAIT P1, [R0+URZ+0x26840], R7 ;  /* 0x02684007000075a7 */ /* 0x000ea4000802017f */
[----:B--2---:R-:W-:Y:S05]  /*74d0*/  @!P1 BRA `(.L_x_187) ;  /* 0x00000010000c9947 */ /* 0x004fea0003800000 */
.L_x_219:
[----:B------:R-:W-:Y:S05]  /*74e0*/  @P0 BRA `(.L_x_188) ;  /* 0x0000000000140947 */ /* 0x000fea0003800000 */
[----:B------:R-:W-:Y:S01]  /*74f0*/  ISETP.NE.AND P1, PT, R13, RZ, PT ;  /* 0x000000ff0d00720c */ /* 0x000fe20003f25270 */
[----:B------:R-:W-:-:S04]  /*7500*/  IMAD.MOV.U32 R5, RZ, RZ, 0x3100 ;  /* 0x00003100ff057424 */ /* 0x000fc800078e00ff */
[----:B------:R3:W-:Y:S08]  /*7510*/  SYNCS.ARRIVE.TRANS64 RZ, [R0+URZ+0x26830], R5 ;  /* 0x0268300500ff79a7 */ /* 0x0007f0000800003f */
[----:B------:R-:W-:Y:S05]  /*7520*/  @!P1 BRA `(.L_x_188) ;  /* 0x0000000000049947 */ /* 0x000fea0003800000 */
[----:B------:R-:W-:Y:S01]  /*7530*/  BPT.TRAP 0x1 ;  /* 0x000000040000795c */ /* 0x000fe20000300000 */
.L_x_188:
        /* <DEDUP_REMOVED lines=40> */
.L_x_220:
[----:B------:R-:W-:Y:S05]  /*77c0*/  @P0 BRA `(.L_x_190) ;  /* 0x0000000000140947 */ /* 0x000fea0003800000 */
[----:B------:R-:W-:Y:S01]  /*77d0*/  ISETP.NE.AND P0, PT, R13, RZ, PT ;  /* 0x000000ff0d00720c */ /* 0x000fe20003f05270 */
[----:B------:R-:W-:-:S04]  /*77e0*/  IMAD.MOV.U32 R5, RZ, RZ, 0x3100 ;  /* 0x00003100ff057424 */ /* 0x000fc800078e00ff */
[----:B------:R4:W-:Y:S08]  /*77f0*/  SYNCS.ARRIVE.TRANS64 RZ, [R0+URZ+0x26818], R5 ;  /* 0x0268180500ff79a7 */ /* 0x0009f0000800003f */
[----:B------:R-:W-:Y:S05]  /*7800*/  @!P0 BRA `(.L_x_190) ;  /* 0x0000000000048947 */ /* 0x000fea0003800000 */
[----:B------:R-:W-:Y:S01]  /*7810*/  BPT.TRAP 0x1 ;  /* 0x000000040000795c */ /* 0x000fe20000300000 */
.L_x_190:
        /* <DEDUP_REMOVED lines=33> */
.L_x_176:
[----:B------:R-:W4:Y:S01]  /*7a30*/  S2R R2, SR_TID.X ;  /* 0x0000000000027919 */ /* 0x000f220000002100 */
[----:B------:R-:W-:Y:S01]  /*7a40*/  IMAD R3, R12, 0x8, R0 ;  /* 0x000000080c037824 */ /* 0x000fe200078e0200 */
[----:B----4-:R-:W-:Y:S02]  /*7a50*/  LOP3.LUT R4, R2, 0x7f, RZ, 0xc0, !PT ;  /* 0x0000007f02047812 */ /* 0x010fe400078ec0ff */
[----:B------:R-:W-:Y:S02]  /*7a60*/  SHF.L.U32 R2, R9, 0x1f, RZ ;  /* 0x0000001f09027819 */ /* 0x000fe400000006ff */
[----:B------:R-:W-:Y:S02]  /*7a70*/  ISETP.NE.AND P1, PT, R4, RZ, PT ;  /* 0x000000ff0400720c */ /* 0x000fe40003f25270 */
[----:B------:R-:W4:Y:S02]  /*7a80*/  SYNCS.PHASECHK.TRANS64.TRYWAIT P0, [R3+URZ+0x26840], R2 ;  /* 0x02684002030075a7 */ /* 0x000f24000800017f */
[----:B----4-:R-:W-:Y:S09]  /*7a90*/  @!P0 BRA `(.L_x_191) ;  /* 0x0000000800c48947 */ /* 0x010ff20003800000 */
.L_x_221:
[----:B------:R-:W-:Y:S05]  /*7aa0*/  @P1 BRA `(.L_x_192) ;  /* 0x0000000000181947 */ /* 0x000fea0003800000 */
[----:B------:R-:W5:Y:S01]  /*7ab0*/  S2R R4, SR_TID.X ;  /* 0x0000000000047919 */ /* 0x000f620000002100 */
[----:B----4-:R-:W-:-:S04]  /*7ac0*/  IMAD.MOV.U32 R2, RZ, RZ, 0x3100 ;  /* 0x00003100ff027424 */ /* 0x010fc800078e00ff */
[----:B------:R4:W-:Y:S01]  /*7ad0*/  SYNCS.ARRIVE.TRANS64 RZ, [R3+URZ+0x26830], R2 ;  /* 0x0268300203ff79a7 */ /* 0x0009e2000800003f */
[----:B-----5:R-:W-:-:S13]  /*7ae0*/  LOP3.LUT P0, RZ, R4, 0x1f, RZ, 0xc0, !PT ;  /* 0x0000001f04ff7812 */ /* 0x020fda000780c0ff */
[----:B----4-:R-:W-:Y:S05]  /*7af0*/  @!P0 BRA `(.L_x_192) ;  /* 0x0000000000048947 */ /* 0x010fea0003800000 */
[----:B------:R-:W-:Y:S01]  /*7b00*/  BPT.TRAP 0x1 ;  /* 0x000000040000795c */ /* 0x000fe20000300000 */
.L_x_192:
        /* <DEDUP_REMOVED lines=47> */
.L_x_173:
[----:B------:R-:W-:Y:S05]  /*7e00*/  BSYNC B0 ;  /* 0x0000000000007941 */ /* 0x000fea0003800000 */
.L_x_172:
[----:B------:R-:W-:-:S03]  /*7e10*/  UMOV UR5, 0xffffffff ;  /* 0xffffffff00057882 */ /* 0x000fc60000000000 */
[----:B------:R-:W-:Y:S05]  /*7e20*/  BRA.DIV UR5, `(.L_x_193) ;  /* 0x0000000605f47947 */ /* 0x000fea000b800000 */
[----:B------:R-:W-:-:S13]  /*7e30*/  ELECT P0, URZ, PT ;  /* 0x00000000003f782f */ /* 0x000fda0003800000 */
.L_x_224:
[----:B------:R-:W-:Y:S04]  /*7e40*/  BSSY B0, `(.L_x_194) ;  /* 0x0000023000007945 */ /* 0x000fe80003800000 */
[----:B------:R-:W-:Y:S05]  /*7e50*/  @!P0 BRA `(.L_x_195) ;  /* 0x0000000000848947 */ /* 0x000fea0003800000 */
[----:B------:R-:W-:-:S06]  /*7e60*/  ULOP3.LUT UR5, UR38, 0x2, URZ, 0xfc, !UPT ;  /* 0x0000000226057892 */ /* 0x000fcc000f8efc3f */
[----:B------:R-:W-:-:S05]  /*7e70*/  IMAD.U32 R2, RZ, RZ, UR5 ;  /* 0x00000005ff027e24 */ /* 0x000fca000f8e00ff */
[----:B------:R-:W-:-:S13]  /*7e80*/  ISETP.NE.AND P0, PT, R2, 0x3, PT ;  /* 0x000000030200780c */ /* 0x000fda0003f05270 */
[----:B------:R-:W-:Y:S05]  /*7e90*/  @!P0 BRA `(.L_x_196) ;  /* 0x0000000000048947 */ /* 0x000fea0003800000 */
[----:B------:R-:W-:Y:S01]  /*7ea0*/  BPT.TRAP 0x1 ;  /* 0x000000040000795c */ /* 0x000fe20000300000 */
.L_x_196:
        /* <DEDUP_REMOVED lines=15> */
.L_x_225:
[----:B------:R-:W2:Y:S02]  /*7fa0*/  SYNCS.PHASECHK.TRANS64.TRYWAIT P1, [R3+URZ], R2 ;  /* 0x00000002030075a7 */ /* 0x000ea4000802017f */
[----:B--2---:R-:W-:Y:S05]  /*7fb0*/  @!P1 BRA `(.L_x_198) ;  /* 0x0000000400c89947 */ /* 0x004fea0003800000 */
.L_x_226:
[----:B------:R-:W-:Y:S05]  /*7fc0*/  @!P0 BRA `(.L_x_199) ;  /* 0x0000000000048947 */ /* 0x000fea0003800000 */
[----:B------:R-:W-:Y:S01]  /*7fd0*/  BPT.TRAP 0x1 ;  /* 0x000000040000795c */ /* 0x000fe20000300000 */
.L_x_199:
[----:B--2---:R-:W-:-:S04]  /*7fe0*/  VIADD R3, R7, 0x26840 ;  /* 0x0002684007037836 */ /* 0x004fc80000000000 */
[----:B------:R-:W-:-:S04]  /*7ff0*/  IMAD R0, R0, 0x8, R3 ;  /* 0x0000000800007824 */ /* 0x000fc800078e0203 */
[----:B------:R-:W2:Y:S02]  /*8000*/  SYNCS.PHASECHK.TRANS64.TRYWAIT P0, [R0+URZ], R5 ;  /* 0x00000005000075a7 */ /* 0x000ea4000800017f */
[----:B--2---:R-:W-:Y:S05]  /*8010*/  @!P0 BRA `(.L_x_200) ;  /* 0x0000000400c48947 */ /* 0x004fea0003800000 */
.L_x_227:
[----:B------:R-:W-:-:S07]  /*8020*/  IMAD R3, R4, 0x8, R3 ;  /* 0x0000000804037824 */ /* 0x000fce00078e0203 */
.L_x_201:
[----:B---3--:R3:W4:Y:S02]  /*8030*/  SYNCS.PHASECHK.TRANS64.TRYWAIT P0, [R3+URZ], R2 ;  /* 0x00000002030075a7 */ /* 0x008724000800017f */
[----:B----4-:R-:W-:Y:S05]  /*8040*/  @!P0 NANOSLEEP.SYNCS 0x989680 ;  /* 0x009896800000895d */ /* 0x010fea0003900000 */
[----:B------:R-:W4:Y:S02]  /*8050*/  @!P0 SYNCS.PHASECHK.TRANS64 P0, [R3+URZ], R2 ;  /* 0x00000002030085a7 */ /* 0x000f24000800007f */
[----:B----4-:R-:W-:Y:S05]  /*8060*/  @!P0 BRA `(.L_x_201) ;  /* 0xfffffffc00f08947 */ /* 0x010fea000383ffff */
.L_x_195:
[----:B------:R-:W-:Y:S05]  /*8070*/  BSYNC B0 ;  /* 0x0000000000007941 */ /* 0x000fea0003800000 */
.L_x_194:
[----:B------:R-:W-:Y:S05]  /*8080*/  EXIT ;  /* 0x000000000000794d */ /* 0x000fea0003800000 */
.L_x_111:
[----:B------:R-:W-:Y:S02]  /*8090*/  IMAD.MOV.U32 R13, RZ, RZ, R23 ;  /* 0x000000ffff0d7224 */ /* 0x000fe400078e0017 */
[----:B------:R-:W-:Y:S02]  /*80a0*/  IMAD.MOV.U32 R12, RZ, RZ, RZ ;  /* 0x000000ffff0c7224 */ /* 0x000fe400078e00ff */
[----:B------:R-:W-:Y:S02]  /*80b0*/  IMAD.MOV.U32 R11, RZ, RZ, 0x1f ;  /* 0x0000001fff0b7424 */ /* 0x000fe400078e00ff */
[----:B------:R-:W-:-:S07]  /*80c0*/  IMAD.MOV.U32 R15, RZ, RZ, -0x1 ;  /* 0xffffffffff0f7424 */ /* 0x000fce00078e00ff */
[----:B------:R-:W-:Y:S05]  /*80d0*/  WARPSYNC.COLLECTIVE R15, `(.L_x_202) ;  /* 0x000000000f087348 */ /* 0x000fea0003c00000 */
[----:B------:R1:W2:Y:S02]  /*80e0*/  SHFL.IDX P6, R14, R13, R12, R11 ;  /* 0x0000000c0d0e7389 */ /* 0x0002a400000c000b */
[----:B-12---:R-:W-:Y:S01]  /*80f0*/  ENDCOLLECTIVE ;  /* 0x000000000000791b */ /* 0x006fe20003800000 */
.L_x_202:
[----:B------:R-:W-:Y:S05]  /*8100*/  BRA `(.L_x_203) ;  /* 0xffffff8800a47947 */ /* 0x000fea000383ffff */
.L_x_113:
[----:B--2---:R2:W3:Y:S02]  /*8110*/  SYNCS.PHASECHK.TRANS64.TRYWAIT P0, [R2+URZ+0x26800], R5 ;  /* 0x02680005020075a7 */ /* 0x0044e4000800017f */
[----:B---3--:R-:W-:Y:S05]  /*8120*/  @!P0 NANOSLEEP.SYNCS 0x989680 ;  /* 0x009896800000895d */ /* 0x008fea0003900000 */
[----:B------:R-:W3:Y:S02]  /*8130*/  @!P0 SYNCS.PHASECHK.TRANS64 P0, [R2+URZ+0x26800], R5 ;  /* 0x02680005020085a7 */ /* 0x000ee4000800007f */
[----:B---3--:R-:W-:Y:S05]  /*8140*/  @!P0 BRA `(.L_x_113) ;  /* 0xfffffffc00f08947 */ /* 0x008fea000383ffff */
[----:B------:R-:W-:Y:S05]  /*8150*/  BRA `(.L_x_112) ;  /* 0xffffff8800e47947 */ /* 0x000fea000383ffff */
.L_x_119:
[----:B---3--:R-:W-:-:S04]  /*8160*/  IMAD.U32 R5, RZ, RZ, UR8 ;  /* 0x00000008ff057e24 */ /* 0x008fc8000f8e00ff */
[----:B------:R3:W1:Y:S03]  /*8170*/  SYNCS.PHASECHK.TRANS64.TRYWAIT P1, [R5+URZ+0x26810], R6 ;  /* 0x02681006050075a7 */ /* 0x000666000802017f */
[----:B-1----:R-:W-:Y:S05]  /*8180*/  @!P1 NANOSLEEP.SYNCS 0x989680 ;  /* 0x009896800000995d */ /* 0x002fea0003900000 */
[----:B------:R-:W1:Y:S02]  /*8190*/  @!P1 SYNCS.PHASECHK.TRANS64 P1, [R5+URZ+0x26810], R6 ;  /* 0x02681006050095a7 */ /* 0x000e64000802007f */
[----:B-1----:R-:W-:Y:S05]  /*81a0*/  @!P1 BRA `(.L_x_119) ;  /* 0xfffffffc00ec9947 */ /* 0x002fea000383ffff */
[----:B------:R-:W-:Y:S05]  /*81b0*/  BRA `(.L_x_118) ;  /* 0xffffff9400487947 */ /* 0x000fea000383ffff */
.L_x_123:
[----:B------:R-:W-:-:S04]  /*81c0*/  IMAD.U32 R5, RZ, RZ, UR8 ;  /* 0x00000008ff057e24 */ /* 0x000fc8000f8e00ff */
[----:B------:R1:W1:Y:S03]  /*81d0*/  SYNCS.PHASECHK.TRANS64.TRYWAIT P1, [R5+URZ+0x26830], R6 ;  /* 0x02683006050075a7 */ /* 0x000266000802017f */
[----:B-1----:R-:W-:Y:S05]  /*81e0*/  @!P1 NANOSLEEP.SYNCS 0x989680 ;  /* 0x009896800000995d */ /* 0x002fea0003900000 */
[----:B------:R-:W1:Y:S02]  /*81f0*/  @!P1 SYNCS.PHASECHK.TRANS64 P1, [R5+URZ+0x26830], R6 ;  /* 0x02683006050095a7 */ /* 0x000e64000802007f */
[----:B-1----:R-:W-:Y:S05]  /*8200*/  @!P1 BRA `(.L_x_123) ;  /* 0xfffffffc00ec9947 */ /* 0x002fea000383ffff */
[----:B------:R-:W-:Y:S05]  /*8210*/  BRA `(.L_x_122) ;  /* 0xffffff9800547947 */ /* 0x000fea000383ffff */
.L_x_138:
[----:B------:R-:W-:Y:S01]  /*8220*/  BSSY B0, `(.L_x_204) ;  /* 0x0000005000007945 */ /* 0x000fe20003800000 */
[----:B------:R-:W-:-:S07]  /*8230*/  IMAD.MOV.U32 R15, RZ, RZ, -0x1 ;  /* 0xffffffffff0f7424 */ /* 0x000fce00078e00ff */
[----:B------:R-:W-:Y:S05]  /*8240*/  WARPSYNC.COLLECTIVE R15, `(.L_x_205) ;  /* 0x000000000f087348 */ /* 0x000fea0003c00000 */
[----:B------:R-:W-:Y:S01]  /*8250*/  NOP ;  /* 0x0000000000007918 */ /* 0x000fe20000000000 */
[----:B------:R-:W-:Y:S01]  /*8260*/  ENDCOLLECTIVE ;  /* 0x000000000000791b */ /* 0x000fe20003800000 */
.L_x_205:
[----:B------:R-:W-:Y:S05]  /*8270*/  BSYNC B0 ;  /* 0x0000000000007941 */ /* 0x000fea0003800000 */
.L_x_204:
[----:B------:R-:W-:Y:S05]  /*8280*/  BRA `(.L_x_206) ;  /* 0xffffffcc00407947 */ /* 0x000fea000383ffff */
.L_x_150:
[----:B------:R-:W-:Y:S01]  /*8290*/  BSSY B0, `(.L_x_207) ;  /* 0x0000005000007945 */ /* 0x000fe20003800000 */
[----:B------:R-:W-:-:S07]  /*82a0*/  IMAD.MOV.U32 R15, RZ, RZ, -0x1 ;  /* 0xffffffffff0f7424 */ /* 0x000fce00078e00ff */
[----:B------:R-:W-:Y:S05]  /*82b0*/  WARPSYNC.COLLECTIVE R15, `(.L_x_208) ;  /* 0x000000000f087348 */ /* 0x000fea0003c00000 */
[----:B------:R-:W-:Y:S01]  /*82c0*/  NOP ;  /* 0x0000000000007918 */ /* 0x000fe20000000000 */
[----:B------:R-:W-:Y:S01]  /*82d0*/  ENDCOLLECTIVE ;  /* 0x000000000000791b */ /* 0x000fe20003800000 */
.L_x_208:
[----:B------:R-:W-:Y:S05]  /*82e0*/  BSYNC B0 ;  /* 0x0000000000007941 */ /* 0x000fea0003800000 */
.L_x_207:
[----:B------:R-:W-:Y:S05]  /*82f0*/  BRA `(.L_x_209) ;  /* 0xffffffd000587947 */ /* 0x000fea000383ffff */
.L_x_163:
[----:B------:R-:W-:Y:S01]  /*8300*/  BSSY B0, `(.L_x_210) ;  /* 0x0000005000007945 */ /* 0x000fe20003800000 */
[----:B------:R-:W-:-:S07]  /*8310*/  IMAD.MOV.U32 R15, RZ, RZ, -0x1 ;  /* 0xffffffffff0f7424 */ /* 0x000fce00078e00ff */
[----:B------:R-:W-:Y:S05]  /*8320*/  WARPSYNC.COLLECTIVE R15, `(.L_x_211) ;  /* 0x000000000f087348 */ /* 0x000fea0003c00000 */
[----:B------:R-:W-:Y:S01]  /*8330*/  NOP ;  /* 0x0000000000007918 */ /* 0x000fe20000000000 */
[----:B------:R-:W-:Y:S01]  /*8340*/  ENDCOLLECTIVE ;  /* 0x000000000000791b */ /* 0x000fe20003800000 */
.L_x_211:
[----:B------:R-:W-:Y:S05]  /*8350*/  BSYNC B0 ;  /* 0x0000000000007941 */ /* 0x000fea0003800000 */
.L_x_210:
[----:B------:R-:W-:Y:S05]  /*8360*/  BRA `(.L_x_212) ;  /* 0xffffffd400747947 */ /* 0x000fea000383ffff */
.L_x_174:
[----:B-1----:R1:W2:Y:S02]  /*8370*/  SYNCS.PHASECHK.TRANS64.TRYWAIT P0, [R0+URZ+0x26820], R3 ;  /* 0x02682003000075a7 */ /* 0x0022a4000800017f */
[----:B--2---:R-:W-:Y:S05]  /*8380*/  @!P0 NANOSLEEP.SYNCS 0x989680 ;  /* 0x009896800000895d */ /* 0x004fea0003900000 */
[----:B------:R-:W2:Y:S02]  /*8390*/  @!P0 SYNCS.PHASECHK.TRANS64 P0, [R0+URZ+0x26820], R3 ;  /* 0x02682003000085a7 */ /* 0x000ea4000800007f */
[----:B--2---:R-:W-:Y:S05]  /*83a0*/  @!P0 BRA `(.L_x_174) ;  /* 0xfffffffc00f08947 */ /* 0x004fea000383ffff */
[----:B------:R-:W-:Y:S05]  /*83b0*/  BRA `(.L_x_213) ;  /* 0xffffffdc00387947 */ /* 0x000fea000383ffff */
.L_x_178:
[----:B-1----:R1:W2:Y:S02]  /*83c0*/  SYNCS.PHASECHK.TRANS64.TRYWAIT P1, [R0+URZ+0x26840], R20 ;  /* 0x02684014000075a7 */ /* 0x0022a4000802017f */
[----:B--2---:R-:W-:Y:S05]  /*83d0*/  @!P1 NANOSLEEP.SYNCS 0x989680 ;  /* 0x009896800000995d */ /* 0x004fea0003900000 */
[----:B------:R-:W2:Y:S02]  /*83e0*/  @!P1 SYNCS.PHASECHK.TRANS64 P1, [R0+URZ+0x26840], R20 ;  /* 0x02684014000095a7 */ /* 0x000ea4000802007f */
[----:B--2---:R-:W-:Y:S05]  /*83f0*/  @!P1 BRA `(.L_x_178) ;  /* 0xfffffffc00f09947 */ /* 0x004fea000383ffff */
[----:B------:R-:W-:Y:S05]  /*8400*/  BRA `(.L_x_214) ;  /* 0xffffffe400647947 */ /* 0x000fea000383ffff */
.L_x_180:
[----:B--2---:R2:W3:Y:S02]  /*8410*/  SYNCS.PHASECHK.TRANS64.TRYWAIT P1, [R0+URZ+0x26828], R20 ;  /* 0x02682814000075a7 */ /* 0x0044e4000802017f */
[----:B---3--:R-:W-:Y:S05]  /*8420*/  @!P1 NANOSLEEP.SYNCS 0x989680 ;  /* 0x009896800000995d */ /* 0x008fea0003900000 */
[----:B------:R-:W3:Y:S02]  /*8430*/  @!P1 SYNCS.PHASECHK.TRANS64 P1, [R0+URZ+0x26828], R20 ;  /* 0x02682814000095a7 */ /* 0x000ee4000802007f */
[----:B---3--:R-:W-:Y:S05]  /*8440*/  @!P1 BRA `(.L_x_180) ;  /* 0xfffffffc00f09947 */ /* 0x008fea000383ffff */
[----:B------:R-:W-:Y:S05]  /*8450*/  BRA `(.L_x_215) ;  /* 0xffffffe800107947 */ /* 0x000fea000383ffff */
.L_x_182:
[----:B---3--:R3:W4:Y:S02]  /*8460*/  SYNCS.PHASECHK.TRANS64.TRYWAIT P1, [R0+URZ+0x26848], R20 ;  /* 0x02684814000075a7 */ /* 0x008724000802017f */
[----:B----4-:R-:W-:Y:S05]  /*8470*/  @!P1 NANOSLEEP.SYNCS 0x989680 ;  /* 0x009896800000995d */ /* 0x010fea0003900000 */
[----:B------:R-:W4:Y:S02]  /*8480*/  @!P1 SYNCS.PHASECHK.TRANS64 P1, [R0+URZ+0x26848], R20 ;  /* 0x02684814000095a7 */ /* 0x000f24000802007f */
[----:B----4-:R-:W-:Y:S05]  /*8490*/  @!P1 BRA `(.L_x_182) ;  /* 0xfffffffc00f09947 */ /* 0x010fea000383ffff */
[----:B------:R-:W-:Y:S05]  /*84a0*/  BRA `(.L_x_216) ;  /* 0xffffffe8009c7947 */ /* 0x000fea000383ffff */
.L_x_184:
[----:B------:R-:W-:-:S07]  /*84b0*/  SHF.L.U32 R5, R9, 0x1f, RZ ;  /* 0x0000001f09057819 */ /* 0x000fce00000006ff */
.L_x_217:
[----:B--2---:R2:W3:Y:S02]  /*84c0*/  SYNCS.PHASECHK.TRANS64.TRYWAIT P1, [R0+URZ+0x26820], R5 ;  /* 0x02682005000075a7 */ /* 0x0044e4000802017f */
[----:B---3--:R-:W-:Y:S05]  /*84d0*/  @!P1 NANOSLEEP.SYNCS 0x989680 ;  /* 0x009896800000995d */ /* 0x008fea0003900000 */
[----:B------:R-:W3:Y:S02]  /*84e0*/  @!P1 SYNCS.PHASECHK.TRANS64 P1, [R0+URZ+0x26820], R5 ;  /* 0x02682005000095a7 */ /* 0x000ee4000802007f */
[----:B---3--:R-:W-:Y:S05]  /*84f0*/  @!P1 BRA `(.L_x_217) ;  /* 0xfffffffc00f09947 */ /* 0x008fea000383ffff */
[----:B------:R-:W-:Y:S05]  /*8500*/  BRA `(.L_x_218) ;  /* 0xffffffec00387947 */ /* 0x000fea000383ffff */
.L_x_187:
[----:B--2---:R2:W3:Y:S02]  /*8510*/  SYNCS.PHASECHK.TRANS64.TRYWAIT P1, [R0+URZ+0x26840], R7 ;  /* 0x02684007000075a7 */ /* 0x0044e4000802017f */
[----:B---3--:R-:W-:Y:S05]  /*8520*/  @!P1 NANOSLEEP.SYNCS 0x989680 ;  /* 0x009896800000995d */ /* 0x008fea0003900000 */
[----:B------:R-:W3:Y:S02]  /*8530*/  @!P1 SYNCS.PHASECHK.TRANS64 P1, [R0+URZ+0x26840], R7 ;  /* 0x02684007000095a7 */ /* 0x000ee4000802007f */
[----:B---3--:R-:W-:Y:S05]  /*8540*/  @!P1 BRA `(.L_x_187) ;  /* 0xfffffffc00f09947 */ /* 0x008fea000383ffff */
[----:B------:R-:W-:Y:S05]  /*8550*/  BRA `(.L_x_219) ;  /* 0xffffffec00e07947 */ /* 0x000fea000383ffff */
.L_x_189:
[----:B---3--:R3:W4:Y:S02]  /*8560*/  SYNCS.PHASECHK.TRANS64.TRYWAIT P1, [R0+URZ+0x26828], R7 ;  /* 0x02682807000075a7 */ /* 0x008724000802017f */
[----:B----4-:R-:W-:Y:S05]  /*8570*/  @!P1 NANOSLEEP.SYNCS 0x989680 ;  /* 0x009896800000995d */ /* 0x010fea0003900000 */
[----:B------:R-:W4:Y:S02]  /*8580*/  @!P1 SYNCS.PHASECHK.TRANS64 P1, [R0+URZ+0x26828], R7 ;  /* 0x02682807000095a7 */ /* 0x000f24000802007f */
[----:B----4-:R-:W-:Y:S05]  /*8590*/  @!P1 BRA `(.L_x_189) ;  /* 0xfffffffc00f09947 */ /* 0x010fea000383ffff */
[----:B------:R-:W-:Y:S05]  /*85a0*/  BRA `(.L_x_220) ;  /* 0xfffffff000847947 */ /* 0x000fea000383ffff */
.L_x_191:
[----:B----4-:R4:W1:Y:S02]  /*85b0*/  SYNCS.PHASECHK.TRANS64.TRYWAIT P0, [R3+URZ+0x26840], R2 ;  /* 0x02684002030075a7 */ /* 0x010864000800017f */
[----:B-1----:R-:W-:Y:S05]  /*85c0*/  @!P0 NANOSLEEP.SYNCS 0x989680 ;  /* 0x009896800000895d */ /* 0x002fea0003900000 */
[----:B------:R-:W1:Y:S02]  /*85d0*/  @!P0 SYNCS.PHASECHK.TRANS64 P0, [R3+URZ+0x26840], R2 ;  /* 0x02684002030085a7 */ /* 0x000e64000800007f */
[----:B-1----:R-:W-:Y:S05]  /*85e0*/  @!P0 BRA `(.L_x_191) ;  /* 0xfffffffc00f08947 */ /* 0x002fea000383ffff */
[----:B------:R-:W-:Y:S05]  /*85f0*/  BRA `(.L_x_221) ;  /* 0xfffffff400287947 */ /* 0x000fea000383ffff */
.L_x_193:
[----:B------:R-:W-:Y:S01]  /*8600*/  BSSY B0, `(.L_x_222) ;  /* 0x0000006000007945 */ /* 0x000fe20003800000 */
[----:B------:R-:W-:-:S07]  /*8610*/  IMAD.MOV.U32 R15, RZ, RZ, -0x1 ;  /* 0xffffffffff0f7424 */ /* 0x000fce00078e00ff */
[----:B------:R-:W-:Y:S05]  /*8620*/  WARPSYNC.COLLECTIVE R15, `(.L_x_223) ;  /* 0x000000000f0c7348 */ /* 0x000fea0003c00000 */
[----:B------:R-:W-:Y:S02]  /*8630*/  ELECT P6, UR62, PT ;  /* 0x00000000003e782f */ /* 0x000fe400038c0000 */
[----:B------:R-:W-:Y:S01]  /*8640*/  MOV R14, UR62 ;  /* 0x0000003e000e7c02 */ /* 0x000fe20008000f00 */
[----:B------:R-:W-:Y:S10]  /*8650*/  ENDCOLLECTIVE ;  /* 0x000000000000791b */ /* 0x000ff40003800000 */
.L_x_223:
[----:B------:R-:W-:Y:S05]  /*8660*/  BSYNC B0 ;  /* 0x0000000000007941 */ /* 0x000fea0003800000 */
.L_x_222:
[----:B------:R-:W-:Y:S01]  /*8670*/  PLOP3.LUT P0, PT, P6, PT, PT, 0x80, 0x0 ;  /* 0x000000000000781c */ /* 0x000fe2000370f070 */
[----:B------:R-:W-:-:S12]  /*8680*/  BRA `(.L_x_224) ;  /* 0xfffffff400ec7947 */ /* 0x000fd8000383ffff */
.L_x_197:
[----:B-1----:R1:W2:Y:S02]  /*8690*/  SYNCS.PHASECHK.TRANS64.TRYWAIT P1, [R6+URZ], R5 ;  /* 0x00000005060075a7 */ /* 0x0022a4000802017f */
[----:B--2---:R-:W-:Y:S05]  /*86a0*/  @!P1 NANOSLEEP.SYNCS 0x989680 ;  /* 0x009896800000995d */ /* 0x004fea0003900000 */
[----:B------:R-:W2:Y:S02]  /*86b0*/  @!P1 SYNCS.PHASECHK.TRANS64 P1, [R6+URZ], R5 ;  /* 0x00000005060095a7 */ /* 0x000ea4000802007f */
[----:B--2---:R-:W-:Y:S05]  /*86c0*/  @!P1 BRA `(.L_x_197) ;  /* 0xfffffffc00f09947 */ /* 0x004fea000383ffff */
[----:B------:R-:W-:Y:S05]  /*86d0*/  BRA `(.L_x_225) ;  /* 0xfffffff800307947 */ /* 0x000fea000383ffff */
.L_x_198:
[----:B--2---:R2:W3:Y:S02]  /*86e0*/  SYNCS.PHASECHK.TRANS64.TRYWAIT P1, [R3+URZ], R2 ;  /* 0x00000002030075a7 */ /* 0x0044e4000802017f */
[----:B---3--:R-:W-:Y:S05]  /*86f0*/  @!P1 NANOSLEEP.SYNCS 0x989680 ;  /* 0x009896800000995d */ /* 0x008fea0003900000 */
[----:B------:R-:W3:Y:S02]  /*8700*/  @!P1 SYNCS.PHASECHK.TRANS64 P1, [R3+URZ], R2 ;  /* 0x00000002030095a7 */ /* 0x000ee4000802007f */
[----:B---3--:R-:W-:Y:S05]  /*8710*/  @!P1 BRA `(.L_x_198) ;  /* 0xfffffffc00f09947 */ /* 0x008fea000383ffff */
[----:B------:R-:W-:Y:S05]  /*8720*/  BRA `(.L_x_226) ;  /* 0xfffffff800247947 */ /* 0x000fea000383ffff */
.L_x_200:
[----:B--2---:R2:W3:Y:S02]  /*8730*/  SYNCS.PHASECHK.TRANS64.TRYWAIT P0, [R0+URZ], R5 ;  /* 0x00000005000075a7 */ /* 0x0044e4000800017f */
[----:B---3--:R-:W-:Y:S05]  /*8740*/  @!P0 NANOSLEEP.SYNCS 0x989680 ;  /* 0x009896800000895d */ /* 0x008fea0003900000 */
[----:B------:R-:W3:Y:S02]  /*8750*/  @!P0 SYNCS.PHASECHK.TRANS64 P0, [R0+URZ], R5 ;  /* 0x00000005000085a7 */ /* 0x000ee4000800007f */
[----:B---3--:R-:W-:Y:S05]  /*8760*/  @!P0 BRA `(.L_x_200) ;  /* 0xfffffffc00f08947 */ /* 0x008fea000383ffff */
[----:B------:R-:W-:Y:S05]  /*8770*/  BRA `(.L_x_227) ;  /* 0xfffffff800287947 */ /* 0x000fea000383ffff */
.L_x_228:
        /* <DEDUP_REMOVED lines=16> */
.L_x_3294:


//--------------------- .text._ZN7cutlass13device_kernelIN5flash11enable_sm90INS1_16FlashAttnBwdSm90INS1_25CollectiveMainloopBwdSm90ILi2ELi2ELi2EN4cute5tupleIJNS5_1CILi1EEES8_S8_EEENS6_IJNS7_ILi64EEENS7_ILi128EEENS7_ILi96EEEEEENS_10bfloat16_tEfNS_4arch4Sm90ELb0ELb0ELb0ELb0ELb0ELb1ELb0ELb0ELi2ELi1ELi2ELi1ELb1EEENS1_24CollectiveEpilogueBwdGQAISD_fSG_Li256ELb0ELb0EEENS1_19SingleTileSchedulerILb0ELb0ELb0ELi128EEEEEEEEEvNT_6ParamsE --------------------------
	.section	.text._ZN7cutlass13device_kernelIN5flash11enable_sm90INS1_16FlashAttnBwdSm90INS1_25CollectiveMainloopBwdSm90ILi2ELi2ELi2EN4cute5tupleIJNS5_1CILi1EEES8_S8_EEENS6_IJNS7_ILi64EEENS7_ILi128EEENS7_ILi96EEEEEENS_10bfloat16_tEfNS_4arch4Sm90ELb0ELb0ELb0ELb0ELb0ELb1ELb0ELb0ELi2ELi1ELi2ELi1ELb1EEENS1_24CollectiveEpilogueBwdGQAISD_fSG_Li256ELb0ELb0EEENS1_19SingleTileSchedulerILb0ELb0ELb0ELi128EEEEEEEEEvNT_6ParamsE,"ax",@progbits
	.align	128
.text._ZN7cutlass13device_kernelIN5flash11enable_sm90INS1_16FlashAttnBwdSm90INS1_25CollectiveMainloopBwdSm90ILi2ELi2ELi2EN4cute5tupleIJNS5_1CILi1EEES8_S8_EEENS6_IJNS7_ILi64EEENS7_ILi128EEENS7_ILi96EEEEEENS_10bfloat16_tEfNS_4arch4Sm90ELb0ELb0ELb0ELb0ELb0ELb1ELb0ELb0ELi2ELi1ELi2ELi1ELb1EEENS1_24CollectiveEpilogueBwdGQAISD_fSG_Li256ELb0ELb0EEENS1_19SingleTileSchedulerILb0ELb0ELb0ELi128EEEEEEEEEvNT_6ParamsE:
        .type           _ZN7cutlass13device_kernelIN5flash11enable_sm90INS1_16FlashAttnBwdSm90INS1_25CollectiveMainloopBwdSm90ILi2ELi2ELi2EN4cute5tupleIJNS5_1CILi1EEES8_S8_EEENS6_IJNS7_ILi64EEENS7_ILi128EEENS7_ILi96EEEEEENS_10bfloat16_tEfNS_4arch4Sm90ELb0ELb0ELb0ELb0ELb0ELb1ELb0ELb0ELi2ELi1ELi2ELi1ELb1EEENS1_24CollectiveEpilogueBwdGQAISD_fSG_Li256ELb0ELb0EEENS1_19SingleTileSchedulerILb0ELb0ELb0ELi128EEEEEEEEEvNT_6ParamsE,@function
        .size           _ZN7cutlass13device_kernelIN5flash11enable_sm90INS1_16FlashAttnBwdSm90INS1_25CollectiveMainloopBwdSm90ILi2ELi2ELi2EN4cute5tupleIJNS5_1CILi1EEES8_S8_EEENS6_IJNS7_ILi64EEENS7_ILi128EEENS7_ILi96EEEEEENS_10bfloat16_tEfNS_4arch4Sm90ELb0ELb0ELb0ELb0ELb0ELb1ELb0ELb0ELi2ELi1ELi2ELi1ELb1EEENS1_24CollectiveEpilogueBwdGQAISD_fSG_Li256ELb0ELb0EEENS1_19SingleTileSchedulerILb0ELb0ELb0ELi128EEEEEEEEEvNT_6ParamsE,(.L_x_3295 - _ZN7cutlass13device_kernelIN5flash11enable_sm90INS1_16FlashAttnBwdSm90INS1_25CollectiveMainloopBwdSm90ILi2ELi2ELi2EN4cute5tupleIJNS5_1CILi1EEES8_S8_EEENS6_IJNS7_ILi64EEENS7_ILi128EEENS7_ILi96EEEEEENS_10bfloat16_tEfNS_4arch4Sm90ELb0ELb0ELb0ELb0ELb0ELb1ELb0ELb0ELi2ELi1ELi2ELi1ELb1EEENS1_24CollectiveEpilogueBwdGQAISD_fSG_Li256ELb0ELb0EEENS1_19SingleTileSchedulerILb0ELb0ELb0ELi128EEEEEEEEEvNT_6ParamsE)
        .other          _ZN7cutlass13device_kernelIN5flash11enable_sm90INS1_16FlashAttnBwdSm90INS1_25CollectiveMainloopBwdSm90ILi2ELi2ELi2EN4cute5tupleIJNS5_1CILi1EEES8_S8_EEENS6_IJNS7_ILi64EEENS7_ILi128EEENS7_ILi96EEEEEENS_10bfloat16_tEfNS_4arch4Sm90ELb0ELb0ELb0ELb0ELb0ELb1ELb0ELb0ELi2ELi1ELi2ELi1ELb1EEENS1_24CollectiveEpilogueBwdGQAISD_fSG_Li256ELb0ELb0EEENS1_19SingleTileSchedulerILb0ELb0ELb0ELi128EEEEEEEEEvNT_6ParamsE,@"STO_CUDA_ENTRY STV_DEFAULT"
_ZN7cutlass13device_kernelIN5flash11enable_sm90INS1_16FlashAttnBwdSm90INS1_25CollectiveMainloopBwdSm90ILi2ELi2ELi2EN4cute5tupleIJNS5_1CILi1EEES8_S8_EEENS6_IJNS7_ILi64EEENS7_ILi128EEENS7_ILi96EEEEEENS_10bfloat16_tEfNS_4arch4Sm90ELb0ELb0ELb0ELb0ELb0ELb1ELb0ELb0ELi2ELi1ELi2ELi1ELb1EEENS1_24CollectiveEpilogueBwdGQAISD_fSG_Li256ELb0ELb0EEENS1_19SingleTileSchedulerILb0ELb0ELb0ELi128EEEEEEEEEvNT_6ParamsE:
[----:B------:R-:W1:Y:S01]  /*0000*/  LDC R1, c[0x0][0x28] ;  /* 0x00000a00ff017b82 */ /* 0x000e620000000800 */
[----:B------:R-:W2:Y:S01]  /*0010*/  S2R R3, SR_TID.X ;  /* 0x0000000000037919 */ /* 0x000ea20000002100 */
[----:B------:R-:W-:Y:S01]  /*0020*/  ELECT P0, URZ, PT ;  /* 0x00000000003f782f */ /* 0x000fe20003800000 */
[----:B------:R-:W-:Y:S01]  /*0030*/  BSSY B0, `(.L_x_229) ;  /* 0x0000014000007945 */ /* 0x000fe20003800000 */
[----:B--2---:R-:W-:-:S05]  /*0040*/  SHF.R.U32.HI R0, RZ, 0x5, R3 ;  /* 0x00000005ff007819 */ /* 0x004fca0000011603 */
[----:B------:R-:W2:Y:S02]  /*0050*/  SHFL.IDX PT, R2, R0, RZ, 0x1f ;  /* 0x00001fff00027589 */ /* 0x000ea400000e0000 */
[----:B--2---:R-:W-:Y:S02]  /*0060*/  ISETP.EQ.AND P0, PT, R2, RZ, P0 ;  /* 0x000000ff0200720c */ /* 0x004fe40000702270 */
[----:B------:R-:W-:-:S11]  /*0070*/  SHF.R.U32.HI R2, RZ, 0x7, R3 ;  /* 0x00000007ff027819 */ /* 0x000fd60000011603 */
[----:B-1----:R-:W-:Y:S05]  /*0080*/  @!P0 BRA `(.L_x_230) ;  /* 0x0000000000388947 */ /* 0x002fea0003800000 */
[----:B------:R-:W-:Y:S02]  /*0090*/  ULDC.64 UR4, c[0x0][0x198] ;  /* 0x0000660000047ab9 */ /* 0x000fe40000000a00 */
[----:B------:R-:W-:Y:S02]  /*00a0*/  UIADD3 UR6, UP0, UR4, 0xf0, URZ ;  /* 0x000000f004067890 */ /* 0x000fe4000ff1e03f */
[----:B------:R-:W-:Y:S02]  /*00b0*/  UIADD3 UR8, UP1, UR4, 0x1f0, URZ ;  /* 0x000001f004087890 */ /* 0x000fe4000ff3e03f */
[----:B------:R-:W-:Y:S02]  /*00c0*/  UIADD3 UR10, UP2, UR4, 0x2f0, URZ ;  /* 0x000002f0040a7890 */ /* 0x000fe4000ff5e03f */
[----:B------:R-:W-:Y:S02]  /*00d0*/  UIADD3 UR4, UP3, UR4, 0x3f0, URZ ;  /* 0x000003f004047890 */ /* 0x000fe4000ff7e03f */
[----:B------:R-:W-:-:S02]  /*00e0*/  UIADD3.X UR7, URZ, UR5, URZ, UP0, !UPT ;  /* 0x000000053f077290 */ /* 0x000fc400087fe43f */
[----:B------:R-:W-:Y:S02]  /*00f0*/  UIADD3.X UR9, URZ, UR5, URZ, UP1, !UPT ;  /* 0x000000053f097290 */ /* 0x000fe40008ffe43f */
[----:B------:R-:W-:Y:S02]  /*0100*/  UIADD3.X UR11, URZ, UR5, URZ, UP2, !UPT ;  /* 0x000000053f0b7290 */ /* 0x000fe400097fe43f */
[----:B------:R-:W-:-:S03]  /*0110*/  UIADD3.X UR5, URZ, UR5, URZ, UP3, !UPT ;  /* 0x000000053f057290 */ /* 0x000fc60009ffe43f */
[----:B------:R1:W-:Y:S02]  /*0120*/  UTMACCTL.PF [UR6] ;  /* 0x00000000060079b9 */ /* 0x0003e40008040000 */
[----:B------:R1:W-:Y:S02]  /*0130*/  UTMACCTL.PF [UR8] ;  /* 0x00000000080079b9 */ /* 0x0003e40008040000 */
[----:B------:R1:W-:Y:S02]  /*0140*/  UTMACCTL.PF [UR10] ;  /* 0x000000000a0079b9 */ /* 0x0003e40008040000 */
[----:B------:R1:W-:Y:S02]  /*0150*/  UTMACCTL.PF [UR4] ;  /* 0x00000000040079b9 */ /* 0x0003e40008040000 */
[----:B-1----:R-:W-:Y:S01]  /*0160*/  NOP ;  /* 0x0000000000007918 */ /* 0x002fe20000000000 */
.L_x_230:
[----:B------:R-:W-:Y:S05]  /*0170*/  BSYNC B0 ;  /* 0x0000000000007941 */ /* 0x000fea0003800000 */
.L_x_229:
        /* <DEDUP_REMOVED lines=37> */
.L_x_231:
        /* <DEDUP_REMOVED lines=22> */
.L_x_232:
[----:B------:R-:W-:Y:S01]  /*0530*/  PLOP3.LUT P0, PT, PT, PT, UP0, 0x80, 0x0 ;  /* 0x000000000000781c */ /* 0x000fe20003f0f008 */
[----:B------:R-:W-:Y:S01]  /*0540*/  NOP ;  /* 0x0000000000007918 */ /* 0x000fe20000000000 */
[----:B------:R-:W-:Y:S01]  /*0550*/  BSSY B6, `(.L_x_233) ;  /* 0x000070b000067945 */ /* 0x000fe20003800000 */
[----:B-12-45:R-:W-:Y:S10]  /*0560*/  BAR.SYNC.DEFER_BLOCKING 0x0 ;  /* 0x0000000000007b1d */ /* 0x036ff40000010000 */
[----:B------:R-:W-:Y:S05]  /*0570*/  @!P0 BRA `(.L_x_234) ;  /* 0x0000004000848947 */ /* 0x000fea0003800000 */
.L_x_235:
[----:B------:R-:W-:-:S08]  /*0580*/  NOP ;  /* 0x0000000000007918 */ /* 0x000fd00000000000 */
[----:B------:R-:W1:Y:S02]  /*0590*/  USETMAXREG.TRY_ALLOC.CTAPOOL UP0, 0xf0 ;  /* 0x000000f0000079c8 */ /* 0x000e640008000600 */
[----:B-1----:R-:W-:-:S13]  /*05a0*/  PLOP3.LUT P0, PT, PT, PT, UP0, 0x80, 0x0 ;  /* 0x000000000000781c */ /* 0x002fda0003f0f008 */
[----:B------:R-:W-:Y:S05]  /*05b0*/  @!P0 BRA `(.L_x_235) ;  /* 0xfffffffc00f08947 */ /* 0x000fea000383ffff */
[----:B------:R-:W-:Y:S01]  /*05c0*/  LOP3.LUT R0, R0, 0x3, RZ, 0xc0, !PT ;  /* 0x0000000300007812 */ /* 0x000fe200078ec0ff */
[----:B------:R-:W1:Y:S05]  /*05d0*/  S2UR UR4, SR_CTAID.Z ;  /* 0x00000000000479c3 */ /* 0x000e6a0000002700 */
[----:B------:R-:W2:Y:S02]  /*05e0*/  SHFL.IDX PT, R0, R0, RZ, 0x1f ;  /* 0x00001fff00007589 */ /* 0x000ea400000e0000 */
[----:B--2---:R-:W-:-:S13]  /*05f0*/  ISETP.NE.AND P0, PT, R0, RZ, PT ;  /* 0x000000ff0000720c */ /* 0x004fda0003f05270 */
[----:B------:R-:W-:-:S05]  /*0600*/  @!P0 VIADD R3, R2, 0x9 ;  /* 0x0000000902038836 */ /* 0x000fca0000000000 */
[----:B------:R2:W-:Y:S06]  /*0610*/  @!P0 BAR.ARV R3, 0xa0 ;  /* 0x000280030000851d */ /* 0x0005ec0000002000 */
[----:B-1----:R-:W-:-:S13]  /*0620*/  ISETP.LE.AND P0, PT, RZ, UR4, PT ;  /* 0x00000004ff007c0c */ /* 0x002fda000bf03270 */
[----:B--2---:R-:W-:Y:S05]  /*0630*/  @!P0 BRA `(.L_x_236) ;  /* 0x0000006c00f08947 */ /* 0x004fea0003800000 */
        /* <DEDUP_REMOVED lines=21> */
.L_x_238:
        /* <DEDUP_REMOVED lines=15> */
.L_x_237:
        /* <DEDUP_REMOVED lines=22> */
.L_x_240:
        /* <DEDUP_REMOVED lines=15> */
.L_x_239:
[----:B------:R-:W-:Y:S01]  /*0ad0*/  SHF.R.S32.HI R41, RZ, 0x1f, R22 ;  /* 0x0000001fff297819 */ /* 0x000fe20000011416 */
[----:B------:R-:W-:-:S03]  /*0ae0*/  UMOV UR4, 0xffffffff ;  /* 0xffffffff00047882 */ /* 0x000fc60000000000 */
[----:B------:R-:W-:-:S04]  /*0af0*/  LEA.HI R0, R41, R22, RZ, 0x7 ;  /* 0x0000001629007211 */ /* 0x000fc800078f38ff */
[----:B------:R-:W-:Y:S01]  /*0b00*/  SHF.R.S32.HI R16, RZ, 0x7, R0 ;  /* 0x00000007ff107819 */ /* 0x000fe20000011400 */
[----:B------:R-:W-:Y:S06]  /*0b10*/  BRA.DIV UR4, `(.L_x_241) ;  /* 0x0000006a04c07947 */ /* 0x000fec000b800000 */
[----:B------:R1:W2:Y:S02]  /*0b20*/  SHFL.IDX PT, R14, R16, RZ, 0x1f ;  /* 0x00001fff100e7589 */ /* 0x0002a400000e0000 */
.L_x_311:
[----:B------:R-:W-:Y:S02]  /*0b30*/  SHF.L.U32 R5, RZ, 0x1f, RZ ;  /* 0x0000001fff057819 */ /* 0x000fe400000006ff */
[----:B------:R-:W-:Y:S02]  /*0b40*/  LOP3.LUT R3, R0, 0xffffff80, RZ, 0xc0, !PT ;  /* 0xffffff8000037812 */ /* 0x000fe400078ec0ff */
[----:B------:R-:W3:Y:S01]  /*0b50*/  SYNCS.PHASECHK.TRANS64.TRYWAIT P1, [R18+URZ+0x26800], R5 ;  /* 0x02680005120075a7 */ /* 0x000ee2000802017f */
[----:B--2---:R-:W-:Y:S02]  /*0b60*/  LEA.HI R0, R14, R14, RZ, 0x1 ;  /* 0x0000000e0e007211 */ /* 0x004fe400078f08ff */
[----:B------:R-:W-:Y:S02]  /*0b70*/  IMAD.IADD R40, R22, 0x1, -R3 ;  /* 0x0000000116287824 */ /* 0x000fe400078e0a03 */
[----:B------:R-:W-:Y:S01]  /*0b80*/  VIADD R3, R18, 0x6000 ;  /* 0x0000600012037836 */ /* 0x000fe20000000000 */
[----:B------:R-:W-:-:S02]  /*0b90*/  LOP3.LUT R209, R0, 0xfffffffe, RZ, 0xc0, !PT ;  /* 0xfffffffe00d17812 */ /* 0x000fc400078ec0ff */
[----:B------:R-:W-:Y:S02]  /*0ba0*/  SHF.R.S32.HI R43, RZ, 0x1f, R40 ;  /* 0x0000001fff2b7819 */ /* 0x000fe40000011428 */
[----:B------:R-:W-:Y:S01]  /*0bb0*/  LOP3.LUT P0, RZ, R3, 0x1bf, RZ, 0xc0, !PT ;  /* 0x000001bf03ff7812 */ /* 0x000fe2000780c0ff */
[----:B------:R-:W-:Y:S01]  /*0bc0*/  IMAD.IADD R209, R14, 0x1, -R209 ;  /* 0x000000010ed17824 */ /* 0x000fe200078e0ad1 */
[----:B------:R-:W-:-:S04]  /*0bd0*/  LEA.HI R42, R43, R40, RZ, 0x2 ;  /* 0x000000282b2a7211 */ /* 0x000fc800078f10ff */
[----:B------:R-:W-:Y:S01]  /*0be0*/  LOP3.LUT R17, R42, 0x7ffffffc, RZ, 0xc0, !PT ;  /* 0x7ffffffc2a117812 */ /* 0x000fe200078ec0ff */
[----:B---3--:R-:W-:Y:S06]  /*0bf0*/  @P1 BRA `(.L_x_242) ;  /* 0x0000000000081947 */ /* 0x008fec0003800000 */
[----:B------:R-:W2:Y:S02]  /*0c00*/  SYNCS.PHASECHK.TRANS64.TRYWAIT P1, [R18+URZ+0x26800], R5 ;  /* 0x02680005120075a7 */ /* 0x000ea4000802017f */
[----:B--2---:R-:W-:Y:S05]  /*0c10*/  @!P1 BRA `(.L_x_243) ;  /* 0x0000006800a09947 */ /* 0x004fea0003800000 */
.L_x_242:
[C---:B------:R-:W-:Y:S02]  /*0c20*/  IMAD.SHL.U32 R23, R40.reuse, 0x4, RZ ;  /* 0x0000000428177824 */ /* 0x040fe400078e00ff */
[----:B------:R-:W-:Y:S01]  /*0c30*/  IMAD.IADD R17, R40, 0x1, -R17 ;  /* 0x0000000128117824 */ /* 0x000fe200078e0a11 */
[----:B------:R-:W-:Y:S06]  /*0c40*/  @!P0 BRA `(.L_x_244) ;  /* 0x0000000000408947 */ /* 0x000fec0003800000 */
        /* <DEDUP_REMOVED lines=16> */
.L_x_244:
[----:B------:R-:W-:Y:S01]  /*0d50*/  LEA.HI R0, R41, R22, RZ, 0x4 ;  /* 0x0000001629007211 */ /* 0x000fe200078f20ff */
[----:B------:R-:W-:Y:S05]  /*0d60*/  WARPSYNC.ALL ;  /* 0x0000000000007948 */ /* 0x000fea0003800000 */
[----:B------:R-:W-:Y:S01]  /*0d70*/  LOP3.LUT R3, R0, 0xfffffff0, RZ, 0xc0, !PT ;  /* 0xfffffff000037812 */ /* 0x000fe200078ec0ff */
[----:B------:R-:W-:Y:S01]  /*0d80*/  ULDC UR6, c[0x0][0x280] ;  /* 0x0000a00000067ab9 */ /* 0x000fe20000000800 */
[----:B------:R-:W-:Y:S01]  /*0d90*/  CS2R R24, SRZ ;  /* 0x0000000000187805 */ /* 0x000fe2000001ff00 */
[----:B------:R-:W-:Y:S01]  /*0da0*/  UISETP.GE.AND UP0, UPT, UR6, 0x1, UPT ;  /* 0x000000010600788c */ /* 0x000fe2000bf06270 */
[----:B------:R-:W-:Y:S01]  /*0db0*/  CS2R R72, SRZ ;  /* 0x0000000000487805 */ /* 0x000fe2000001ff00 */
[----:B--2---:R-:W-:Y:S01]  /*0dc0*/  IMAD.IADD R5, R22, 0x1, -R3 ;  /* 0x0000000116057824 */ /* 0x004fe200078e0a03 */
[----:B------:R-:W-:-:S02]  /*0dd0*/  SHF.R.S32.HI R3, RZ, 0x4, R0 ;  /* 0x00000004ff037819 */ /* 0x000fc40000011400 */
[----:B------:R-:W-:Y:S02]  /*0de0*/  CS2R R74, SRZ ;  /* 0x00000000004a7805 */ /* 0x000fe4000001ff00 */
[----:B------:R-:W-:Y:S02]  /*0df0*/  CS2R R76, SRZ ;  /* 0x00000000004c7805 */ /* 0x000fe4000001ff00 */
[----:B------:R-:W-:Y:S02]  /*0e00*/  CS2R R78, SRZ ;  /* 0x00000000004e7805 */ /* 0x000fe4000001ff00 */
[----:B------:R-:W-:Y:S02]  /*0e10*/  LEA.HI R6, R5, R5, RZ, 0x1 ;  /* 0x0000000505067211 */ /* 0x000fe400078f08ff */
[----:B------:R-:W-:Y:S02]  /*0e20*/  CS2R R80, SRZ ;  /* 0x0000000000507805 */ /* 0x000fe4000001ff00 */
[----:B------:R-:W-:-:S02]  /*0e30*/  LEA.HI R0, R0, R3, RZ, 0x1 ;  /* 0x0000000300007211 */ /* 0x000fc400078f08ff */
[----:B------:R-:W-:Y:S02]  /*0e40*/  CS2R R82, SRZ ;  /* 0x0000000000527805 */ /* 0x000fe4000001ff00 */
[--C-:B------:R-:W-:Y:S02]  /*0e50*/  SHF.R.S32.HI R7, RZ, 0x1, R6.reuse ;  /* 0x00000001ff077819 */ /* 0x100fe40000011406 */
[----:B------:R-:W-:Y:S02]  /*0e60*/  CS2R R84, SRZ ;  /* 0x0000000000547805 */ /* 0x000fe4000001ff00 */
[----:B------:R-:W-:Y:S02]  /*0e70*/  SHF.R.S32.HI R4, RZ, 0x1f, R6 ;  /* 0x0000001fff047819 */ /* 0x000fe40000011406 */
[----:B------:R-:W-:Y:S02]  /*0e80*/  CS2R R86, SRZ ;  /* 0x0000000000567805 */ /* 0x000fe4000001ff00 */
[----:B------:R-:W-:-:S02]  /*0e90*/  SHF.R.S32.HI R10, RZ, 0x1f, R5 ;  /* 0x0000001fff0a7819 */ /* 0x000fc40000011405 */
[----:B------:R-:W-:Y:S02]  /*0ea0*/  CS2R R88, SRZ ;  /* 0x0000000000587805 */ /* 0x000fe4000001ff00 */
[----:B------:R-:W-:Y:S02]  /*0eb0*/  LEA.HI R4, R4, R7, RZ, 0x2 ;  /* 0x0000000704047211 */ /* 0x000fe400078f10ff */
[----:B------:R-:W-:Y:S02]  /*0ec0*/  CS2R R90, SRZ ;  /* 0x00000000005a7805 */ /* 0x000fe4000001ff00 */
[----:B------:R-:W-:Y:S02]  /*0ed0*/  LEA.HI R10, R10, R5, RZ, 0x3 ;  /* 0x000000050a0a7211 */ /* 0x000fe400078f18ff */
[----:B------:R-:W-:Y:S02]  /*0ee0*/  CS2R R92, SRZ ;  /* 0x00000000005c7805 */ /* 0x000fe4000001ff00 */
[----:B------:R-:W-:-:S02]  /*0ef0*/  LOP3.LUT R8, R4, 0xfffffffc, RZ, 0xc0, !PT ;  /* 0xfffffffc04087812 */ /* 0x000fc400078ec0ff */
[----:B------:R-:W-:Y:S02]  /*0f00*/  CS2R R94, SRZ ;  /* 0x00000000005e7805 */ /* 0x000fe4000001ff00 */
[----:B------:R-:W-:Y:S01]  /*0f10*/  LOP3.LUT R4, R0, 0xfffffffe, RZ, 0xc0, !PT ;  /* 0xfffffffe00047812 */ /* 0x000fe200078ec0ff */
[----:B------:R-:W-:Y:S01]  /*0f20*/  IMAD.SHL.U32 R10, R10, 0x20, RZ ;  /* 0x000000200a0a7824 */ /* 0x000fe200078e00ff */
[----:B------:R-:W-:Y:S01]  /*0f30*/  LEA.HI R0, R41, R22, RZ, 0x5 ;  /* 0x0000001629007211 */ /* 0x000fe200078f28ff */
[----:B------:R-:W-:Y:S01]  /*0f40*/  IMAD.IADD R8, R7, 0x1, -R8 ;  /* 0x0000000107087824 */ /* 0x000fe200078e0a08 */
[----:B------:R-:W-:Y:S01]  /*0f50*/  LOP3.LUT R6, R6, 0x3fffffe, RZ, 0xc0, !PT ;  /* 0x03fffffe06067812 */ /* 0x000fe200078ec0ff */
[----:B------:R-:W-:Y:S01]  /*0f60*/  IMAD.IADD R3, R3, 0x1, -R4 ;  /* 0x0000000103037824 */ /* 0x000fe200078e0a04 */
[----:B------:R-:W-:Y:S01]  /*0f70*/  SHF.R.S32.HI R0, RZ, 0x5, R0 ;  /* 0x00000005ff007819 */ /* 0x000fe20000011400 */
[----:B------:R-:W-:Y:S01]  /*0f80*/  IMAD.SHL.U32 R4, R8, 0x40, RZ ;  /* 0x0000004008047824 */ /* 0x000fe200078e00ff */
[----:B------:R-:W-:Y:S01]  /*0f90*/  LOP3.LUT R9, R10, 0x7fffff00, RZ, 0xc0, !PT ;  /* 0x7fffff000a097812 */ /* 0x000fe200078ec0ff */
[----:B------:R-:W-:Y:S01]  /*0fa0*/  IMAD.SHL.U32 R7, R3, 0x8, RZ ;  /* 0x0000000803077824 */ /* 0x000fe200078e00ff */
[----:B------:R-:W-:Y:S01]  /*0fb0*/  LOP3.LUT P0, RZ, R8, 0x2, RZ, 0xc0, !PT ;  /* 0x0000000208ff7812 */ /* 0x000fe2000780c0ff */
[----:B------:R-:W-:Y:S01]  /*0fc0*/  IMAD.IADD R6, R5, 0x1, -R6 ;  /* 0x0000000105067824 */ /* 0x000fe200078e0a06 */
[----:B------:R-:W-:Y:S01]  /*0fd0*/  LOP3.LUT R4, R4, 0xc0, RZ, 0xc0, !PT ;  /* 0x000000c004047812 */ /* 0x000fe200078ec0ff */
[----:B------:R-:W-:Y:S01]  /*0fe0*/  IMAD R9, R0, 0x200, R9 ;  /* 0x0000020000097824 */ /* 0x000fe200078e0209 */
[----:B------:R-:W-:-:S02]  /*0ff0*/  CS2R R96, SRZ ;  /* 0x0000000000607805 */ /* 0x000fc4000001ff00 */
[----:B------:R-:W-:Y:S02]  /*1000*/  CS2R R98, SRZ ;  /* 0x0000000000627805 */ /* 0x000fe4000001ff00 */
[----:B------:R-:W-:Y:S01]  /*1010*/  LOP3.LUT R7, R4, 0x8, R7, 0xf8, !PT ;  /* 0x0000000804077812 */ /* 0x000fe200078ef807 */
[----:B------:R-:W-:Y:S01]  /*1020*/  IMAD R9, R6, 0x20, R9 ;  /* 0x0000002006097824 */ /* 0x000fe200078e0209 */
[----:B------:R-:W-:Y:S02]  /*1030*/  SHF.R.U32.HI R4, RZ, 0x3, R4 ;  /* 0x00000003ff047819 */ /* 0x000fe40000011604 */
[----:B------:R-:W-:Y:S02]  /*1040*/  CS2R R100, SRZ ;  /* 0x0000000000647805 */ /* 0x000fe4000001ff00 */
[----:B------:R-:W-:Y:S02]  /*1050*/  CS2R R102, SRZ ;  /* 0x0000000000667805 */ /* 0x000fe4000001ff00 */
[----:B------:R-:W-:-:S02]  /*1060*/  CS2R R104, SRZ ;  /* 0x0000000000687805 */ /* 0x000fc4000001ff00 */
[----:B------:R-:W-:Y:S02]  /*1070*/  LOP3.LUT R4, R7, R4, RZ, 0x3c, !PT ;  /* 0x0000000407047212 */ /* 0x000fe400078e3cff */
[----:B------:R-:W-:Y:S02]  /*1080*/  CS2R R106, SRZ ;  /* 0x00000000006a7805 */ /* 0x000fe4000001ff00 */
[----:B------:R-:W-:Y:S02]  /*1090*/  CS2R R108, SRZ ;  /* 0x00000000006c7805 */ /* 0x000fe4000001ff00 */
[----:B------:R-:W-:Y:S02]  /*10a0*/  CS2R R110, SRZ ;  /* 0x00000000006e7805 */ /* 0x000fe4000001ff00 */
[----:B------:R-:W-:Y:S01]  /*10b0*/  CS2R R112, SRZ ;  /* 0x0000000000707805 */ /* 0x000fe2000001ff00 */
[----:B------:R-:W-:Y:S01]  /*10c0*/  IMAD.IADD R9, R4, 0x1, R9 ;  /* 0x0000000104097824 */ /* 0x000fe200078e0209 */
[----:B------:R-:W-:Y:S01]  /*10d0*/  CS2R R114, SRZ ;  /* 0x0000000000727805 */ /* 0x000fe2000001ff00 */
[----:B------:R-:W-:Y:S01]  /*10e0*/  IMAD.MOV.U32 R4, RZ, RZ, 0x20 ;  /* 0x00000020ff047424 */ /* 0x000fe200078e00ff */
[----:B------:R-:W-:Y:S01]  /*10f0*/  CS2R R116, SRZ ;  /* 0x0000000000747805 */ /* 0x000fe2000001ff00 */
[----:B------:R-:W-:Y:S01]  /*1100*/  IMAD R9, R9, 0x2, R18 ;  /* 0x0000000209097824 */ /* 0x000fe200078e0212 */
[----:B------:R-:W-:-:S02]  /*1110*/  CS2R R118, SRZ ;  /* 0x0000000000767805 */ /* 0x000fc4000001ff00 */
[----:B------:R-:W-:Y:S02]  /*1120*/  CS2R R26, SRZ ;  /* 0x00000000001a7805 */ /* 0x000fe4000001ff00 */
[----:B------:R-:W-:Y:S02]  /*1130*/  SEL R4, R4, 0xffffffe0, !P0 ;  /* 0xffffffe004047807 */ /* 0x000fe40004000000 */
[----:B------:R-:W-:Y:S02]  /*1140*/  CS2R R28, SRZ ;  /* 0x00000000001c7805 */ /* 0x000fe4000001ff00 */
[----:B------:R-:W-:Y:S01]  /*1150*/  PLOP3.LUT P0, PT, PT, PT, UP0, 0x80, 0x0 ;  /* 0x000000000000781c */ /* 0x000fe20003f0f008 */
[----:B------:R2:W3:Y:S01]  /*1160*/  LDSM.16.M88.4 R184, [R9+0x6000] ;  /* 0x0060000009b8783b */ /* 0x0004e20000000200 */
[----:B------:R-:W-:Y:S01]  /*1170*/  CS2R R30, SRZ ;  /* 0x00000000001e7805 */ /* 0x000fe2000001ff00 */
[----:B------:R-:W-:Y:S01]  /*1180*/  IMAD.IADD R8, R9, 0x1, R4 ;  /* 0x0000000109087824 */ /* 0x000fe200078e0204 */
[----:B------:R-:W-:Y:S01]  /*1190*/  CS2R R32, SRZ ;  /* 0x0000000000207805 */ /* 0x000fe2000001ff00 */
[----:B------:R2:W4:Y:S01]  /*11a0*/  LDSM.16.M88.4 R188, [R9+0x8000] ;  /* 0x0080000009bc783b */ /* 0x0005220000000200 */
[----:B------:R-:W-:-:S02]  /*11b0*/  CS2R R34, SRZ ;  /* 0x0000000000227805 */ /* 0x000fc4000001ff00 */
[----:B------:R-:W-:Y:S02]  /*11c0*/  CS2R R36, SRZ ;  /* 0x0000000000247805 */ /* 0x000fe4000001ff00 */
[----:B------:R-:W-:Y:S01]  /*11d0*/  CS2R R38, SRZ ;  /* 0x0000000000267805 */ /* 0x000fe2000001ff00 */
[----:B------:R2:W5:Y:S01]  /*11e0*/  LDSM.16.M88.4 R192, [R9+0xa000] ;  /* 0x00a0000009c0783b */ /* 0x0005620000000200 */
        /* <DEDUP_REMOVED lines=14> */
[----:B------:R-:W-:Y:S02]  /*12d0*/  CS2R R62, SRZ ;  /* 0x00000000003e7805 */ /* 0x000fe4000001ff00 */
[----:B------:R-:W-:Y:S02]  /*12e0*/  CS2R R64, SRZ ;  /* 0x0000000000407805 */ /* 0x000fe4000001ff00 */
[----:B------:R-:W-:Y:S02]  /*12f0*/  CS2R R66, SRZ ;  /* 0x0000000000427805 */ /* 0x000fe4000001ff00 */
        /* <DEDUP_REMOVED lines=9> */
[--C-:B------:R-:W-:Y:S01]  /*1390*/  SHF.R.S32.HI R4, RZ, 0x2, R42.reuse ;  /* 0x00000002ff047819 */ /* 0x100fe2000001142a */
[----:B------:R-:W-:Y:S01]  /*13a0*/  UIADD3 UR6, UR6, 0x3f, URZ ;  /* 0x0000003f06067890 */ /* 0x000fe2000fffe03f */
[----:B------:R-:W-:Y:S02]  /*13b0*/  SHF.R.S32.HI R5, RZ, 0x1f, R42 ;  /* 0x0000001fff057819 */ /* 0x000fe4000001142a */
[----:B------:R-:W-:-:S02]  /*13c0*/  CS2R R118, SRZ ;  /* 0x0000000000767805 */ /* 0x000fc4000001ff00 */
[----:B------:R-:W-:Y:S01]  /*13d0*/  LOP3.LUT R22, R22, 0x1c0, RZ, 0xc0, !PT ;  /* 0x000001c016167812 */ /* 0x000fe200078ec0ff */
[----:B------:R-:W-:Y:S01]  /*13e0*/  USHF.R.S32.HI UR7, URZ, 0x1f, UR6 ;  /* 0x0000001f3f077899 */ /* 0x000fe20008011406 */
[----:B------:R-:W-:Y:S02]  /*13f0*/  SHF.R.S32.HI R40, RZ, 0x5, R40 ;  /* 0x00000005ff287819 */ /* 0x000fe40000011428 */
[----:B------:R-:W-:Y:S02]  /*1400*/  CS2R R116, SRZ ;  /* 0x0000000000747805 */ /* 0x000fe4000001ff00 */
[----:B------:R-:W-:Y:S01]  /*1410*/  LEA.HI R5, R5, R4, RZ, 0x3 ;  /* 0x0000000405057211 */ /* 0x000fe200078f18ff */
[----:B------:R-:W-:Y:S01]  /*1420*/  ULEA.HI UR7, UR7, UR6, URZ, 0x6 ;  /* 0x0000000607077291 */ /* 0x000fe2000f8f303f */
[----:B------:R-:W-:Y:S02]  /*1430*/  LEA.HI R0, R16, R16, RZ, 0x1 ;  /* 0x0000001010007211 */ /* 0x000fe400078f08ff */
[----:B------:R-:W-:-:S02]  /*1440*/  CS2R R114, SRZ ;  /* 0x0000000000727805 */ /* 0x000fc4000001ff00 */
[----:B------:R-:W-:Y:S02]  /*1450*/  LOP3.LUT R9, R22, 0x30, R9, 0xf8, !PT ;  /* 0x0000003016097812 */ /* 0x000fe400078ef809 */
[----:B------:R-:W-:Y:S02]  /*1460*/  CS2R R112, SRZ ;  /* 0x0000000000707805 */ /* 0x000fe4000001ff00 */
[----:B------:R-:W-:Y:S02]  /*1470*/  LOP3.LUT R5, R5, 0xfffffff8, RZ, 0xc0, !PT ;  /* 0xfffffff805057812 */ /* 0x000fe400078ec0ff */
[----:B------:R-:W-:Y:S02]  /*1480*/  CS2R R110, SRZ ;  /* 0x00000000006e7805 */ /* 0x000fe4000001ff00 */
[----:B------:R-:W-:Y:S02]  /*1490*/  LOP3.LUT R9, R9, 0x8, R6, 0xf8, !PT ;  /* 0x0000000809097812 */ /* 0x000fe400078ef806 */
[----:B------:R-:W-:-:S02]  /*14a0*/  CS2R R108, SRZ ;  /* 0x00000000006c7805 */ /* 0x000fc4000001ff00 */
[----:B------:R-:W-:Y:S02]  /*14b0*/  SHF.R.U32.HI R22, RZ, 0x3, R22 ;  /* 0x00000003ff167819 */ /* 0x000fe40000011616 */
[----:B------:R-:W-:Y:S02]  /*14c0*/  CS2R R106, SRZ ;  /* 0x00000000006a7805 */ /* 0x000fe4000001ff00 */
[----:B------:R-:W-:Y:S02]  /*14d0*/  CS2R R104, SRZ ;  /* 0x0000000000687805 */ /* 0x000fe4000001ff00 */
[----:B------:R-:W-:Y:S02]  /*14e0*/  CS2R R102, SRZ ;  /* 0x0000000000667805 */ /* 0x000fe4000001ff00 */
[----:B------:R-:W-:Y:S02]  /*14f0*/  CS2R R100, SRZ ;  /* 0x0000000000647805 */ /* 0x000fe4000001ff00 */
[----:B------:R-:W-:-:S02]  /*1500*/  CS2R R98, SRZ ;  /* 0x0000000000627805 */ /* 0x000fc4000001ff00 */
[----:B------:R-:W-:Y:S02]  /*1510*/  CS2R R96, SRZ ;  /* 0x0000000000607805 */ /* 0x000fe4000001ff00 */
[----:B------:R-:W-:Y:S01]  /*1520*/  CS2R R94, SRZ ;  /* 0x00000000005e7805 */ /* 0x000fe2000001ff00 */
[----:B--2---:R-:W-:Y:S01]  /*1530*/  IMAD R7, R7, -0x80, R8 ;  /* 0xffffff8007077824 */ /* 0x004fe200078e0208 */
[----:B------:R-:W-:Y:S02]  /*1540*/  CS2R R92, SRZ ;  /* 0x00000000005c7805 */ /* 0x000fe4000001ff00 */
[----:B------:R-:W-:Y:S02]  /*1550*/  CS2R R90, SRZ ;  /* 0x00000000005a7805 */ /* 0x000fe4000001ff00 */
[----:B------:R-:W-:Y:S01]  /*1560*/  CS2R R88, SRZ ;  /* 0x0000000000587805 */ /* 0x000fe2000001ff00 */
[----:B------:R-:W-:Y:S01]  /*1570*/  IMAD R40, R40, -0x10, R7 ;  /* 0xfffffff028287824 */ /* 0x000fe200078e0207 */
[----:B------:R-:W-:-:S02]  /*1580*/  LOP3.LUT R7, R0, 0xfffffffe, RZ, 0xc0, !PT ;  /* 0xfffffffe00077812 */ /* 0x000fc400078ec0ff */
[----:B------:R-:W-:Y:S02]  /*1590*/  CS2R R86, SRZ ;  /* 0x0000000000567805 */ /* 0x000fe4000001ff00 */
[----:B------:R-:W-:Y:S02]  /*15a0*/  LOP3.LUT R0, R9, R22, RZ, 0x3c, !PT ;  /* 0x0000001609007212 */ /* 0x000fe400078e3cff */
[----:B------:R-:W-:Y:S02]  /*15b0*/  CS2R R84, SRZ ;  /* 0x0000000000547805 */ /* 0x000fe4000001ff00 */
[----:B------:R-:W-:Y:S01]  /*15c0*/  IADD3 R40, R40, R5, -R4 ;  /* 0x0000000528287210 */ /* 0x000fe20007ffe804 */
[C---:B------:R-:W-:Y:S01]  /*15d0*/  IMAD.IADD R7, R16.reuse, 0x1, -R7 ;  /* 0x0000000110077824 */ /* 0x040fe200078e0a07 */
[----:B------:R-:W-:Y:S01]  /*15e0*/  CS2R R82, SRZ ;  /* 0x0000000000527805 */ /* 0x000fe2000001ff00 */
[----:B------:R-:W-:Y:S01]  /*15f0*/  IMAD R5, R16, 0x8, R3 ;  /* 0x0000000810057824 */ /* 0x000fe200078e0203 */
[----:B------:R-:W-:Y:S01]  /*1600*/  CS2R R80, SRZ ;  /* 0x0000000000507805 */ /* 0x000fe2000001ff00 */
[----:B------:R-:W-:Y:S01]  /*1610*/  IMAD R3, R7, -0x40, R40 ;  /* 0xffffffc007037824 */ /* 0x000fe200078e0228 */
[----:B------:R-:W-:Y:S01]  /*1620*/  CS2R R78, SRZ ;  /* 0x00000000004e7805 */ /* 0x000fe2000001ff00 */
[----:B------:R-:W-:Y:S01]  /*1630*/  IMAD.U32 R0, R5, 0x200, R0 ;  /* 0x0000020005007824 */ /* 0x000fe200078e0000 */
[----:B------:R-:W-:-:S02]  /*1640*/  CS2R R76, SRZ ;  /* 0x00000000004c7805 */ /* 0x000fc4000001ff00 */
[----:B------:R-:W-:Y:S02]  /*1650*/  CS2R R74, SRZ ;  /* 0x00000000004a7805 */ /* 0x000fe4000001ff00 */
[----:B------:R-:W-:Y:S02]  /*1660*/  CS2R R72, SRZ ;  /* 0x0000000000487805 */ /* 0x000fe4000001ff00 */
[----:B------:R-:W-:Y:S02]  /*1670*/  CS2R R70, SRZ ;  /* 0x0000000000467805 */ /* 0x000fe4000001ff00 */
[----:B------:R-:W-:Y:S02]  /*1680*/  CS2R R68, SRZ ;  /* 0x0000000000447805 */ /* 0x000fe4000001ff00 */
[----:B------:R-:W-:Y:S02]  /*1690*/  CS2R R66, SRZ ;  /* 0x0000000000427805 */ /* 0x000fe4000001ff00 */
        /* <DEDUP_REMOVED lines=20> */
[----:B------:R-:W-:Y:S01]  /*17e0*/  CS2R R24, SRZ ;  /* 0x0000000000187805 */ /* 0x000fe2000001ff00 */
[----:B------:R-:W-:Y:S01]  /*17f0*/  ULOP3.LUT UR11, UR38, 0x1, URZ, 0xfc, !UPT ;  /* 0x00000001260b7892 */ /* 0x000fe2000f8efc3f */
[----:B------:R-:W-:Y:S01]  /*1800*/  UMOV UR4, URZ ;  /* 0x0000003f00047c82 */ /* 0x000fe20008000000 */
[----:B------:R-:W-:Y:S01]  /*1810*/  UMOV UR5, URZ ;  /* 0x0000003f00057c82 */ /* 0x000fe20008000000 */
[----:B------:R-:W-:Y:S01]  /*1820*/  USHF.R.S32.HI UR7, URZ, 0x6, UR7 ;  /* 0x000000063f077899 */ /* 0x000fe20008011407 */
[----:B------:R-:W-:Y:S01]  /*1830*/  UMOV UR6, URZ ;  /* 0x0000003f00067c82 */ /* 0x000fe20008000000 */
[----:B------:R-:W-:-:S10]  /*1840*/  ULDC UR20, c[0x0][0x744] ;  /* 0x0001d10000147ab9 */ /* 0x000fd40000000800 */
.L_x_256:
[----:B------:R-:W-:-:S06]  /*1850*/  UISETP.NE.AND UP0, UPT, UR11, 0x3, UPT ;  /* 0x000000030b00788c */ /* 0x000fcc000bf05270 */
[----:B------:R-:W-:-:S13]  /*1860*/  PLOP3.LUT P0, PT, PT, PT, UP0, 0x80, 0x0 ;  /* 0x000000000000781c */ /* 0x000fda0003f0f008 */
[----:B-1----:R-:W-:Y:S05]  /*1870*/  @!P0 BRA `(.L_x_246) ;  /* 0x0000000000048947 */ /* 0x002fea0003800000 */
[----:B------:R-:W-:Y:S01]  /*1880*/  BPT.TRAP 0x1 ;  /* 0x000000040000795c */ /* 0x000fe20000300000 */
.L_x_246:
[----:B------:R-:W-:Y:S01]  /*1890*/  R2UR UR8, R18 ;  /* 0x00000000120872ca */ /* 0x000fe200000e0000 */
[----:B------:R-:W-:-:S05]  /*18a0*/  IMAD.U32 R22, RZ, RZ, UR5 ;  /* 0x00000005ff167e24 */ /* 0x000fca000f8e00ff */
[----:B------:R-:W-:-:S07]  /*18b0*/  SHF.L.U32 R22, R22, 0x1f, RZ ;  /* 0x0000001f16167819 */ /* 0x000fce00000006ff */
[----:B------:R-:W-:-:S09]  /*18c0*/  ULEA UR8, UR6, UR8, 0x3 ;  /* 0x0000000806087291 */ /* 0x000fd2000f8e183f */
[----:B------:R2:W3:Y:S01]  /*18d0*/  SYNCS.PHASECHK.TRANS64.TRYWAIT P1, [UR8+0x26810], R22 ;  /* 0x02681016ff0075a7 */ /* 0x0004e20008020148 */
[----:B------:R-:W-:Y:S05]  /*18e0*/  @!P0 BRA `(.L_x_247) ;  /* 0x0000000000048947 */ /* 0x000fea0003800000 */
[----:B------:R-:W-:Y:S01]  /*18f0*/  BPT.TRAP 0x1 ;  /* 0x000000040000795c */ /* 0x000fe20000300000 */
.L_x_247:
[----:B---3--:R-:W-:Y:S05]  /*1900*/  @P1 BRA `(.L_x_248) ;  /* 0x0000000000081947 */ /* 0x008fea0003800000 */
[----:B------:R-:W3:Y:S02]  /*1910*/  SYNCS.PHASECHK.TRANS64.TRYWAIT P1, [UR8+0x26810], R22 ;  /* 0x02681016ff0075a7 */ /* 0x000ee40008020148 */
[----:B---3--:R-:W-:Y:S05]  /*1920*/  @!P1 BRA `(.L_x_249) ;  /* 0x0000005c00709947 */ /* 0x008fea0003800000 */
.L_x_248:
[----:B------:R-:W-:Y:S01]  /*1930*/  R2UR UR9, R18 ;  /* 0x00000000120972ca */ /* 0x000fe200000e0000 */
[----:B------:R-:W-:Y:S01]  /*1940*/  IMAD R4, R209, 0x800, R18 ;  /* 0x00000800d1047824 */ /* 0x000fe200078e0212 */
[----:B------:R-:W-:Y:S01]  /*1950*/  WARPGROUP.ARRIVE ;  /* 0x00000000000079c5 */ /* 0x000fe20000000000 */
[----:B------:R-:W-:Y:S01]  /*1960*/  UMOV UR13, 0xc0000010 ;  /* 0xc0000010000d7882 */ /* 0x000fe20000000000 */
[----:B------:R-:W-:Y:S02]  /*1970*/  UMOV UR15, 0x80000020 ;  /* 0x80000020000f7882 */ /* 0x000fe40000000000 */
[----:B------:R-:W-:Y:S01]  /*1980*/  R2UR UR10, R4 ;  /* 0x00000000040a72ca */ /* 0x000fe200000e0000 */
[----:B------:R-:W-:-:S04]  /*1990*/  IMAD.U32 R4, RZ, RZ, UR6 ;  /* 0x00000006ff047e24 */ /* 0x000fc8000f8e00ff */
[----:B---3--:R-:W-:Y:S02]  /*19a0*/  IMAD R5, R4, 0x20, R17 ;  /* 0x0000002004057824 */ /* 0x008fe400078e0211 */
        /* <DEDUP_REMOVED lines=59> */
.L_x_250:
[----:B------:R1:W1:Y:S01]  /*1d60*/  SYNCS.PHASECHK.TRANS64.TRYWAIT P1, [UR8+0x26830], R22 ;  /* 0x02683016ff0075a7 */ /* 0x0002620008020148 */
[----:B------:R-:W-:Y:S05]  /*1d70*/  @!P0 BRA `(.L_x_251) ;  /* 0x0000000000048947 */ /* 0x000fea0003800000 */
[----:B------:R-:W-:Y:S01]  /*1d80*/  BPT.TRAP 0x1 ;  /* 0x000000040000795c */ /* 0x000fe20000300000 */
.L_x_251:
[----:B-1----:R-:W-:Y:S05]  /*1d90*/  @P1 BRA `(.L_x_252) ;  /* 0x0000000000081947 */ /* 0x002fea0003800000 */
[----:B------:R-:W1:Y:S02]  /*1da0*/  SYNCS.PHASECHK.TRANS64.TRYWAIT P1, [UR8+0x26830], R22 ;  /* 0x02683016ff0075a7 */ /* 0x000e640008020148 */
[----:B-1----:R-:W-:Y:S05]  /*1db0*/  @!P1 BRA `(.L_x_253) ;  /* 0x0000005800649947 */ /* 0x002fea0003800000 */
.L_x_252:
[----:B------:R-:W-:Y:S01]  /*1dc0*/  R2UR UR10, R18 ;  /* 0x00000000120a72ca */ /* 0x000fe200000e0000 */
[----:B------:R-:W-:Y:S01]  /*1dd0*/  WARPGROUP.ARRIVE ;  /* 0x00000000000079c5 */ /* 0x000fe20000000000 */
[----:B------:R-:W-:Y:S01]  /*1de0*/  UMOV UR15, 0x80000020 ;  /* 0x80000020000f7882 */ /* 0x000fe20000000000 */
[C---:B------:R-:W-:Y:S01]  /*1df0*/  ISETP.GT.AND P2, PT, R3.reuse, RZ, PT ;  /* 0x000000ff0300720c */ /* 0x040fe20003f44270 */
[----:B------:R-:W-:Y:S01]  /*1e00*/  UMOV UR19, 0xc0000010 ;  /* 0xc000001000137882 */ /* 0x000fe20000000000 */
[----:B------:R-:W-:Y:S01]  /*1e10*/  ISETP.GT.AND P1, PT, R3, 0x8, PT ;  /* 0x000000080300780c */ /* 0x000fe20003f24270 */
[----:B------:R-:W-:Y:S01]  /*1e20*/  UMOV UR17, 0x40000040 ;  /* 0x4000004000117882 */ /* 0x000fe20000000000 */
[----:B--2---:R-:W-:Y:S02]  /*1e30*/  FSEL R22, R153, -INF , P2 ;  /* 0xff80000099167808 */ /* 0x004fe40001000000 */
[----:B------:R-:W-:Y:S02]  /*1e40*/  FSEL R213, R152, -INF , P2 ;  /* 0xff80000098d57808 */ /* 0x000fe40001000000 */
[----:B------:R-:W-:Y:S01]  /*1e50*/  FSEL R214, R181, -INF , P2 ;  /* 0xff800000b5d67808 */ /* 0x000fe20001000000 */
[----:B------:R-:W-:Y:S01]  /*1e60*/  FFMA.FTZ R153, R22, UR20, -R211 ;  /* 0x0000001416997c23 */ /* 0x000fe200080108d3 */
[----:B------:R-:W-:Y:S01]  /*1e70*/  UIADD3 UR10, UR10, 0x18000, URZ ;  /* 0x000180000a0a7890 */ /* 0x000fe2000fffe03f */
[----:B------:R-:W-:Y:S01]  /*1e80*/  FSEL R22, R157, -INF , P2 ;  /* 0xff8000009d167808 */ /* 0x000fe20001000000 */
[----:B------:R-:W-:Y:S01]  /*1e90*/  FFMA.FTZ R152, R213, UR20, -R210 ;  /* 0x00000014d5987c23 */ /* 0x000fe200080108d2 */
[----:B------:R-:W-:Y:S01]  /*1ea0*/  FSEL R157, R160, -INF , P2 ;  /* 0xff800000a09d7808 */ /* 0x000fe20001000000 */
[----:B------:R-:W-:Y:S01]  /*1eb0*/  USHF.R.U32.HI UR10, URZ, 0x4, UR10 ;  /* 0x000000043f0a7899 */ /* 0x000fe2000801160a */
[----:B------:R-:W-:Y:S01]  /*1ec0*/  FSEL R213, R156, -INF , P2 ;  /* 0xff8000009cd57808 */ /* 0x000fe20001000000 */
[----:B------:R-:W-:Y:S01]  /*1ed0*/  FFMA.FTZ R215, R22, UR20, -R21 ;  /* 0x0000001416d77c23 */ /* 0x000fe20008010815 */
[----:B------:R-:W-:Y:S01]  /*1ee0*/  FSEL R22, R161, -INF , P2 ;  /* 0xff800000a1167808 */ /* 0x000fe20001000000 */
[----:B------:R-:W-:Y:S01]  /*1ef0*/  ULOP3.LUT UR10, UR10, 0x3fff, URZ, 0xc0, !UPT ;  /* 0x00003fff0a0a7892 */ /* 0x000fe2000f8ec03f */
[----:B------:R-:W-:Y:S01]  /*1f00*/  FFMA.FTZ R160, R157, UR20, -R14 ;  /* 0x000000149da07c23 */ /* 0x000fe2000801080e */
[----:B------:R-:W-:Y:S01]  /*1f10*/  FSEL R157, R164, -INF , P2 ;  /* 0xff800000a49d7808 */ /* 0x000fe20001000000 */
[----:B------:R-:W-:Y:S01]  /*1f20*/  FFMA.FTZ R208, R213, UR20, -R20 ;  /* 0x00000014d5d07c23 */ /* 0x000fe20008010814 */
[----:B------:R-:W-:Y:S01]  /*1f30*/  ULOP3.LUT UR12, UR10, 0x10000, URZ, 0xfc, !UPT ;  /* 0x000100000a0c7892 */ /* 0x000fe2000f8efc3f */
[----:B------:R-:W-:Y:S01]  /*1f40*/  FFMA.FTZ R213, R22, UR20, -R15 ;  /* 0x0000001416d57c23 */ /* 0x000fe2000801080f */
[----:B------:R-:W-:Y:S01]  /*1f50*/  FSEL R22, R165, -INF , P2 ;  /* 0xff800000a5167808 */ /* 0x000fe20001000000 */
[----:B------:R-:W-:Y:S01]  /*1f60*/  FFMA.FTZ R161, R157, UR20, -R10 ;  /* 0x000000149da17c23 */ /* 0x000fe2000801080a */
[----:B------:R-:W-:Y:S01]  /*1f70*/  UIMAD UR12, UR6, 0x300, UR12 ;  /* 0x00000300060c78a4 */ /* 0x000fe2000f8e020c */
[----:B------:R-:W-:Y:S01]  /*1f80*/  FSEL R157, R168, -INF , P2 ;  /* 0xff800000a89d7808 */ /* 0x000fe20001000000 */
[----:B------:R-:W1:Y:S01]  /*1f90*/  MUFU.EX2 R160, R160 ;  /* 0x000000a000a07308 */ /* 0x000e620000000800 */
[----:B------:R-:W-:Y:S01]  /*1fa0*/  FFMA.FTZ R164, R22, UR20, -R11 ;  /* 0x0000001416a47c23 */ /* 0x000fe2000801080b */
[----:B------:R-:W-:Y:S01]  /*1fb0*/  FSEL R156, R169, -INF , P2 ;  /* 0xff800000a99c7808 */ /* 0x000fe20001000000 */
[----:B------:R-:W-:Y:S01]  /*1fc0*/  ULOP3.LUT UR10, UR10, 0x1000000, URZ, 0xfc, !UPT ;  /* 0x010000000a0a7892 */ /* 0x000fe2000f8efc3f */
[----:B------:R-:W-:Y:S01]  /*1fd0*/  FFMA.FTZ R22, R157, UR20, -R12 ;  /* 0x000000149d167c23 */ /* 0x000fe2000801080c */
[----:B------:R-:W-:Y:S01]  /*1fe0*/  UMOV UR14, UR12 ;  /* 0x0000000c000e7c82 */ /* 0x000fe20008000000 */
[----:B------:R-:W-:Y:S01]  /*1ff0*/  FSEL R157, R154, -INF , P1 ;  /* 0xff8000009a9d7808 */ /* 0x000fe20000800000 */
[----:B------:R-:W-:Y:S01]  /*2000*/  HGMMA.64x64x16.F32.BF16 R120, R184, gdesc[UR12], RZ, !UPT, gsb0 ;  /* 0x00e0000cb8787df0 */ /* 0x000fe2000c0018ff */
[----:B------:R-:W-:Y:S01]  /*2010*/  UIADD3 UR14, UR12, 0x2, URZ ;  /* 0x000000020c0e7890 */ /* 0x000fe2000fffe03f */
[----:B------:R-:W-:Y:S01]  /*2020*/  FSEL R154, R155, -INF , P1 ;  /* 0xff8000009b9a7808 */ /* 0x000fe20000800000 */
[----:B------:R-:W-:Y:S01]  /*2030*/  UMOV UR15, 0x80000020 ;  /* 0x80000020000f7882 */ /* 0x000fe20000000000 */
[----:B------:R-:W-:Y:S01]  /*2040*/  FSEL R155, R158, -INF , P1 ;  /* 0xff8000009e9b7808 */ /* 0x000fe20000800000 */
[----:B------:R-:W-:Y:S01]  /*2050*/  FFMA.FTZ R156, R156, UR20, -R13 ;  /* 0x000000149c9c7c23 */ /* 0x000fe2000801080d */
[----:B------:R-:W-:Y:S01]  /*2060*/  FFMA.FTZ R157, R157, UR20, -R210 ;  /* 0x000000149d9d7c23 */ /* 0x000fe200080108d2 */
[----:B------:R-:W-:Y:S01]  /*2070*/  FFMA.FTZ R169, R154, UR20, -R211 ;  /* 0x000000149aa97c23 */ /* 0x000fe200080108d3 */
[----:B------:R-:W-:Y:S01]  /*2080*/  FSEL R154, R159, -INF , P1 ;  /* 0xff8000009f9a7808 */ /* 0x000fe20000800000 */
        /* <DEDUP_REMOVED lines=11> */
[----:B------:R-:W-:Y:S01]  /*2140*/  MUFU.EX2 R168, R157 ;  /* 0x0000009d00a87308 */ /* 0x000fe20000000800 */
[----:B------:R-:W-:Y:S01]  /*2150*/  FFMA.FTZ R155, R155, UR20, -R10 ;  /* 0x000000149b9b7c23 */ /* 0x000fe2000801080a */
[----:B------:R-:W-:Y:S01]  /*2160*/  FSEL R10, R167, -INF , P1 ;  /* 0xff800000a70a7808 */ /* 0x000fe20000800000 */
[----:B------:R-:W-:Y:S01]  /*2170*/  FFMA.FTZ R216, R181, UR20, -R6 ;  /* 0x00000014b5d87c23 */ /* 0x000fe20008010806 */
[----:B------:R-:W-:Y:S01]  /*2180*/  FSEL R211, R180, -INF , P2 ;  /* 0xff800000b4d37808 */ /* 0x000fe20001000000 */
[----:B------:R-:W-:Y:S01]  /*2190*/  UIMAD UR10, UR6, 0x300, UR10 ;  /* 0x00000300060a78a4 */ /* 0x000fe2000f8e020a */
[----:B------:R-:W-:Y:S01]  /*21a0*/  FSEL R180, R179, -INF , P1 ;  /* 0xff800000b3b47808 */ /* 0x000fe20000800000 */
[----:B------:R-:W-:Y:S01]  /*21b0*/  FFMA.FTZ R163, R10, UR20, -R11 ;  /* 0x000000140aa37c23 */ /* 0x000fe2000801080b */
[----:B------:R-:W-:Y:S01]  /*21c0*/  FSEL R11, R170, -INF , P1 ;  /* 0xff800000aa0b7808 */ /* 0x000fe20000800000 */
[----:B------:R2:W-:Y:S01]  /*21d0*/  MUFU.EX2 R162, R155 ;  /* 0x0000009b00a27308 */ /* 0x0005e20000000800 */
[----:B------:R-:W-:Y:S01]  /*21e0*/  FSEL R10, R171, -INF , P1 ;  /* 0xff800000ab0a7808 */ /* 0x000fe20000800000 */
[----:B------:R-:W-:Y:S01]  /*21f0*/  FFMA.FTZ R217, R180, UR20, -R7 ;  /* 0x00000014b4d97c23 */ /* 0x000fe20008010807 */
[----:B------:R-:W-:Y:S01]  /*2200*/  FSEL R179, R182, -INF , P1 ;  /* 0xff800000b6b37808 */ /* 0x000fe20000800000 */
[----:B------:R-:W-:Y:S01]  /*2210*/  FFMA.FTZ R166, R11, UR20, -R12 ;  /* 0x000000140ba67c23 */ /* 0x000fe2000801080c */
[----:B------:R-:W-:Y:S01]  /*2220*/  FSEL R11, R172, -INF , P2 ;  /* 0xff800000ac0b7808 */ /* 0x000fe20001000000 */
[----:B------:R-:W-:Y:S01]  /*2230*/  FFMA.FTZ R167, R10, UR20, -R13 ;  /* 0x000000140aa77c23 */ /* 0x000fe2000801080d */
[----:B------:R-:W-:Y:S01]  /*2240*/  FSEL R13, R174, -INF , P1 ;  /* 0xff800000ae0d7808 */ /* 0x000fe20000800000 */
[----:B------:R-:W3:Y:S01]  /*2250*/  MUFU.EX2 R213, R213 ;  /* 0x000000d500d57308 */ /* 0x000ee20000000800 */
[----:B------:R-:W-:Y:S01]  /*2260*/  FSEL R182, R183, -INF , P1 ;  /* 0xff800000b7b67808 */ /* 0x000fe20000800000 */
[----:B------:R-:W-:Y:S01]  /*2270*/  FFMA.FTZ R170, R11, UR20, -R8 ;  /* 0x000000140baa7c23 */ /* 0x000fe20008010808 */
[----:B------:R-:W-:Y:S01]  /*2280*/  FFMA.FTZ R180, R211, UR20, -R4 ;  /* 0x00000014d3b47c23 */ /* 0x000fe20008010804 */
[----:B------:R-:W-:Y:S01]  /*2290*/  FFMA.FTZ R171, R13, UR20, -R8 ;  /* 0x000000140dab7c23 */ /* 0x000fe20008010808 */
[----:B------:R-:W-:Y:S01]  /*22a0*/  FSEL R8, R173, -INF , P2 ;  /* 0xff800000ad087808 */ /* 0x000fe20001000000 */
[----:B------:R-:W-:Y:S01]  /*22b0*/  FFMA.FTZ R179, R179, UR20, -R4 ;  /* 0x00000014b3b37c23 */ /* 0x000fe20008010804 */
[----:B------:R-:W-:Y:S01]  /*22c0*/  FSEL R173, R176, -INF , P2 ;  /* 0xff800000b0ad7808 */ /* 0x000fe20001000000 */
[----:B------:R-:W3:Y:S01]  /*22d0*/  MUFU.EX2 R153, R153 ;  /* 0x0000009900997308 */ /* 0x000ee20000000800 */
[----:B------:R-:W-:Y:S01]  /*22e0*/  FFMA.FTZ R7, R214, UR20, -R5 ;  /* 0x00000014d6077c23 */ /* 0x000fe20008010805 */
[----:B------:R-:W-:Y:S01]  /*22f0*/  FFMA.FTZ R172, R8, UR20, -R9 ;  /* 0x0000001408ac7c23 */ /* 0x000fe20008010809 */
[----:B------:R-:W-:Y:S01]  /*2300*/  FSEL R8, R175, -INF , P1 ;  /* 0xff800000af087808 */ /* 0x000fe20000800000 */
[----:B------:R-:W-:Y:S01]  /*2310*/  FFMA.FTZ R178, R173, UR20, -R6 ;  /* 0x00000014adb27c23 */ /* 0x000fe20008010806 */
[----:B------:R-:W-:-:S03]  /*2320*/  FFMA.FTZ R6, R182, UR20, -R5 ;  /* 0x00000014b6067c23 */ /* 0x000fc60008010805 */
[----:B------:R-:W-:Y:S01]  /*2330*/  FFMA.FTZ R174, R8, UR20, -R9 ;  /* 0x0000001408ae7c23 */ /* 0x000fe20008010809 */
[----:B------:R1:W-:Y:S08]  /*2340*/  MUFU.EX2 R175, R172 ;  /* 0x000000ac00af7308 */ /* 0x0003f00000000800 */
[----:B------:R-:W3:Y:S08]  /*2350*/  MUFU.EX2 R169, R169 ;  /* 0x000000a900a97308 */ /* 0x000ef00000000800 */
[----:B------:R-:W3:Y:S01]  /*2360*/  MUFU.EX2 R152, R152 ;  /* 0x0000009800987308 */ /* 0x000ee20000000800 */
[----:B------:R-:W-:-:S02]  /*2370*/  WARPGROUP.DEPBAR.LE gsb0, 0x0 ;  /* 0x00008000000079c5 */ /* 0x000fc40000010000 */
[----:B------:R-:W-:-:S05]  /*2380*/  WARPGROUP.ARRIVE ;  /* 0x00000000000079c5 */ /* 0x000fca0000000000 */
[----:B------:R-:W3:Y:S01]  /*2390*/  MUFU.EX2 R170, R170 ;  /* 0x000000aa00aa7308 */ /* 0x000ee20000000800 */
[----:B------:R-:W-:Y:S01]  /*23a0*/  HGMMA.64x64x16.F32.BF16 R120, R196, gdesc[UR12], R120, gsb0 ;  /* 0x00e0000cc4787df0 */ /* 0x000fe20008001878 */
[----:B------:R-:W-:Y:S01]  /*23b0*/  UIADD3 UR14, UR12, 0x100, URZ ;  /* 0x000001000c0e7890 */ /* 0x000fe2000fffe03f */
[----:B------:R-:W-:-:S05]  /*23c0*/  UMOV UR15, 0x80000020 ;  /* 0x80000020000f7882 */ /* 0x000fca0000000000 */
[----:B------:R-:W3:Y:S08]  /*23d0*/  MUFU.EX2 R166, R166 ;  /* 0x000000a600a67308 */ /* 0x000ef00000000800 */
[----:B------:R-:W3:Y:S08]  /*23e0*/  MUFU.EX2 R167, R167 ;  /* 0x000000a700a77308 */ /* 0x000ef00000000800 */
[----:B------:R-:W3:Y:S08]  /*23f0*/  MUFU.EX2 R208, R208 ;  /* 0x000000d000d07308 */ /* 0x000ef00000000800 */
[----:B------:R-:W3:Y:S08]  /*2400*/  MUFU.EX2 R215, R215 ;  /* 0x000000d700d77308 */ /* 0x000ef00000000800 */
[----:B------:R-:W3:Y:S08]  /*2410*/  MUFU.EX2 R20, R20 ;  /* 0x0000001400147308 */ /* 0x000ef00000000800 */
[----:B------:R-:W3:Y:S08]  /*2420*/  MUFU.EX2 R21, R21 ;  /* 0x0000001500157308 */ /* 0x000ef00000000800 */
[----:B------:R-:W-:Y:S08]  /*2430*/  MUFU.EX2 R161, R161 ;  /* 0x000000a100a17308 */ /* 0x000ff00000000800 */
[----:B------:R-:W-:Y:S08]  /*2440*/  MUFU.EX2 R164, R164 ;  /* 0x000000a400a47308 */ /* 0x000ff00000000800 */
[----:B------:R-:W3:Y:S08]  /*2450*/  MUFU.EX2 R14, R14 ;  /* 0x0000000e000e7308 */ /* 0x000ef00000000800 */
[----:B------:R-:W3:Y:S01]  /*2460*/  MUFU.EX2 R15, R15 ;  /* 0x0000000f000f7308 */ /* 0x000ee20000000800 */
[----:B------:R-:W-:-:S02]  /*2470*/  WARPGROUP.DEPBAR.LE gsb0, 0x0 ;  /* 0x00008000000079c5 */ /* 0x000fc40000010000 */
[----:B----4-:R-:W-:-:S05]  /*2480*/  WARPGROUP.ARRIVE ;  /* 0x00000000000079c5 */ /* 0x010fca0000000000 */
[----:B------:R-:W4:Y:S01]  /*2490*/  MUFU.EX2 R163, R163 ;  /* 0x000000a300a37308 */ /* 0x000f220000000800 */
[----:B------:R-:W-:Y:S01]  /*24a0*/  HGMMA.64x64x16.F32.BF16 R120, R188, gdesc[UR12], R120, gsb0 ;  /* 0x00e0000cbc787df0 */ /* 0x000fe20008001878 */
[----:B------:R-:W-:Y:S01]  /*24b0*/  UIADD3 UR14, UR12, 0x102, URZ ;  /* 0x000001020c0e7890 */ /* 0x000fe2000fffe03f */
[----:B------:R-:W-:-:S05]  /*24c0*/  UMOV UR15, 0x80000020 ;  /* 0x80000020000f7882 */ /* 0x000fca0000000000 */
[----:B------:R-:W4:Y:S08]  /*24d0*/  MUFU.EX2 R22, R22 ;  /* 0x0000001600167308 */ /* 0x000f300000000800 */
[----:B------:R-:W4:Y:S08]  /*24e0*/  MUFU.EX2 R171, R171 ;  /* 0x000000ab00ab7308 */ /* 0x000f300000000800 */
[----:B------:R-:W4:Y:S08]  /*24f0*/  MUFU.EX2 R174, R174 ;  /* 0x000000ae00ae7308 */ /* 0x000f300000000800 */
[----:B------:R-:W4:Y:S08]  /*2500*/  MUFU.EX2 R178, R178 ;  /* 0x000000b200b27308 */ /* 0x000f300000000800 */
[----:B------:R-:W-:Y:S08]  /*2510*/  MUFU.EX2 R4, R216 ;  /* 0x000000d800047308 */ /* 0x000ff00000000800 */
[----:B------:R-:W4:Y:S08]  /*2520*/  MUFU.EX2 R5, R210 ;  /* 0x000000d200057308 */ /* 0x000f300000000800 */
        /* <DEDUP_REMOVED lines=22> */
[----:B------:R-:W5:Y:S04]  /*2690*/  LDS.64 R10, [R212+0x1e200] ;  /* 0x01e20000d40a7984 */ /* 0x000f680000000a00 */
[----:B------:R-:W3:Y:S04]  /*26a0*/  LDS.64 R12, [R212+0x1e220] ;  /* 0x01e22000d40c7984 */ /* 0x000ee80000000a00 */
[----:B--2---:R-:W2:Y:S04]  /*26b0*/  LDS.64 R154, [R212+0x1e240] ;  /* 0x01e24000d49a7984 */ /* 0x004ea80000000a00 */
[----:B------:R-:W4:Y:S04]  /*26c0*/  LDS.64 R156, [R212+0x1e260] ;  /* 0x01e26000d49c7984 */ /* 0x000f280000000a00 */
[----:B------:R-:W4:Y:S04]  /*26d0*/  LDS.64 R8, [R212+0x1e280] ;  /* 0x01e28000d4087984 */ /* 0x000f280000000a00 */
[----:B------:R-:W4:Y:S04]  /*26e0*/  LDS.64 R158, [R212+0x1e2a0] ;  /* 0x01e2a000d49e7984 */ /* 0x000f280000000a00 */
[----:B------:R-:W4:Y:S04]  /*26f0*/  LDS.64 R176, [R212+0x1e2e0] ;  /* 0x01e2e000d4b07984 */ /* 0x000f280000000a00 */
[----:B-1----:R-:W1:Y:S01]  /*2700*/  LDS.64 R172, [R212+0x1e2c0] ;  /* 0x01e2c000d4ac7984 */ /* 0x002e620000000a00 */
[--C-:B-----5:R-:W-:Y:S01]  /*2710*/  FADD.FTZ R181, R120, -R10.reuse ;  /* 0x8000000a78b57221 */ /* 0x120fe20000010000 */
[----:B------:R-:W-:Y:S01]  /*2720*/  FADD.FTZ R183, R122, -R10 ;  /* 0x8000000a7ab77221 */ /* 0x000fe20000010000 */
[--C-:B------:R-:W-:Y:S01]  /*2730*/  FADD.FTZ R10, R121, -R11.reuse ;  /* 0x8000000b790a7221 */ /* 0x100fe20000010000 */
[----:B------:R-:W-:Y:S01]  /*2740*/  FADD.FTZ R120, R123, -R11 ;  /* 0x8000000b7b787221 */ /* 0x000fe20000010000 */
[--C-:B---3--:R-:W-:Y:S01]  /*2750*/  FADD.FTZ R121, R124, -R12.reuse ;  /* 0x8000000c7c797221 */ /* 0x108fe20000010000 */
[----:B------:R-:W-:Y:S01]  /*2760*/  FADD.FTZ R123, R126, -R12 ;  /* 0x8000000c7e7b7221 */ /* 0x000fe20000010000 */
[--C-:B------:R-:W-:Y:S01]  /*2770*/  FADD.FTZ R12, R125, -R13.reuse ;  /* 0x8000000d7d0c7221 */ /* 0x100fe20000010000 */
[----:B------:R-:W-:Y:S01]  /*2780*/  FADD.FTZ R124, R127, -R13 ;  /* 0x8000000d7f7c7221 */ /* 0x000fe20000010000 */
[----:B------:R-:W3:Y:S01]  /*2790*/  MUFU.EX2 R11, R217 ;  /* 0x000000d9000b7308 */ /* 0x000ee20000000800 */
[----:B--2---:R-:W-:Y:S01]  /*27a0*/  FADD.FTZ R13, R128, -R154 ;  /* 0x8000009a800d7221 */ /* 0x004fe20000010000 */
[--C-:B------:R-:W-:Y:S01]  /*27b0*/  FADD.FTZ R122, R129, -R155.reuse ;  /* 0x8000009b817a7221 */ /* 0x100fe20000010000 */
[----:B------:R-:W-:Y:S01]  /*27c0*/  FADD.FTZ R126, R131, -R155 ;  /* 0x8000009b837e7221 */ /* 0x000fe20000010000 */
[----:B----4-:R-:W-:Y:S01]  /*27d0*/  FADD.FTZ R127, R134, -R156 ;  /* 0x8000009c867f7221 */ /* 0x010fe20000010000 */
[----:B------:R-:W-:Y:S01]  /*27e0*/  FADD.FTZ R125, R130, -R154 ;  /* 0x8000009a827d7221 */ /* 0x000fe20000010000 */
[----:B------:R-:W-:Y:S01]  /*27f0*/  FMUL.FTZ R13, R160, R13 ;  /* 0x0000000da00d7220 */ /* 0x000fe20000410000 */
[----:B------:R-:W-:Y:S01]  /*2800*/  FMUL.FTZ R122, R213, R122 ;  /* 0x0000007ad57a7220 */ /* 0x000fe20000410000 */
[--C-:B------:R-:W-:Y:S01]  /*2810*/  FADD.FTZ R131, R136, -R8.reuse ;  /* 0x8000000888837221 */ /* 0x100fe20000010000 */
[----:B------:R-:W-:Y:S01]  /*2820*/  FADD.FTZ R129, R138, -R8 ;  /* 0x800000088a817221 */ /* 0x000fe20000010000 */
[--C-:B------:R-:W-:Y:S01]  /*2830*/  FADD.FTZ R134, R137, -R9.reuse ;  /* 0x8000000989867221 */ /* 0x100fe20000010000 */
[----:B------:R-:W-:Y:S01]  /*2840*/  FADD.FTZ R8, R139, -R9 ;  /* 0x800000098b087221 */ /* 0x000fe20000010000 */
[----:B------:R-:W-:Y:S01]  /*2850*/  FADD.FTZ R9, R140, -R158 ;  /* 0x8000009e8c097221 */ /* 0x000fe20000010000 */
[----:B------:R-:W-:Y:S01]  /*2860*/  FADD.FTZ R130, R141, -R159 ;  /* 0x8000009f8d827221 */ /* 0x000fe20000010000 */
[----:B------:R-:W-:Y:S01]  /*2870*/  FMUL.FTZ R141, R153, R10 ;  /* 0x0000000a998d7220 */ /* 0x000fe20000410000 */
[----:B------:R-:W-:Y:S01]  /*2880*/  FADD.FTZ R132, R132, -R156 ;  /* 0x8000009c84847221 */ /* 0x000fe20000010000 */
[----:B------:R-:W-:Y:S01]  /*2890*/  FMUL.FTZ R10, R169, R120 ;  /* 0x00000078a90a7220 */ /* 0x000fe20000410000 */
[----:B------:R-:W-:Y:S01]  /*28a0*/  FMUL.FTZ R156, R152, R181 ;  /* 0x000000b5989c7220 */ /* 0x000fe20000410000 */
[----:B------:R-:W-:Y:S01]  /*28b0*/  F2FP.BF16.F32.PACK_AB R120, R153, R152 ;  /* 0x000000989978723e */ /* 0x000fe200000010ff */
[----:B------:R-:W-:Y:S01]  /*28c0*/  FMUL.FTZ R9, R170, R9 ;  /* 0x00000009aa097220 */ /* 0x000fe20000410000 */
[----:B------:R-:W-:Y:S01]  /*28d0*/  FMUL.FTZ R130, R175, R130 ;  /* 0x00000082af827220 */ /* 0x000fe20000410000 */
[----:B------:R-:W-:Y:S01]  /*28e0*/  F2FP.BF16.F32.PACK_AB R152, R122, R13 ;  /* 0x0000000d7a98723e */ /* 0x000fe200000010ff */
[--C-:B------:R-:W-:Y:S01]  /*28f0*/  FADD.FTZ R133, R133, -R157.reuse ;  /* 0x8000009d85857221 */ /* 0x100fe20000010000 */
[----:B------:R-:W-:Y:S01]  /*2900*/  FADD.FTZ R128, R135, -R157 ;  /* 0x8000009d87807221 */ /* 0x000fe20000010000 */
[----:B------:R-:W-:Y:S01]  /*2910*/  FMUL.FTZ R129, R166, R129 ;  /* 0x00000081a6817220 */ /* 0x000fe20000410000 */
[----:B------:R-:W-:Y:S01]  /*2920*/  FMUL.FTZ R8, R167, R8 ;  /* 0x00000008a7087220 */ /* 0x000fe20000410000 */
[----:B------:R-:W-:-:S02]  /*2930*/  IMAD.U32 R13, RZ, RZ, UR6 ;  /* 0x00000006ff0d7e24 */ /* 0x000fc4000f8e00ff */
[----:B------:R-:W-:Y:S01]  /*2940*/  FADD.FTZ R142, R142, -R158 ;  /* 0x8000009e8e8e7221 */ /* 0x000fe20000010000 */
[----:B------:R-:W-:Y:S01]  /*2950*/  FADD.FTZ R143, R143, -R159 ;  /* 0x8000009f8f8f7221 */ /* 0x000fe20000010000 */
[----:B------:R-:W-:Y:S01]  /*2960*/  FADD.FTZ R139, R148, -R176 ;  /* 0x800000b0948b7221 */ /* 0x000fe20000010000 */
[----:B------:R-:W-:Y:S01]  /*2970*/  FADD.FTZ R140, R149, -R177 ;  /* 0x800000b1958c7221 */ /* 0x000fe20000010000 */
[--C-:B-1----:R-:W-:Y:S01]  /*2980*/  FADD.FTZ R137, R144, -R172.reuse ;  /* 0x800000ac90897221 */ /* 0x102fe20000010000 */
[----:B------:R-:W-:Y:S01]  /*2990*/  FADD.FTZ R135, R146, -R172 ;  /* 0x800000ac92877221 */ /* 0x000fe20000010000 */
[--C-:B------:R-:W-:Y:S01]  /*29a0*/  FADD.FTZ R138, R145, -R173.reuse ;  /* 0x800000ad918a7221 */ /* 0x100fe20000010000 */
[----:B------:R-:W-:Y:S01]  /*29b0*/  FADD.FTZ R136, R147, -R173 ;  /* 0x800000ad93887221 */ /* 0x000fe20000010000 */
[----:B------:R-:W-:Y:S01]  /*29c0*/  FADD.FTZ R176, R150, -R176 ;  /* 0x800000b096b07221 */ /* 0x000fe20000010000 */
[----:B------:R-:W-:Y:S01]  /*29d0*/  FADD.FTZ R177, R151, -R177 ;  /* 0x800000b197b17221 */ /* 0x000fe20000010000 */
[----:B------:R-:W-:Y:S01]  /*29e0*/  FMUL.FTZ R157, R168, R183 ;  /* 0x000000b7a89d7220 */ /* 0x000fe20000410000 */
[----:B------:R-:W-:Y:S01]  /*29f0*/  FMUL.FTZ R121, R208, R121 ;  /* 0x00000079d0797220 */ /* 0x000fe20000410000 */
[----:B------:R-:W-:Y:S01]  /*2a00*/  FMUL.FTZ R12, R215, R12 ;  /* 0x0000000cd70c7220 */ /* 0x000fe20000410000 */
[----:B------:R-:W-:Y:S01]  /*2a10*/  FMUL.FTZ R123, R20, R123 ;  /* 0x0000007b147b7220 */ /* 0x000fe20000410000 */
        /* <DEDUP_REMOVED lines=8> */
[----:B------:R-:W-:-:S02]  /*2aa0*/  IMAD R9, R13, 0x2000, R0 ;  /* 0x000020000d097824 */ /* 0x000fc400078e0200 */
        /* <DEDUP_REMOVED lines=8> */
[----:B---3--:R-:W-:Y:S01]  /*2b30*/  FMUL.FTZ R136, R11, R136 ;  /* 0x000000880b887220 */ /* 0x008fe20000410000 */
[----:B------:R-:W-:Y:S01]  /*2b40*/  FMUL.FTZ R139, R180, R139 ;  /* 0x0000008bb48b7220 */ /* 0x000fe20000410000 */
[----:B------:R-:W-:Y:S01]  /*2b50*/  FMUL.FTZ R140, R7, R140 ;  /* 0x0000008c078c7220 */ /* 0x000fe20000410000 */
[----:B------:R-:W-:Y:S01]  /*2b60*/  FMUL.FTZ R147, R179, R176 ;  /* 0x000000b0b3937220 */ /* 0x000fe20000410000 */
[----:B------:R-:W-:Y:S01]  /*2b70*/  FMUL.FTZ R8, R6, R177 ;  /* 0x000000b106087220 */ /* 0x000fe20000410000 */
[----:B------:R-:W-:Y:S01]  /*2b80*/  F2FP.BF16.F32.PACK_AB R156, R141, R156 ;  /* 0x0000009c8d9c723e */ /* 0x000fe200000010ff */
[----:B------:R-:W-:Y:S01]  /*2b90*/  IMAD R9, R9, 0x2, R18 ;  /* 0x0000000209097824 */ /* 0x000fe200078e0212 */
[----:B------:R-:W-:-:S02]  /*2ba0*/  F2FP.BF16.F32.PACK_AB R157, R10, R157 ;  /* 0x0000009d0a9d723e */ /* 0x000fc400000010ff */
[----:B------:R-:W-:Y:S02]  /*2bb0*/  F2FP.BF16.F32.PACK_AB R158, R12, R121 ;  /* 0x000000790c9e723e */ /* 0x000fe400000010ff */
[----:B------:R-:W-:Y:S02]  /*2bc0*/  F2FP.BF16.F32.PACK_AB R159, R124, R123 ;  /* 0x0000007b7c9f723e */ /* 0x000fe400000010ff */
[----:B------:R-:W-:Y:S02]  /*2bd0*/  F2FP.BF16.F32.PACK_AB R153, R126, R125 ;  /* 0x0000007d7e99723e */ /* 0x000fe400000010ff */
[----:B------:R-:W-:Y:S01]  /*2be0*/  F2FP.BF16.F32.PACK_AB R154, R133, R132 ;  /* 0x00000084859a723e */ /* 0x000fe200000010ff */
[----:B------:R1:W-:Y:S01]  /*2bf0*/  STSM.16.MT88.4 [R9+0x1e800], R156 ;  /* 0x01e8009c09007844 */ /* 0x0003e20000004200 */
[----:B------:R-:W-:Y:S02]  /*2c00*/  F2FP.BF16.F32.PACK_AB R155, R128, R127 ;  /* 0x0000007f809b723e */ /* 0x000fe400000010ff */
[----:B------:R-:W-:-:S02]  /*2c10*/  F2FP.BF16.F32.PACK_AB R148, R134, R131 ;  /* 0x000000838694723e */ /* 0x000fc400000010ff */
[----:B------:R-:W-:Y:S01]  /*2c20*/  F2FP.BF16.F32.PACK_AB R151, R143, R142 ;  /* 0x0000008e8f97723e */ /* 0x000fe200000010ff */
[----:B------:R1:W-:Y:S01]  /*2c30*/  STSM.16.MT88.4 [R9+0x1f000], R152 ;  /* 0x01f0009809007844 */ /* 0x0003e20000004200 */
[----:B------:R-:W-:Y:S02]  /*2c40*/  F2FP.BF16.F32.PACK_AB R144, R138, R137 ;  /* 0x000000898a90723e */ /* 0x000fe400000010ff */
[----:B------:R-:W-:Y:S01]  /*2c50*/  F2FP.BF16.F32.PACK_AB R145, R136, R135 ;  /* 0x000000878891723e */ /* 0x000fe200000010ff */
[----:B------:R1:W-:Y:S01]  /*2c60*/  STSM.16.MT88.4 [R9+0x1f800], R148 ;  /* 0x01f8009409007844 */ /* 0x0003e20000004200 */
[----:B------:R-:W-:Y:S02]  /*2c70*/  F2FP.BF16.F32.PACK_AB R146, R140, R139 ;  /* 0x0000008b8c92723e */ /* 0x000fe400000010ff */
[----:B------:R-:W-:Y:S01]  /*2c80*/  F2FP.BF16.F32.PACK_AB R147, R8, R147 ;  /* 0x000000930893723e */ /* 0x000fe200000010ff */
[----:B------:R-:W-:Y:S01]  /*2c90*/  IMAD R8, R209, 0x1000, R18 ;  /* 0x00001000d1087824 */ /* 0x000fe200078e0212 */
[----:B------:R-:W-:-:S02]  /*2ca0*/  F2FP.BF16.F32.PACK_AB R121, R169, R168 ;  /* 0x000000a8a979723e */ /* 0x000fc400000010ff */
[----:B------:R-:W-:Y:S01]  /*2cb0*/  F2FP.BF16.F32.PACK_AB R122, R215, R208 ;  /* 0x000000d0d77a723e */ /* 0x000fe200000010ff */
[----:B------:R1:W-:Y:S01]  /*2cc0*/  STSM.16.MT88.4 [R9+0x20000], R144 ;  /* 0x0200009009007844 */ /* 0x0003e20000004200 */
[----:B------:R-:W-:Y:S02]  /*2cd0*/  F2FP.BF16.F32.PACK_AB R123, R21, R20 ;  /* 0x00000014157b723e */ /* 0x000fe400000010ff */
        /* <DEDUP_REMOVED lines=11> */
[----:B------:R-:W-:Y:S02]  /*2d90*/  F2FP.BF16.F32.PACK_AB R178, R7, R180 ;  /* 0x000000b407b2723e */ /* 0x000fe400000010ff */
        /* <DEDUP_REMOVED lines=185> */
[----:B-1----:R-:W-:Y:S05]  /*3930*/  @!P0 BRA `(.L_x_254) ;  /* 0x0000000000048947 */ /* 0x002fea0003800000 */
[----:B------:R-:W-:Y:S01]  /*3940*/  BPT.TRAP 0x1 ;  /* 0x000000040000795c */ /* 0x000fe20000300000 */
.L_x_254:
[----:B------:R-:W-:Y:S01]  /*3950*/  UIADD3 UR10, UR8, 0x26840, URZ ;  /* 0x00026840080a7890 */ /* 0x000fe2000fffe03f */
[----:B------:R-:W-:Y:S01]  /*3960*/  VIADD R6, R2, 0x9 ;  /* 0x0000000902067836 */ /* 0x000fe20000000000 */
[----:B------:R-:W-:Y:S01]  /*3970*/  ULOP3.LUT UR12, UR9, 0x1000000, URZ, 0xfc, !UPT ;  /* 0x01000000090c7892 */ /* 0x000fe2000f8efc3f */
[----:B------:R-:W-:Y:S01]  /*3980*/  IMAD R5, R16, 0xc00, R23 ;  /* 0x00000c0010057824 */ /* 0x000fe200078e0217 */
[----:B------:R-:W-:Y:S01]  /*3990*/  UPRMT UR10, URZ, 0x654, UR10 ;  /* 0x000006543f0a7896 */ /* 0x000fe2000800000a */
[----:B------:R-:W-:Y:S01]  /*39a0*/  VIADD R4, R2, 0xc ;  /* 0x0000000c02047836 */ /* 0x000fe20000000000 */
[----:B------:R-:W-:Y:S01]  /*39b0*/  UIMAD UR12, UR6, 0x300, UR12 ;  /* 0x00000300060c78a4 */ /* 0x000fe2000f8e020c */
[----:B------:R-:W-:Y:S01]  /*39c0*/  IMAD R5, R5, 0x4, R18 ;  /* 0x0000000405057824 */ /* 0x000fe200078e0212 */
[----:B------:R-:W-:-:S05]  /*39d0*/  UMOV UR15, 0x80000020 ;  /* 0x80000020000f7882 */ /* 0x000fca0000000000 */
        /* <DEDUP_REMOVED lines=39> */
.L_x_255:
        /* <DEDUP_REMOVED lines=12> */
[----:B-1----:R-:W-:Y:S02]  /*3d10*/  IMAD.MOV.U32 R4, RZ, RZ, R40 ;  /* 0x000000ffff047224 */ /* 0x002fe400078e0028 */
[----:B------:R-:W-:Y:S02]  /*3d20*/  IMAD.MOV.U32 R5, RZ, RZ, R41 ;  /* 0x000000ffff057224 */ /* 0x000fe400078e0029 */
[----:B------:R-:W-:Y:S02]  /*3d30*/  IMAD.MOV.U32 R6, RZ, RZ, R42 ;  /* 0x000000ffff067224 */ /* 0x000fe400078e002a */
[----:B------:R-:W-:-:S07]  /*3d40*/  IMAD.MOV.U32 R7, RZ, RZ, R43 ;  /* 0x000000ffff077224 */ /* 0x000fce00078e002b */
.L_x_245:
[----:B------:R-:W2:Y:S01]  /*3d50*/  S2UR UR8, SR_CTAID.Y ;  /* 0x00000000000879c3 */ /* 0x000ea20000002600 */
[----:B------:R-:W-:Y:S01]  /*3d60*/  ULDC UR4, c[0x0][0x850] ;  /* 0x0002140000047ab9 */ /* 0x000fe20000000800 */
[----:B------:R-:W3:Y:S01]  /*3d70*/  S2R R0, SR_TID.X ;  /* 0x0000000000007919 */ /* 0x000ee20000002100 */
[----:B------:R-:W-:Y:S01]  /*3d80*/  UISETP.NE.AND UP0, UPT, UR4, 0x1, UPT ;  /* 0x000000010400788c */ /* 0x000fe2000bf05270 */
[----:B------:R-:W-:Y:S01]  /*3d90*/  IMAD R23, R16, 0x1800, R23 ;  /* 0x0000180010177824 */ /* 0x000fe200078e0217 */
[----:B------:R-:W-:Y:S01]  /*3da0*/  ULDC.64 UR12, c[0x0][0x818] ;  /* 0x00020600000c7ab9 */ /* 0x000fe20000000a00 */
[----:B------:R-:W-:Y:S01]  /*3db0*/  ULDC.64 UR14, c[0x0][0x848] ;  /* 0x00021200000e7ab9 */ /* 0x000fe20000000a00 */
[----:B------:R-:W-:Y:S01]  /*3dc0*/  BSSY B0, `(.L_x_257) ;  /* 0x0000078000007945 */ /* 0x000fe20003800000 */
[----:B------:R-:W4:Y:S01]  /*3dd0*/  S2UR UR6, SR_CTAID.X ;  /* 0x00000000000679c3 */ /* 0x000f220000002500 */
[----:B------:R-:W-:-:S07]  /*3de0*/  IMAD R23, R23, 0x4, R18 ;  /* 0x0000000417177824 */ /* 0x000fce00078e0212 */
[----:B------:R-:W-:Y:S06]  /*3df0*/  BAR.SYNC.DEFER_BLOCKING 0x1, 0x100 ;  /* 0x0044000000007b1d */ /* 0x000fec0000010000 */
[----:B------:R-:W-:Y:S02]  /*3e00*/  @UP0 ULDC UR4, c[0x0][0x854] ;  /* 0x0002150000040ab9 */ /* 0x000fe40000000800 */
[----:B------:R-:W5:Y:S01]  /*3e10*/  S2UR UR16, SR_CTAID.Z ;  /* 0x00000000001079c3 */ /* 0x000f620000002700 */
[----:B------:R-:W-:Y:S01]  /*3e20*/  @UP0 ULDC UR7, c[0x0][0x858] ;  /* 0x0002160000070ab9 */ /* 0x000fe20000000800 */
[----:B--2---:R-:W-:-:S04]  /*3e30*/  UIMAD.WIDE.U32 UR4, UR8, UR4, URZ ;  /* 0x00000004080472a5 */ /* 0x004fc8000f8e003f */
[----:B------:R-:W-:Y:S02]  /*3e40*/  @UP0 USHF.R.U32.HI UR8, URZ, UR7, UR5 ;  /* 0x000000073f080299 */ /* 0x000fe40008011605 */
[----:B----4-:R-:W-:Y:S02]  /*3e50*/  UIMAD UR6, UR6, 0x3000, URZ ;  /* 0x00003000060678a4 */ /* 0x010fe4000f8e023f */
[----:B------:R-:W-:Y:S01]  /*3e60*/  USHF.R.S32.HI UR9, URZ, 0x1f, UR8 ;  /* 0x0000001f3f097899 */ /* 0x000fe20008011408 */
[----:B------:R2:W-:Y:S01]  /*3e70*/  STS.128 [R23], R24 ;  /* 0x0000001817007388 */ /* 0x0005e20000000c00 */
[----:B------:R-:W-:Y:S01]  /*3e80*/  USHF.R.S32.HI UR7, URZ, 0x1f, UR6 ;  /* 0x0000001f3f077899 */ /* 0x000fe20008011406 */
[----:B---3--:R-:W-:Y:S01]  /*3e90*/  ISETP.NE.AND P1, PT, R0, 0x80, PT ;  /* 0x000000800000780c */ /* 0x008fe20003f25270 */
[----:B------:R-:W-:Y:S01]  /*3ea0*/  UIMAD UR10, UR9, UR12, URZ ;  /* 0x0000000c090a72a4 */ /* 0x000fe2000f8e023f */
[----:B------:R2:W-:Y:S01]  /*3eb0*/  STS.128 [R23+0x800], R28 ;  /* 0x0008001c17007388 */ /* 0x0005e20000000c00 */
[----:B------:R-:W-:-:S02]  /*3ec0*/  UIMAD.WIDE.U32 UR4, UR8, UR12, UR6 ;  /* 0x0000000c080472a5 */ /* 0x000fc4000f8e0006 */
[----:B------:R-:W-:Y:S01]  /*3ed0*/  UIMAD UR10, UR8, UR13, UR10 ;  /* 0x0000000d080a72a4 */ /* 0x000fe2000f8e020a */
[----:B------:R2:W-:Y:S02]  /*3ee0*/  STS.128 [R23+0x1000], R32 ;  /* 0x0010002017007388 */ /* 0x0005e40000000c00 */
[----:B------:R-:W-:Y:S01]  /*3ef0*/  ULDC.64 UR12, c[0x0][0x840] ;  /* 0x00021000000c7ab9 */ /* 0x000fe20000000a00 */
[----:B------:R-:W-:Y:S01]  /*3f00*/  UIADD3 UR5, UR5, UR10, URZ ;  /* 0x0000000a05057290 */ /* 0x000fe2000fffe03f */
[----:B------:R2:W-:Y:S01]  /*3f10*/  STS.128 [R23+0x1800], R36 ;  /* 0x0018002417007388 */ /* 0x0005e20000000c00 */
[----:B------:R-:W-:Y:S02]  /*3f20*/  UIMAD UR9, UR9, UR12, URZ ;  /* 0x0000000c090972a4 */ /* 0x000fe4000f8e023f */
[----:B------:R-:W-:Y:S01]  /*3f30*/  UIMAD.WIDE.U32 UR6, UR8, UR12, UR6 ;  /* 0x0000000c080672a5 */ /* 0x000fe2000f8e0006 */
[----:B------:R2:W-:Y:S01]  /*3f40*/  STS.128 [R23+0x2000], R4 ;  /* 0x0020000417007388 */ /* 0x0005e20000000c00 */
[----:B------:R-:W-:-:S02]  /*3f50*/  UIMAD UR11, UR8, UR13, UR9 ;  /* 0x0000000d080b72a4 */ /* 0x000fc4000f8e0209 */
[----:B-----5:R-:W-:Y:S01]  /*3f60*/  USHF.R.S32.HI UR8, URZ, 0x1f, UR16 ;  /* 0x0000001f3f087899 */ /* 0x020fe20008011410 */
[----:B------:R2:W-:Y:S01]  /*3f70*/  STS.128 [R23+0x2800], R44 ;  /* 0x0028002c17007388 */ /* 0x0005e20000000c00 */
[----:B------:R-:W-:Y:S01]  /*3f80*/  ULDC.64 UR12, c[0x0][0x820] ;  /* 0x00020800000c7ab9 */ /* 0x000fe20000000a00 */
[----:B------:R-:W-:Y:S02]  /*3f90*/  UIADD3 UR7, UR7, UR11, URZ ;  /* 0x0000000b07077290 */ /* 0x000fe4000fffe03f */
[----:B------:R2:W-:Y:S01]  /*3fa0*/  STS.128 [R23+0x3000], R48 ;  /* 0x0030003017007388 */ /* 0x0005e20000000c00 */
[----:B------:R-:W-:Y:S02]  /*3fb0*/  UIMAD UR9, UR8, UR12, URZ ;  /* 0x0000000c080972a4 */ /* 0x000fe4000f8e023f */
[----:B------:R-:W-:Y:S01]  /*3fc0*/  UIMAD UR10, UR8, UR14, URZ ;  /* 0x0000000e080a72a4 */ /* 0x000fe2000f8e023f */
[----:B------:R2:W-:Y:S01]  /*3fd0*/  STS.128 [R23+0x3800], R52 ;  /* 0x0038003417007388 */ /* 0x0005e20000000c00 */
[----:B------:R-:W-:-:S02]  /*3fe0*/  UIMAD UR8, UR16, UR13, UR9 ;  /* 0x0000000d100872a4 */ /* 0x000fc4000f8e0209 */
[----:B------:R-:W-:Y:S01]  /*3ff0*/  UIMAD.WIDE.U32 UR4, UR16, UR12, UR4 ;  /* 0x0000000c100472a5 */ /* 0x000fe2000f8e0004 */
[----:B------:R2:W-:Y:S01]  /*4000*/  STS.128 [R23+0x4000], R56 ;  /* 0x0040003817007388 */ /* 0x0005e20000000c00 */
[----:B------:R-:W-:Y:S01]  /*4010*/  UIMAD UR10, UR16, UR15, UR10 ;  /* 0x0000000f100a72a4 */ /* 0x000fe2000f8e020a */
[----:B------:R-:W-:Y:S02]  /*4020*/  ULDC.64 UR12, c[0x0][0x800] ;  /* 0x00020000000c7ab9 */ /* 0x000fe40000000a00 */
[----:B------:R2:W-:Y:S01]  /*4030*/  STS.128 [R23+0x4800], R60 ;  /* 0x0048003c17007388 */ /* 0x0005e20000000c00 */
[----:B------:R-:W-:Y:S02]  /*4040*/  UIMAD.WIDE.U32 UR6, UR16, UR14, UR6 ;  /* 0x0000000e100672a5 */ /* 0x000fe4000f8e0006 */
[----:B------:R-:W-:Y:S01]  /*4050*/  UIADD3 UR8, UR5, UR8, URZ ;  /* 0x0000000805087290 */ /* 0x000fe2000fffe03f */
[----:B------:R2:W-:Y:S01]  /*4060*/  STS.128 [R23+0x5000], R64 ;  /* 0x0050004017007388 */ /* 0x0005e20000000c00 */
[----:B------:R-:W-:Y:S01]  /*4070*/  ULEA UR12, UP0, UR4, UR12, 0x2 ;  /* 0x0000000c040c7291 */ /* 0x000fe2000f80103f */
[----:B------:R-:W-:-:S02]  /*4080*/  ULDC.64 UR14, c[0x0][0x828] ;  /* 0x00020a00000e7ab9 */ /* 0x000fc40000000a00 */
[----:B------:R2:W-:Y:S01]  /*4090*/  STS.128 [R23+0x5800], R68 ;  /* 0x0058004417007388 */ /* 0x0005e20000000c00 */
[----:B------:R-:W-:Y:S02]  /*40a0*/  UIADD3 UR5, UR7, UR10, URZ ;  /* 0x0000000a07057290 */ /* 0x000fe4000fffe03f */
[----:B------:R-:W-:Y:S01]  /*40b0*/  ULEA UR14, UP1, UR6, UR14, 0x2 ;  /* 0x0000000e060e7291 */ /* 0x000fe2000f82103f */
[----:B------:R-:W-:Y:S01]  /*40c0*/  @!PT LDS RZ, [RZ] ;  /* 0x00000000fffff984 */ /* 0x000fe20000000800 */
[----:B------:R-:W-:Y:S01]  /*40d0*/  @!PT LDS RZ, [RZ] ;  /* 0x00000000fffff984 */ /* 0x000fe20000000800 */
[----:B------:R-:W-:Y:S01]  /*40e0*/  @!PT LDS RZ, [RZ] ;  /* 0x00000000fffff984 */ /* 0x000fe20000000800 */
[----:B------:R-:W-:Y:S01]  /*40f0*/  @!PT LDS RZ, [RZ] ;  /* 0x00000000fffff984 */ /* 0x000fe20000000800 */
[----:B------:R3:W-:Y:S06]  /*4100*/  MEMBAR.ALL.CTA ;  /* 0x0000000000007992 */ /* 0x0007ec0000008000 */
[----:B---3--:R-:W3:Y:S01]  /*4110*/  FENCE.VIEW.ASYNC.S ;  /* 0x00000000000073c6 */ /* 0x008ee20000000000 */
[----:B------:R-:W-:-:S02]  /*4120*/  ULEA.HI.X UR13, UR4, UR13, UR8, 0x2, UP0 ;  /* 0x0000000d040d7291 */ /* 0x000fc400080f1408 */
[----:B------:R-:W-:Y:S01]  /*4130*/  ULEA.HI.X UR5, UR6, UR15, UR5, 0x2, UP1 ;  /* 0x0000000f06057291 */ /* 0x000fe200088f1405 */
        /* <DEDUP_REMOVED lines=49> */
[----:B---3--:R-:W-:Y:S06]  /*4450*/  BAR.SYNC.DEFER_BLOCKING 0x1, 0x100 ;  /* 0x0044000000007b1d */ /* 0x008fec0000010000 */
[----:B--2---:R-:W-:Y:S05]  /*4460*/  @P1 BRA `(.L_x_258) ;  /* 0x0000000000341947 */ /* 0x004fea0003800000 */
[----:B------:R-:W-:Y:S01]  /*4470*/  R2UR UR6, R18 ;  /* 0x00000000120672ca */ /* 0x000fe200000e0000 */
[----:B------:R-:W-:Y:S01]  /*4480*/  UMOV UR7, 0xc00 ;  /* 0x00000c0000077882 */ /* 0x000fe20000000000 */
[----:B------:R-:W-:Y:S01]  /*4490*/  PLOP3.LUT P0, PT, PT, PT, PT, 0x80, 0x0 ;  /* 0x000000000000781c */ /* 0x000fe20003f0f070 */
[----:B------:R-:W-:Y:S01]  /*44a0*/  UMOV UR8, 0x0 ;  /* 0x0000000000087882 */ /* 0x000fe20000000000 */
[----:B------:R-:W-:Y:S01]  /*44b0*/  UMOV UR9, 0x14f00000 ;  /* 0x14f0000000097882 */ /* 0x000fe20000000000 */
[----:B------:R-:W-:-:S10]  /*44c0*/  UMOV UR4, UR14 ;  /* 0x0000000e00047c82 */ /* 0x000fd40008000000 */
.L_x_259:
[----:B------:R-:W-:Y:S01]  /*44d0*/  @P0 ELECT P2, URZ, PT ;  /* 0x00000000003f082f */ /* 0x000fe20003840000 */
[----:B------:R2:W-:-:S12]  /*44e0*/  UBLKRED.G.S.ADD.F32.RN [UR4], [UR6], UR7, desc[UR8] ;  /* 0x00000804060073bb */ /* 0x0005d800080a1407 */
[----:B------:R-:W-:Y:S02]  /*44f0*/  @P2 PLOP3.LUT P0, PT, P2, PT, PT, 0x8, 0x0 ;  /* 0x000000000000281c */ /* 0x000fe4000170e170 */
[----:B------:R-:W-:-:S11]  /*4500*/  PLOP3.LUT P2, PT, PT, PT, PT, 0x8, 0x0 ;  /* 0x000000000000781c */ /* 0x000fd60003f4e170 */
[----:B--2---:R-:W-:Y:S05]  /*4510*/  @P0 BRA.U.ANY `(.L_x_259) ;  /* 0xfffffffd00ec0947 */ /* 0x004fea000393ffff */
[----:B------:R0:W-:Y:S01]  /*4520*/  UTMACMDFLUSH ;  /* 0x00000000000079b7 */ /* 0x0001e20000000000 */
[----:B------:R-:W-:-:S04]  /*4530*/  DEPBAR.LE SB0, 0x0 ;  /* 0x000080000000791a */ /* 0x000fc80000000000 */
.L_x_258:
[----:B------:R-:W-:Y:S05]  /*4540*/  BSYNC B0 ;  /* 0x0000000000007941 */ /* 0x000fea0003800000 */
.L_x_257:
[----:B------:R-:W-:Y:S06]  /*4550*/  BAR.SYNC.DEFER_BLOCKING 0x1, 0x100 ;  /* 0x0044000000007b1d */ /* 0x000fec0000010000 */
[----:B------:R2:W-:Y:S04]  /*4560*/  STS.128 [R23], R72 ;  /* 0x0000004817007388 */ /* 0x0005e80000000c00 */
[----:B------:R2:W-:Y:S04]  /*4570*/  STS.128 [R23+0x800], R76 ;  /* 0x0008004c17007388 */ /* 0x0005e80000000c00 */
        /* <DEDUP_REMOVED lines=15> */
[----:B---3--:R-:W3:Y:S02]  /*4670*/  FENCE.VIEW.ASYNC.S ;  /* 0x00000000000073c6 */ /* 0x008ee40000000000 */
[----:B---3--:R-:W-:Y:S06]  /*4680*/  BAR.SYNC.DEFER_BLOCKING 0x1, 0x100 ;  /* 0x0044000000007b1d */ /* 0x008fec0000010000 */
[----:B------:R-:W-:Y:S05]  /*4690*/  @P1 BRA `(.L_x_236) ;  /* 0x0000002c00d81947 */ /* 0x000fea0003800000 */
[----:B------:R-:W-:Y:S01]  /*46a0*/  R2UR UR6, R18 ;  /* 0x00000000120672ca */ /* 0x000fe200000e0000 */
[----:B------:R-:W-:Y:S01]  /*46b0*/  UMOV UR7, 0xc00 ;  /* 0x00000c0000077882 */ /* 0x000fe20000000000 */
[----:B------:R-:W-:Y:S01]  /*46c0*/  PLOP3.LUT P0, PT, PT, PT, PT, 0x80, 0x0 ;  /* 0x000000000000781c */ /* 0x000fe20003f0f070 */
[----:B------:R-:W-:Y:S01]  /*46d0*/  UMOV UR8, 0x0 ;  /* 0x0000000000087882 */ /* 0x000fe20000000000 */
[----:B------:R-:W-:Y:S01]  /*46e0*/  UMOV UR9, 0x14f00000 ;  /* 0x14f0000000097882 */ /* 0x000fe20000000000 */
[----:B------:R-:W-:Y:S01]  /*46f0*/  UMOV UR4, UR12 ;  /* 0x0000000c00047c82 */ /* 0x000fe20008000000 */
[----:B------:R-:W-:-:S09]  /*4700*/  UMOV UR5, UR13 ;  /* 0x0000000d00057c82 */ /* 0x000fd20008000000 */
.L_x_260:
[----:B------:R-:W-:Y:S01]  /*4710*/  @P0 ELECT P1, URZ, PT ;  /* 0x00000000003f082f */ /* 0x000fe20003820000 */
[----:B------:R3:W-:-:S12]  /*4720*/  UBLKRED.G.S.ADD.F32.RN [UR4], [UR6], UR7, desc[UR8] ;  /* 0x00000804060073bb */ /* 0x0007d800080a1407 */
[----:B------:R-:W-:Y:S02]  /*4730*/  @P1 PLOP3.LUT P0, PT, P1, PT, PT, 0x8, 0x0 ;  /* 0x000000000000181c */ /* 0x000fe40000f0e170 */
[----:B------:R-:W-:-:S11]  /*4740*/  PLOP3.LUT P1, PT, PT, PT, PT, 0x8, 0x0 ;  /* 0x000000000000781c */ /* 0x000fd60003f2e170 */
[----:B---3--:R-:W-:Y:S05]  /*4750*/  @P0 BRA.U.ANY `(.L_x_260) ;  /* 0xfffffffd00ec0947 */ /* 0x008fea000393ffff */
[----:B------:R0:W-:Y:S01]  /*4760*/  UTMACMDFLUSH ;  /* 0x00000000000079b7 */ /* 0x0001e20000000000 */
[----:B------:R-:W-:-:S04]  /*4770*/  DEPBAR.LE SB0, 0x0 ;  /* 0x000080000000791a */ /* 0x000fc80000000000 */
[----:B------:R-:W-:Y:S05]  /*4780*/  BRA `(.L_x_236) ;  /* 0x0000002c009c7947 */ /* 0x000fea0003800000 */
.L_x_234:
        /* <DEDUP_REMOVED lines=8> */
[----:B------:R-:W-:Y:S05]  /*4810*/  @P0 BRA `(.L_x_236) ;  /* 0x0000002c00780947 */ /* 0x000fea0003800000 */
[----:B------:R-:W1:Y:S02]  /*4820*/  S2UR UR11, SR_CTAID.Z ;  /* 0x00000000000b79c3 */ /* 0x000e640000002700 */
[----:B-1----:R-:W-:-:S13]  /*4830*/  ISETP.LE.AND P0, PT, RZ, UR11, PT ;  /* 0x0000000bff007c0c */ /* 0x002fda000bf03270 */
[----:B------:R-:W-:Y:S05]  /*4840*/  @!P0 BRA `(.L_x_236) ;  /* 0x0000002c006c8947 */ /* 0x000fea0003800000 */
        /* <DEDUP_REMOVED lines=16> */
[----:B------:R-:W-:Y:S11]  /*4950*/  @!P1 BRA `(.L_x_236) ;  /* 0x0000002c00289947 */ /* 0x000ff60003800000 */
        /* <DEDUP_REMOVED lines=25> */
.L_x_275:
        /* <DEDUP_REMOVED lines=21> */
.L_x_264:
[----:B------:R-:W-:Y:S05]  /*4c40*/  BSYNC B0 ;  /* 0x0000000000007941 */ /* 0x000fea0003800000 */
.L_x_263:
        /* <DEDUP_REMOVED lines=13> */
.L_x_266:
[----:B------:R-:W-:Y:S05]  /*4d20*/  BSYNC B0 ;  /* 0x0000000000007941 */ /* 0x000fea0003800000 */
.L_x_265:
[----:B------:R-:W-:Y:S06]  /*4d30*/  BAR.ARV 0xa, 0xa0 ;  /* 0x0282800000007b1d */ /* 0x000fec0000002000 */
[----:B------:R-:W-:Y:S04]  /*4d40*/  BSSY B0, `(.L_x_267) ;  /* 0x0000003000007945 */ /* 0x000fe80003800000 */
[----:B------:R-:W-:Y:S05]  /*4d50*/  @!P0 BRA `(.L_x_268) ;  /* 0x0000000000048947 */ /* 0x000fea0003800000 */
[----:B------:R-:W-:-:S04]  /*4d60*/  DEPBAR.LE SB0, 0x0 ;  /* 0x000080000000791a */ /* 0x000fc80000000000 */
.L_x_268:
[----:B------:R-:W-:Y:S05]  /*4d70*/  BSYNC B0 ;  /* 0x0000000000007941 */ /* 0x000fea0003800000 */
.L_x_267:
        /* <DEDUP_REMOVED lines=13> */
.L_x_270:
[----:B------:R-:W-:Y:S05]  /*4e50*/  BSYNC B0 ;  /* 0x0000000000007941 */ /* 0x000fea0003800000 */
.L_x_269:
        /* <DEDUP_REMOVED lines=13> */
.L_x_272:
[----:B------:R-:W-:Y:S05]  /*4f30*/  BSYNC B0 ;  /* 0x0000000000007941 */ /* 0x000fea0003800000 */
.L_x_271:
[----:B------:R-:W-:Y:S01]  /*4f40*/  UIADD3 UR11, UR11, -0x2, URZ ;  /* 0xfffffffe0b0b7890 */ /* 0x000fe2000fffe03f */
[----:B------:R-:W-:Y:S06]  /*4f50*/  BAR.ARV 0xa, 0xa0 ;  /* 0x0282800000007b1d */ /* 0x000fec0000002000 */
[----:B------:R-:W-:Y:S01]  /*4f60*/  BSSY B0, `(.L_x_273) ;  /* 0x0000004000007945 */ /* 0x000fe20003800000 */
[----:B------:R-:W-:-:S03]  /*4f70*/  ISETP.NE.AND P1, PT, RZ, UR11, PT ;  /* 0x0000000bff007c0c */ /* 0x000fc6000bf25270 */
[----:B------:R-:W-:Y:S10]  /*4f80*/  @!P0 BRA `(.L_x_274) ;  /* 0x0000000000048947 */ /* 0x000ff40003800000 */
[----:B------:R-:W-:-:S04]  /*4f90*/  DEPBAR.LE SB0, 0x0 ;  /* 0x000080000000791a */ /* 0x000fc80000000000 */
.L_x_274:
[----:B------:R-:W-:Y:S05]  /*4fa0*/  BSYNC B0 ;  /* 0x0000000000007941 */ /* 0x000fea0003800000 */
.L_x_273:
[----:B------:R-:W-:Y:S06]  /*4fb0*/  BAR.ARV 0xb, 0xa0 ;  /* 0x02c2800000007b1d */ /* 0x000fec0000002000 */
[----:B------:R-:W-:Y:S02]  /*4fc0*/  UIADD3 UR5, UR5, 0x2, URZ ;  /* 0x0000000205057890 */ /* 0x000fe4000fffe03f */
[----:B------:R-:W-:Y:S01]  /*4fd0*/  UIADD3 UR4, UR4, 0x1, URZ ;  /* 0x0000000104047890 */ /* 0x000fe2000fffe03f */
[----:B------:R-:W-:Y:S11]  /*4fe0*/  @P1 BRA `(.L_x_275) ;  /* 0xfffffff800c01947 */ /* 0x000ff6000383ffff */
[----:B------:R-:W-:-:S12]  /*4ff0*/  UIADD3 UR4, UR18, 0x3000, URZ ;  /* 0x0000300012047890 */ /* 0x000fd8000fffe03f */
.L_x_262:
[----:B------:R-:W-:-:S13]  /*5000*/  ISETP.NE.AND P1, PT, RZ, UR21, PT ;  /* 0x00000015ff007c0c */ /* 0x000fda000bf25270 */
[----:B------:R-:W-:Y:S05]  /*5010*/  @!P1 BRA `(.L_x_236) ;  /* 0x0000002400789947 */ /* 0x000fea0003800000 */
        /* <DEDUP_REMOVED lines=17> */
.L_x_277:
[----:B------:R-:W-:Y:S05]  /*5130*/  BSYNC B0 ;  /* 0x0000000000007941 */ /* 0x000fea0003800000 */
.L_x_276:
        /* <DEDUP_REMOVED lines=19> */
.L_x_279:
[----:B------:R-:W-:Y:S05]  /*5270*/  BSYNC B0 ;  /* 0x0000000000007941 */ /* 0x000fea0003800000 */
.L_x_278:
[----:B------:R-:W-:Y:S06]  /*5280*/  BAR.ARV 0xa, 0xa0 ;  /* 0x0282800000007b1d */ /* 0x000fec0000002000 */
[----:B------:R-:W-:Y:S04]  /*5290*/  BSSY B0, `(.L_x_280) ;  /* 0x0000003000007945 */ /* 0x000fe80003800000 */
[----:B------:R-:W-:Y:S05]  /*52a0*/  @!P0 BRA `(.L_x_281) ;  /* 0x0000000000048947 */ /* 0x000fea0003800000 */
[----:B------:R-:W-:-:S04]  /*52b0*/  DEPBAR.LE SB0, 0x0 ;  /* 0x000080000000791a */ /* 0x000fc80000000000 */
.L_x_281:
[----:B------:R-:W-:Y:S05]  /*52c0*/  BSYNC B0 ;  /* 0x0000000000007941 */ /* 0x000fea0003800000 */
.L_x_280:
[----:B------:R-:W-:Y:S06]  /*52d0*/  BAR.ARV 0xb, 0xa0 ;  /* 0x02c2800000007b1d */ /* 0x000fec0000002000 */
[----:B------:R-:W-:Y:S05]  /*52e0*/  BRA `(.L_x_236) ;  /* 0x0000002000c47947 */ /* 0x000fea0003800000 */
.L_x_261:
        /* <DEDUP_REMOVED lines=48> */
.L_x_312:
        /* <DEDUP_REMOVED lines=14> */
.L_x_285:
        /* <DEDUP_REMOVED lines=38> */
[--C-:B------:R-:W-:Y:S01]  /*5930*/  IMAD.X R2, RZ, RZ, R11.reuse, P1 ;  /* 0x000000ffff027224 */ /* 0x100fe200008e060b */
[----:B------:R-:W-:Y:S01]  /*5940*/  UMOV UR46, 0x0 ;  /* 0x00000000002e7882 */ /* 0x000fe20000000000 */
[----:B------:R-:W-:Y:S01]  /*5950*/  UMOV UR47, 0x10000000 ;  /* 0x10000000002f7882 */ /* 0x000fe20000000000 */
[----:B------:R-:W-:Y:S01]  /*5960*/  UIADD3 UR48, UR8, 0x2000, URZ ;  /* 0x0000200008307890 */ /* 0x000fe2000fffe03f */
[----:B------:R-:W-:Y:S01]  /*5970*/  MOV R14, UR53 ;  /* 0x00000035000e7c02 */ /* 0x000fe20008000f00 */
[----:B------:R-:W-:Y:S01]  /*5980*/  UMOV UR50, 0x40 ;  /* 0x0000004000327882 */ /* 0x000fe20000000000 */
[----:B------:R-:W-:Y:S01]  /*5990*/  R2UR UR31, R2 ;  /* 0x00000000021f72ca */ /* 0x000fe200000e0000 */
[----:B------:R-:W-:Y:S01]  /*59a0*/  IMAD.X R2, RZ, RZ, R11, P2 ;  /* 0x000000ffff027224 */ /* 0x000fe200010e060b */
[----:B------:R-:W-:Y:S01]  /*59b0*/  UMOV UR52, UR12 ;  /* 0x0000000c00347c82 */ /* 0x000fe20008000000 */
[----:B------:R-:W-:Y:S01]  /*59c0*/  MOV R16, UR50 ;  /* 0x0000003200107c02 */ /* 0x000fe20008000f00 */
[----:B------:R-:W-:Y:S01]  /*59d0*/  UMOV UR50, 0x20 ;  /* 0x0000002000327882 */ /* 0x000fe20000000000 */
[----:B------:R-:W-:Y:S01]  /*59e0*/  MOV R15, UR52 ;  /* 0x00000034000f7c02 */ /* 0x000fe20008000f00 */
[----:B------:R-:W-:Y:S01]  /*59f0*/  UMOV UR51, UR11 ;  /* 0x0000000b00337c82 */ /* 0x000fe20008000000 */
[----:B------:R-:W-:Y:S01]  /*5a00*/  R2UR UR23, R2 ;  /* 0x00000000021772ca */ /* 0x000fe200000e0000 */
[----:B------:R-:W-:Y:S01]  /*5a10*/  UMOV UR49, UR9 ;  /* 0x0000000900317c82 */ /* 0x000fe20008000000 */
[----:B------:R-:W-:Y:S01]  /*5a20*/  IADD3 R2, P1, R10, 0xf0, RZ ;  /* 0x000000f00a027810 */ /* 0x000fe20007f3e0ff */
[----:B------:R-:W-:Y:S01]  /*5a30*/  UIADD3 UR56, UR8, 0x3000, URZ ;  /* 0x0000300008387890 */ /* 0x000fe2000fffe03f */
[----:B------:R-:W-:-:S02]  /*5a40*/  UMOV UR58, 0x30 ;  /* 0x00000030003a7882 */ /* 0x000fc40000000000 */
[----:B------:R-:W-:Y:S01]  /*5a50*/  R2UR UR40, R2 ;  /* 0x00000000022872ca */ /* 0x000fe200000e0000 */
[----:B-1----:R-:W-:Y:S01]  /*5a60*/  IMAD.X R3, RZ, RZ, R11, P1 ;  /* 0x000000ffff037224 */ /* 0x002fe200008e060b */
[----:B------:R-:W-:Y:S01]  /*5a70*/  UMOV UR60, UR12 ;  /* 0x0000000c003c7c82 */ /* 0x000fe20008000000 */
[----:B------:R-:W-:Y:S01]  /*5a80*/  UMOV UR59, UR11 ;  /* 0x0000000b003b7c82 */ /* 0x000fe20008000000 */
[----:B------:R-:W-:Y:S02]  /*5a90*/  UMOV UR57, UR9 ;  /* 0x0000000900397c82 */ /* 0x000fe40008000000 */
        /* <DEDUP_REMOVED lines=35> */
[----:B------:R4:W-:Y:S01]  /*5cd0*/  UTMALDG.4D [UR56], [UR30], desc[UR46] ;  /* 0x00002e381e0075b4 */ /* 0x0009e20008019000 */
[----:B-1----:R-:W-:Y:S01]  /*5ce0*/  UMOV UR10, 0x40 ;  /* 0x00000040000a7882 */ /* 0x002fe20000000000 */
[----:B--2---:R-:W-:-:S02]  /*5cf0*/  R2UR UR20, R13 ;  /* 0x000000000d1472ca */ /* 0x004fc400000e0000 */
[----:B------:R-:W1:Y:S01]  /*5d00*/  LDC R13, c[0x0][0x280] ;  /* 0x0000a000ff0d7b82 */ /* 0x000e620000000800 */
[----:B------:R-:W-:Y:S01]  /*5d10*/  R2UR UR21, R12 ;  /* 0x000000000c1572ca */ /* 0x000fe200000e0000 */
[----:B------:R-:W-:Y:S01]  /*5d20*/  IMAD.MOV.U32 R12, RZ, RZ, RZ ;  /* 0x000000ffff0c7224 */ /* 0x000fe200078e00ff */
[----:B---3--:R-:W-:Y:S01]  /*5d30*/  R2UR UR53, R14 ;  /* 0x000000000e3572ca */ /* 0x008fe200000e0000 */
[----:B------:R-:W-:Y:S01]  /*5d40*/  UIADD3 UR48, UR8, 0x4000, URZ ;  /* 0x0000400008307890 */ /* 0x000fe2000fffe03f */
[----:B------:R-:W-:Y:S01]  /*5d50*/  R2UR UR52, R15 ;  /* 0x000000000f3472ca */ /* 0x000fe200000e0000 */
[----:B------:R-:W-:Y:S01]  /*5d60*/  UIADD3 UR8, UR8, 0xa000, URZ ;  /* 0x0000a00008087890 */ /* 0x000fe2000fffe03f */
[----:B------:R-:W-:-:S07]  /*5d70*/  R2UR UR50, R16 ;  /* 0x00000000103272ca */ /* 0x000fce00000e0000 */
[----:B------:R-:W-:Y:S01]  /*5d80*/  UMOV UR37, UR21 ;  /* 0x0000001500257c82 */ /* 0x000fe20008000000 */
[----:B------:R-:W-:-:S05]  /*5d90*/  UMOV UR13, UR21 ;  /* 0x00000015000d7c82 */ /* 0x000fca0008000000 */
[----:B------:R4:W-:Y:S01]  /*5da0*/  UTMALDG.4D [UR48], [UR30], desc[UR46] ;  /* 0x00002e301e0075b4 */ /* 0x0009e20008019000 */
[----:B-1----:R-:W-:Y:S01]  /*5db0*/  ISETP.GE.AND P1, PT, R13, 0x41, PT ;  /* 0x000000410d00780c */ /* 0x002fe20003f26270 */
[----:B------:R4:W-:Y:S01]  /*5dc0*/  UTMALDG.4D [UR40], [UR30], desc[UR46] ;  /* 0x00002e281e0075b4 */ /* 0x0009e20008019000 */
[----:B------:R4:W-:Y:S01]  /*5dd0*/  UTMALDG.4D [UR24], [UR22], desc[UR46] ;  /* 0x00002e18160075b4 */ /* 0x0009e20008019000 */
[----:B------:R4:W-:Y:S01]  /*5de0*/  UTMALDG.4D [UR32], [UR22], desc[UR46] ;  /* 0x00002e20160075b4 */ /* 0x0009e20008019000 */
[----:B------:R4:W-:Y:S09]  /*5df0*/  UTMALDG.4D [UR8], [UR22], desc[UR46] ;  /* 0x00002e08160075b4 */ /* 0x0009f20008019000 */
[----:B----4-:R-:W-:Y:S05]  /*5e00*/  @!P1 BRA `(.L_x_286) ;  /* 0x0000001000709947 */ /* 0x010fea0003800000 */
        /* <DEDUP_REMOVED lines=9> */
[----:B------:R-:W-:Y:S02]  /*5ea0*/  VIMNMX R4, R4, 0x1, !PT ;  /* 0x0000000104047848 */ /* 0x000fe40007fe0100 */
[----:B-1----:R-:W-:Y:S02]  /*5eb0*/  LOP3.LUT R13, R17, 0x1f, RZ, 0xc0, !PT ;  /* 0x0000001f110d7812 */ /* 0x002fe400078ec0ff */
[----:B------:R-:W-:Y:S01]  /*5ec0*/  LOP3.LUT R17, R4, 0x1, RZ, 0xc0, !PT ;  /* 0x0000000104117812 */ /* 0x000fe200078ec0ff */
[----:B------:R-:W-:Y:S06]  /*5ed0*/  @!P1 BRA `(.L_x_287) ;  /* 0x0000000800d49947 */ /* 0x000fec0003800000 */
[----:B------:R-:W-:Y:S02]  /*5ee0*/  IMAD.IADD R18, R4, 0x1, -R17 ;  /* 0x0000000104127824 */ /* 0x000fe400078e0a11 */
[----:B------:R-:W-:Y:S02]  /*5ef0*/  IMAD.MOV.U32 R9, RZ, RZ, 0x1 ;  /* 0x00000001ff097424 */ /* 0x000fe400078e00ff */
[----:B------:R-:W-:-:S07]  /*5f00*/  IMAD.MOV.U32 R16, RZ, RZ, RZ ;  /* 0x000000ffff107224 */ /* 0x000fce00078e00ff */
.L_x_296:
[----:B------:R-:W-:-:S04]  /*5f10*/  SHF.L.U32 R20, R9, 0x1f, RZ ;  /* 0x0000001f09147819 */ /* 0x000fc800000006ff */
[----:B-1----:R-:W1:Y:S02]  /*5f20*/  SYNCS.PHASECHK.TRANS64.TRYWAIT P1, [R0+URZ+0x26840], R20 ;  /* 0x02684014000075a7 */ /* 0x002e64000802017f */
[----:B-123--:R-:W-:Y:S05]  /*5f30*/  @!P1 BRA `(.L_x_288) ;  /* 0x0000001800309947 */ /* 0x00efea0003800000 */
.L_x_313:
[----:B------:R-:W-:Y:S05]  /*5f40*/  @P0 BRA `(.L_x_289) ;  /* 0x0000000000140947 */ /* 0x000fea0003800000 */
[----:B------:R-:W-:Y:S01]  /*5f50*/  ISETP.NE.AND P1, PT, R13, RZ, PT ;  /* 0x000000ff0d00720c */ /* 0x000fe20003f25270 */
[----:B------:R-:W-:-:S04]  /*5f60*/  IMAD.MOV.U32 R3, RZ, RZ, 0x3100 ;  /* 0x00003100ff037424 */ /* 0x000fc800078e00ff */
[----:B------:R2:W-:Y:S08]  /*5f70*/  SYNCS.ARRIVE.TRANS64 RZ, [R0+URZ+0x26830], R3 ;  /* 0x0268300300ff79a7 */ /* 0x0005f0000800003f */
[----:B------:R-:W-:Y:S05]  /*5f80*/  @!P1 BRA `(.L_x_289) ;  /* 0x0000000000049947 */ /* 0x000fea0003800000 */
[----:B------:R-:W-:Y:S01]  /*5f90*/  BPT.TRAP 0x1 ;  /* 0x000000040000795c */ /* 0x000fe20000300000 */
.L_x_289:
        /* <DEDUP_REMOVED lines=42> */
.L_x_314:
[----:B------:R-:W-:Y:S05]  /*6240*/  @P0 BRA `(.L_x_291) ;  /* 0x0000000000140947 */ /* 0x000fea0003800000 */
[----:B------:R-:W-:Y:S01]  /*6250*/  ISETP.NE.AND P1, PT, R13, RZ, PT ;  /* 0x000000ff0d00720c */ /* 0x000fe20003f25270 */
[----:B------:R-:W-:-:S04]  /*6260*/  IMAD.MOV.U32 R3, RZ, RZ, 0x3100 ;  /* 0x00003100ff037424 */ /* 0x000fc800078e00ff */
[----:B------:R3:W-:Y:S08]  /*6270*/  SYNCS.ARRIVE.TRANS64 RZ, [R0+URZ+0x26818], R3 ;  /* 0x0268180300ff79a7 */ /* 0x0007f0000800003f */
[----:B------:R-:W-:Y:S05]  /*6280*/  @!P1 BRA `(.L_x_291) ;  /* 0x0000000000049947 */ /* 0x000fea0003800000 */
[----:B------:R-:W-:Y:S01]  /*6290*/  BPT.TRAP 0x1 ;  /* 0x000000040000795c */ /* 0x000fe20000300000 */
.L_x_291:
        /* <DEDUP_REMOVED lines=34> */
.L_x_315:
[----:B-123--:R-:W-:Y:S01]  /*64c0*/  SHF.R.S32.HI R20, RZ, 0x1f, R19 ;  /* 0x0000001fff147819 */ /* 0x00efe20000011413 */
[----:B------:R-:W-:Y:S06]  /*64d0*/  @P0 BRA `(.L_x_293) ;  /* 0x0000000000140947 */ /* 0x000fec0003800000 */
[----:B------:R-:W-:Y:S01]  /*64e0*/  ISETP.NE.AND P1, PT, R13, RZ, PT ;  /* 0x000000ff0d00720c */ /* 0x000fe20003f25270 */
[----:B------:R-:W-:-:S04]  /*64f0*/  IMAD.MOV.U32 R21, RZ, RZ, 0x3100 ;  /* 0x00003100ff157424 */ /* 0x000fc800078e00ff */
[----:B------:R1:W-:Y:S08]  /*6500*/  SYNCS.ARRIVE.TRANS64 RZ, [R0+URZ+0x26838], R21 ;  /* 0x0268381500ff79a7 */ /* 0x0003f0000800003f */
[----:B------:R-:W-:Y:S05]  /*6510*/  @!P1 BRA `(.L_x_293) ;  /* 0x0000000000049947 */ /* 0x000fea0003800000 */
[----:B------:R-:W-:Y:S01]  /*6520*/  BPT.TRAP 0x1 ;  /* 0x000000040000795c */ /* 0x000fe20000300000 */
.L_x_293:
        /* <DEDUP_REMOVED lines=38> */
.L_x_317:
[----:B------:R-:W-:Y:S05]  /*6790*/  @P0 BRA `(.L_x_295) ;  /* 0x0000000000140947 */ /* 0x000fea0003800000 */
[----:B------:R-:W-:Y:S01]  /*67a0*/  ISETP.NE.AND P1, PT, R13, RZ, PT ;  /* 0x000000ff0d00720c */ /* 0x000fe20003f25270 */
[----:B--2---:R-:W-:-:S04]  /*67b0*/  IMAD.MOV.U32 R5, RZ, RZ, 0x3100 ;  /* 0x00003100ff057424 */ /* 0x004fc800078e00ff */
[----:B------:R3:W-:Y:S08]  /*67c0*/  SYNCS.ARRIVE.TRANS64 RZ, [R0+URZ+0x26810], R5 ;  /* 0x0268100500ff79a7 */ /* 0x0007f0000800003f */
[----:B------:R-:W-:Y:S05]  /*67d0*/  @!P1 BRA `(.L_x_295) ;  /* 0x0000000000049947 */ /* 0x000fea0003800000 */
[----:B------:R-:W-:Y:S01]  /*67e0*/  BPT.TRAP 0x1 ;  /* 0x000000040000795c */ /* 0x000fe20000300000 */
.L_x_295:
        /* <DEDUP_REMOVED lines=36> */
.L_x_287:
[----:B------:R-:W-:-:S13]  /*6a30*/  ISETP.NE.AND P1, PT, R17, RZ, PT ;  /* 0x000000ff1100720c */ /* 0x000fda0003f25270 */
[----:B------:R-:W-:Y:S05]  /*6a40*/  @!P1 BRA `(.L_x_286) ;  /* 0x0000000400609947 */ /* 0x000fea0003800000 */
[----:B------:R-:W-:-:S04]  /*6a50*/  SHF.L.U32 R7, R9, 0x1f, RZ ;  /* 0x0000001f09077819 */ /* 0x000fc800000006ff */
[----:B------:R-:W2:Y:S02]  /*6a60*/  SYNCS.PHASECHK.TRANS64.TRYWAIT P1, [R0+URZ+0x26840], R7 ;  /* 0x02684007000075a7 */ /* 0x000ea4000802017f */
[----:B--2---:R-:W-:Y:S05]  /*6a70*/  @!P1 BRA `(.L_x_297) ;  /* 0x0000000c00b49947 */ /* 0x004fea0003800000 */
.L_x_318:
[----:B------:R-:W-:Y:S05]  /*6a80*/  @P0 BRA `(.L_x_298) ;  /* 0x0000000000140947 */ /* 0x000fea0003800000 */
[----:B------:R-:W-:Y:S01]  /*6a90*/  ISETP.NE.AND P1, PT, R13, RZ, PT ;  /* 0x000000ff0d00720c */ /* 0x000fe20003f25270 */
[----:B------:R-:W-:-:S04]  /*6aa0*/  IMAD.MOV.U32 R5, RZ, RZ, 0x3100 ;  /* 0x00003100ff057424 */ /* 0x000fc800078e00ff */
[----:B------:R3:W-:Y:S08]  /*6ab0*/  SYNCS.ARRIVE.TRANS64 RZ, [R0+URZ+0x26830], R5 ;  /* 0x0268300500ff79a7 */ /* 0x0007f0000800003f */
[----:B------:R-:W-:Y:S05]  /*6ac0*/  @!P1 BRA `(.L_x_298) ;  /* 0x0000000000049947 */ /* 0x000fea0003800000 */
[----:B------:R-:W-:Y:S01]  /*6ad0*/  BPT.TRAP 0x1 ;  /* 0x000000040000795c */ /* 0x000fe20000300000 */
.L_x_298:
        /* <DEDUP_REMOVED lines=40> */
.L_x_319:
[----:B------:R-:W-:Y:S05]  /*6d60*/  @P0 BRA `(.L_x_300) ;  /* 0x0000000000140947 */ /* 0x000fea0003800000 */
[----:B------:R-:W-:Y:S01]  /*6d70*/  ISETP.NE.AND P0, PT, R13, RZ, PT ;  /* 0x000000ff0d00720c */ /* 0x000fe20003f05270 */
[----:B------:R-:W-:-:S04]  /*6d80*/  IMAD.MOV.U32 R5, RZ, RZ, 0x3100 ;  /* 0x00003100ff057424 */ /* 0x000fc800078e00ff */
[----:B------:R4:W-:Y:S08]  /*6d90*/  SYNCS.ARRIVE.TRANS64 RZ, [R0+URZ+0x26818], R5 ;  /* 0x0268180500ff79a7 */ /* 0x0009f0000800003f */
[----:B------:R-:W-:Y:S05]  /*6da0*/  @!P0 BRA `(.L_x_300) ;  /* 0x0000000000048947 */ /* 0x000fea0003800000 */
[----:B------:R-:W-:Y:S01]  /*6db0*/  BPT.TRAP 0x1 ;  /* 0x000000040000795c */ /* 0x000fe20000300000 */
.L_x_300:
        /* <DEDUP_REMOVED lines=33> */
.L_x_286:
[----:B------:R-:W4:Y:S01]  /*6fd0*/  S2R R2, SR_TID.X ;  /* 0x0000000000027919 */ /* 0x000f220000002100 */
[----:B------:R-:W-:Y:S01]  /*6fe0*/  IMAD R3, R12, 0x8, R0 ;  /* 0x000000080c037824 */ /* 0x000fe200078e0200 */
[----:B----4-:R-:W-:Y:S02]  /*6ff0*/  LOP3.LUT R4, R2, 0x7f, RZ, 0xc0, !PT ;  /* 0x0000007f02047812 */ /* 0x010fe400078ec0ff */
[----:B------:R-:W-:Y:S02]  /*7000*/  SHF.L.U32 R2, R9, 0x1f, RZ ;  /* 0x0000001f09027819 */ /* 0x000fe400000006ff */
[----:B------:R-:W-:Y:S02]  /*7010*/  ISETP.NE.AND P1, PT, R4, RZ, PT ;  /* 0x000000ff0400720c */ /* 0x000fe40003f25270 */
[----:B------:R-:W4:Y:S02]  /*7020*/  SYNCS.PHASECHK.TRANS64.TRYWAIT P0, [R3+URZ+0x26840], R2 ;  /* 0x02684002030075a7 */ /* 0x000f24000800017f */
[----:B----4-:R-:W-:Y:S09]  /*7030*/  @!P0 BRA `(.L_x_301) ;  /* 0x00000008006c8947 */ /* 0x010ff20003800000 */
.L_x_320:
[----:B------:R-:W-:Y:S05]  /*7040*/  @P1 BRA `(.L_x_302) ;  /* 0x0000000000181947 */ /* 0x000fea0003800000 */
[----:B------:R-:W5:Y:S01]  /*7050*/  S2R R4, SR_TID.X ;  /* 0x0000000000047919 */ /* 0x000f620000002100 */
[----:B----4-:R-:W-:-:S04]  /*7060*/  IMAD.MOV.U32 R2, RZ, RZ, 0x3100 ;  /* 0x00003100ff027424 */ /* 0x010fc800078e00ff */
[----:B------:R4:W-:Y:S01]  /*7070*/  SYNCS.ARRIVE.TRANS64 RZ, [R3+URZ+0x26830], R2 ;  /* 0x0268300203ff79a7 */ /* 0x0009e2000800003f */
[----:B-----5:R-:W-:-:S13]  /*7080*/  LOP3.LUT P0, RZ, R4, 0x1f, RZ, 0xc0, !PT ;  /* 0x0000001f04ff7812 */ /* 0x020fda000780c0ff */
[----:B----4-:R-:W-:Y:S05]  /*7090*/  @!P0 BRA `(.L_x_302) ;  /* 0x0000000000048947 */ /* 0x010fea0003800000 */
[----:B------:R-:W-:Y:S01]  /*70a0*/  BPT.TRAP 0x1 ;  /* 0x000000040000795c */ /* 0x000fe20000300000 */
.L_x_302:
        /* <DEDUP_REMOVED lines=47> */
.L_x_283:
[----:B------:R-:W-:Y:S05]  /*73a0*/  BSYNC B0 ;  /* 0x0000000000007941 */ /* 0x000fea0003800000 */
.L_x_282:
[----:B------:R-:W-:-:S03]  /*73b0*/  UMOV UR5, 0xffffffff ;  /* 0xffffffff00057882 */ /* 0x000fc60000000000 */
[----:B------:R-:W-:Y:S05]  /*73c0*/  BRA.DIV UR5, `(.L_x_303) ;  /* 0x00000006059c7947 */ /* 0x000fea000b800000 */
[----:B------:R-:W-:-:S13]  /*73d0*/  ELECT P0, URZ, PT ;  /* 0x00000000003f782f */ /* 0x000fda0003800000 */
.L_x_323:
[----:B------:R-:W-:Y:S05]  /*73e0*/  @!P0 BRA `(.L_x_236) ;  /* 0x0000000000848947 */ /* 0x000fea0003800000 */
[----:B------:R-:W-:-:S06]  /*73f0*/  ULOP3.LUT UR5, UR38, 0x2, URZ, 0xfc, !UPT ;  /* 0x0000000226057892 */ /* 0x000fcc000f8efc3f */
[----:B------:R-:W-:-:S05]  /*7400*/  IMAD.U32 R2, RZ, RZ, UR5 ;  /* 0x00000005ff027e24 */ /* 0x000fca000f8e00ff */
[----:B------:R-:W-:-:S13]  /*7410*/  ISETP.NE.AND P0, PT, R2, 0x3, PT ;  /* 0x000000030200780c */ /* 0x000fda0003f05270 */
[----:B------:R-:W-:Y:S05]  /*7420*/  @!P0 BRA `(.L_x_304) ;  /* 0x0000000000048947 */ /* 0x000fea0003800000 */
[----:B------:R-:W-:Y:S01]  /*7430*/  BPT.TRAP 0x1 ;  /* 0x000000040000795c */ /* 0x000fe20000300000 */
.L_x_304:
        /* <DEDUP_REMOVED lines=15> */
.L_x_324:
[----:B------:R-:W2:Y:S02]  /*7530*/  SYNCS.PHASECHK.TRANS64.TRYWAIT P1, [R3+URZ], R2 ;  /* 0x00000002030075a7 */ /* 0x000ea4000802017f */
[----:B--2---:R-:W-:Y:S05]  /*7540*/  @!P1 BRA `(.L_x_306) ;  /* 0x0000000400749947 */ /* 0x004fea0003800000 */
.L_x_325:
[----:B------:R-:W-:Y:S05]  /*7550*/  @!P0 BRA `(.L_x_307) ;  /* 0x0000000000048947 */ /* 0x000fea0003800000 */
[----:B------:R-:W-:Y:S01]  /*7560*/  BPT.TRAP 0x1 ;  /* 0x000000040000795c */ /* 0x000fe20000300000 */
.L_x_307:
[----:B--2---:R-:W-:-:S04]  /*7570*/  VIADD R3, R7, 0x26840 ;  /* 0x0002684007037836 */ /* 0x004fc80000000000 */
[----:B------:R-:W-:-:S04]  /*7580*/  IMAD R0, R0, 0x8, R3 ;  /* 0x0000000800007824 */ /* 0x000fc800078e0203 */
[----:B------:R-:W2:Y:S02]  /*7590*/  SYNCS.PHASECHK.TRANS64.TRYWAIT P0, [R0+URZ], R5 ;  /* 0x00000005000075a7 */ /* 0x000ea4000800017f */
[----:B--2---:R-:W-:Y:S05]  /*75a0*/  @!P0 BRA `(.L_x_308) ;  /* 0x0000000400708947 */ /* 0x004fea0003800000 */
.L_x_326:
[----:B------:R-:W-:-:S07]  /*75b0*/  IMAD R3, R4, 0x8, R3 ;  /* 0x0000000804037824 */ /* 0x000fce00078e0203 */
.L_x_309:
[----:B---3--:R3:W4:Y:S02]  /*75c0*/  SYNCS.PHASECHK.TRANS64.TRYWAIT P0, [R3+URZ], R2 ;  /* 0x00000002030075a7 */ /* 0x008724000800017f */
[----:B----4-:R-:W-:Y:S05]  /*75d0*/  @!P0 NANOSLEEP.SYNCS 0x989680 ;  /* 0x009896800000895d */ /* 0x010fea0003900000 */
[----:B------:R-:W4:Y:S02]  /*75e0*/  @!P0 SYNCS.PHASECHK.TRANS64 P0, [R3+URZ], R2 ;  /* 0x00000002030085a7 */ /* 0x000f24000800007f */
[----:B----4-:R-:W-:Y:S05]  /*75f0*/  @!P0 BRA `(.L_x_309) ;  /* 0xfffffffc00f08947 */ /* 0x010fea000383ffff */
.L_x_236:
[----:B------:R-:W-:Y:S05]  /*7600*/  BSYNC B6 ;  /* 0x0000000000067941 */ /* 0x000fea0003800000 */
.L_x_233:
[----:B------:R-:W-:Y:S05]  /*7610*/  EXIT ;  /* 0x000000000000794d */ /* 0x000fea0003800000 */
.L_x_241:
[----:B------:R-:W-:Y:S02]  /*7620*/  IMAD.MOV.U32 R13, RZ, RZ, R16 ;  /* 0x000000ffff0d7224 */ /* 0x000fe400078e0010 */
[----:B------:R-:W-:Y:S02]  /*7630*/  IMAD.MOV.U32 R12, RZ, RZ, RZ ;  /* 0x000000ffff0c7224 */ /* 0x000fe400078e00ff */
[----:B------:R-:W-:Y:S02]  /*7640*/  IMAD.MOV.U32 R11, RZ, RZ, 0x1f ;  /* 0x0000001fff0b7424 */ /* 0x000fe400078e00ff */
[----:B------:R-:W-:-:S07]  /*7650*/  IMAD.MOV.U32 R15, RZ, RZ, -0x1 ;  /* 0xffffffffff0f7424 */ /* 0x000fce00078e00ff */
[----:B------:R-:W-:Y:S05]  /*7660*/  WARPSYNC.COLLECTIVE R15, `(.L_x_310) ;  /* 0x000000000f087348 */ /* 0x000fea0003c00000 */
[----:B------:R1:W2:Y:S02]  /*7670*/  SHFL.IDX P6, R14, R13, R12, R11 ;  /* 0x0000000c0d0e7389 */ /* 0x0002a400000c000b */
[----:B-12---:R-:W-:Y:S01]  /*7680*/  ENDCOLLECTIVE ;  /* 0x000000000000791b */ /* 0x006fe20003800000 */
.L_x_310:
[----:B------:R-:W-:Y:S05]  /*7690*/  BRA `(.L_x_311) ;  /* 0xffffff9400247947 */ /* 0x000fea000383ffff */
.L_x_243:
[----:B--2---:R2:W3:Y:S02]  /*76a0*/  SYNCS.PHASECHK.TRANS64.TRYWAIT P1, [R18+URZ+0x26800], R5 ;  /* 0x02680005120075a7 */ /* 0x0044e4000802017f */
[----:B---3--:R-:W-:Y:S05]  /*76b0*/  @!P1 NANOSLEEP.SYNCS 0x989680 ;  /* 0x009896800000995d */ /* 0x008fea0003900000 */
[----:B------:R-:W3:Y:S02]  /*76c0*/  @!P1 SYNCS.PHASECHK.TRANS64 P1, [R18+URZ+0x26800], R5 ;  /* 0x02680005120095a7 */ /* 0x000ee4000802007f */
[----:B---3--:R-:W-:Y:S05]  /*76d0*/  @!P1 BRA `(.L_x_243) ;  /* 0xfffffffc00f09947 */ /* 0x008fea000383ffff */
[----:B------:R-:W-:Y:S05]  /*76e0*/  BRA `(.L_x_242) ;  /* 0xffffff94004c7947 */ /* 0x000fea000383ffff */
.L_x_249:
[----:B---3--:R-:W-:-:S04]  /*76f0*/  IMAD.U32 R5, RZ, RZ, UR8 ;  /* 0x00000008ff057e24 */ /* 0x008fc8000f8e00ff */
[----:B------:R3:W1:Y:S03]  /*7700*/  SYNCS.PHASECHK.TRANS64.TRYWAIT P1, [R5+URZ+0x26810], R22 ;  /* 0x02681016050075a7 */ /* 0x000666000802017f */
[----:B-1----:R-:W-:Y:S05]  /*7710*/  @!P1 NANOSLEEP.SYNCS 0x989680 ;  /* 0x009896800000995d */ /* 0x002fea0003900000 */
[----:B------:R-:W1:Y:S02]  /*7720*/  @!P1 SYNCS.PHASECHK.TRANS64 P1, [R5+URZ+0x26810], R22 ;  /* 0x02681016050095a7 */ /* 0x000e64000802007f */
[----:B-1----:R-:W-:Y:S05]  /*7730*/  @!P1 BRA `(.L_x_249) ;  /* 0xfffffffc00ec9947 */ /* 0x002fea000383ffff */
[----:B------:R-:W-:Y:S05]  /*7740*/  BRA `(.L_x_248) ;  /* 0xffffffa000787947 */ /* 0x000fea000383ffff */
.L_x_253:
[----:B------:R-:W-:-:S04]  /*7750*/  IMAD.U32 R121, RZ, RZ, UR8 ;  /* 0x00000008ff797e24 */ /* 0x000fc8000f8e00ff */
[----:B------:R1:W1:Y:S03]  /*7760*/  SYNCS.PHASECHK.TRANS64.TRYWAIT P1, [R121+URZ+0x26830], R22 ;  /* 0x02683016790075a7 */ /* 0x000266000802017f */
[----:B-1----:R-:W-:Y:S05]  /*7770*/  @!P1 NANOSLEEP.SYNCS 0x989680 ;  /* 0x009896800000995d */ /* 0x002fea0003900000 */
[----:B------:R-:W1:Y:S02]  /*7780*/  @!P1 SYNCS.PHASECHK.TRANS64 P1, [R121+URZ+0x26830], R22 ;  /* 0x02683016790095a7 */ /* 0x000e64000802007f */
[----:B-1----:R-:W-:Y:S05]  /*7790*/  @!P1 BRA `(.L_x_253) ;  /* 0xfffffffc00ec9947 */ /* 0x002fea000383ffff */
[----:B------:R-:W-:Y:S05]  /*77a0*/  BRA `(.L_x_252) ;  /* 0xffffffa400847947 */ /* 0x000fea000383ffff */
.L_x_284:
[----:B-1----:R1:W2:Y:S02]  /*77b0*/  SYNCS.PHASECHK.TRANS64.TRYWAIT P0, [R0+URZ+0x26820], R3 ;  /* 0x02682003000075a7 */ /* 0x0022a4000800017f */
[----:B--2---:R-:W-:Y:S05]  /*77c0*/  @!P0 NANOSLEEP.SYNCS 0x989680 ;  /* 0x009896800000895d */ /* 0x004fea0003900000 */
[----:B------:R-:W2:Y:S02]  /*77d0*/  @!P0 SYNCS.PHASECHK.TRANS64 P0, [R0+URZ+0x26820], R3 ;  /* 0x02682003000085a7 */ /* 0x000ea4000800007f */
[----:B--2---:R-:W-:Y:S05]  /*77e0*/  @!P0 BRA `(.L_x_284) ;  /* 0xfffffffc00f08947 */ /* 0x004fea000383ffff */
[----:B------:R-:W-:Y:S05]  /*77f0*/  BRA `(.L_x_312) ;  /* 0xffffffdc007c7947 */ /* 0x000fea000383ffff */
.L_x_288:
[----:B-1----:R1:W2:Y:S02]  /*7800*/  SYNCS.PHASECHK.TRANS64.TRYWAIT P1, [R0+URZ+0x26840], R20 ;  /* 0x02684014000075a7 */ /* 0x0022a4000802017f */
[----:B--2---:R-:W-:Y:S05]  /*7810*/  @!P1 NANOSLEEP.SYNCS 0x989680 ;  /* 0x009896800000995d */ /* 0x004fea0003900000 */
[----:B------:R-:W2:Y:S02]  /*7820*/  @!P1 SYNCS.PHASECHK.TRANS64 P1, [R0+URZ+0x26840], R20 ;  /* 0x02684014000095a7 */ /* 0x000ea4000802007f */
[----:B--2---:R-:W-:Y:S05]  /*7830*/  @!P1 BRA `(.L_x_288) ;  /* 0xfffffffc00f09947 */ /* 0x004fea000383ffff */
[----:B------:R-:W-:Y:S05]  /*7840*/  BRA `(.L_x_313) ;  /* 0xffffffe400bc7947 */ /* 0x000fea000383ffff */
.L_x_290:
[----:B--2---:R2:W3:Y:S02]  /*7850*/  SYNCS.PHASECHK.TRANS64.TRYWAIT P1, [R0+URZ+0x26828], R20 ;  /* 0x02682814000075a7 */ /* 0x0044e4000802017f */
[----:B---3--:R-:W-:Y:S05]  /*7860*/  @!P1 NANOSLEEP.SYNCS 0x989680 ;  /* 0x009896800000995d */ /* 0x008fea0003900000 */
[----:B------:R-:W3:Y:S02]  /*7870*/  @!P1 SYNCS.PHASECHK.TRANS64 P1, [R0+URZ+0x26828], R20 ;  /* 0x02682814000095a7 */ /* 0x000ee4000802007f */
[----:B---3--:R-:W-:Y:S05]  /*7880*/  @!P1 BRA `(.L_x_290) ;  /* 0xfffffffc00f09947 */ /* 0x008fea000383ffff */
[----:B------:R-:W-:Y:S05]  /*7890*/  BRA `(.L_x_314) ;  /* 0xffffffe800687947 */ /* 0x000fea000383ffff */
.L_x_292:
[----:B---3--:R3:W4:Y:S02]  /*78a0*/  SYNCS.PHASECHK.TRANS64.TRYWAIT P1, [R0+URZ+0x26848], R20 ;  /* 0x02684814000075a7 */ /* 0x008724000802017f */
[----:B----4-:R-:W-:Y:S05]  /*78b0*/  @!P1 NANOSLEEP.SYNCS 0x989680 ;  /* 0x009896800000995d */ /* 0x010fea0003900000 */
[----:B------:R-:W4:Y:S02]  /*78c0*/  @!P1 SYNCS.PHASECHK.TRANS64 P1, [R0+URZ+0x26848], R20 ;  /* 0x02684814000095a7 */ /* 0x000f24000802007f */
[----:B----4-:R-:W-:Y:S05]  /*78d0*/  @!P1 BRA `(.L_x_292) ;  /* 0xfffffffc00f09947 */ /* 0x010fea000383ffff */
[----:B------:R-:W-:Y:S05]  /*78e0*/  BRA `(.L_x_315) ;  /* 0xffffffe800f47947 */ /* 0x000fea000383ffff */
.L_x_294:
[----:B------:R-:W-:-:S07]  /*78f0*/  SHF.L.U32 R5, R9, 0x1f, RZ ;  /* 0x0000001f09057819 */ /* 0x000fce00000006ff */
.L_x_316:
[----:B--2---:R2:W3:Y:S02]  /*7900*/  SYNCS.PHASECHK.TRANS64.TRYWAIT P1, [R0+URZ+0x26820], R5 ;  /* 0x02682005000075a7 */ /* 0x0044e4000802017f */
[----:B---3--:R-:W-:Y:S05]  /*7910*/  @!P1 NANOSLEEP.SYNCS 0x989680 ;  /* 0x009896800000995d */ /* 0x008fea0003900000 */
[----:B------:R-:W3:Y:S02]  /*7920*/  @!P1 SYNCS.PHASECHK.TRANS64 P1, [R0+URZ+0x26820], R5 ;  /* 0x02682005000095a7 */ /* 0x000ee4000802007f */
[----:B---3--:R-:W-:Y:S05]  /*7930*/  @!P1 BRA `(.L_x_316) ;  /* 0xfffffffc00f09947 */ /* 0x008fea000383ffff */
[----:B------:R-:W-:Y:S05]  /*7940*/  BRA `(.L_x_317) ;  /* 0xffffffec00907947 */ /* 0x000fea000383ffff */
.L_x_297:
[----:B--2---:R2:W3:Y:S02]  /*7950*/  SYNCS.PHASECHK.TRANS64.TRYWAIT P1, [R0+URZ+0x26840], R7 ;  /* 0x02684007000075a7 */ /* 0x0044e4000802017f */
[----:B---3--:R-:W-:Y:S05]  /*7960*/  @!P1 NANOSLEEP.SYNCS 0x989680 ;  /* 0x009896800000995d */ /* 0x008fea0003900000 */
[----:B------:R-:W3:Y:S02]  /*7970*/  @!P1 SYNCS.PHASECHK.TRANS64 P1, [R0+URZ+0x26840], R7 ;  /* 0x02684007000095a7 */ /* 0x000ee4000802007f */
[----:B---3--:R-:W-:Y:S05]  /*7980*/  @!P1 BRA `(.L_x_297) ;  /* 0xfffffffc00f09947 */ /* 0x008fea000383ffff */
[----:B------:R-:W-:Y:S05]  /*7990*/  BRA `(.L_x_318) ;  /* 0xfffffff000387947 */ /* 0x000fea000383ffff */
.L_x_299:
[----:B---3--:R3:W4:Y:S02]  /*79a0*/  SYNCS.PHASECHK.TRANS64.TRYWAIT P1, [R0+URZ+0x26828], R7 ;  /* 0x02682807000075a7 */ /* 0x008724000802017f */
[----:B----4-:R-:W-:Y:S05]  /*79b0*/  @!P1 NANOSLEEP.SYNCS 0x989680 ;  /* 0x009896800000995d */ /* 0x010fea0003900000 */
[----:B------:R-:W4:Y:S02]  /*79c0*/  @!P1 SYNCS.PHASECHK.TRANS64 P1, [R0+URZ+0x26828], R7 ;  /* 0x02682807000095a7 */ /* 0x000f24000802007f */
[----:B----4-:R-:W-:Y:S05]  /*79d0*/  @!P1 BRA `(.L_x_299) ;  /* 0xfffffffc00f09947 */ /* 0x010fea000383ffff */
[----:B------:R-:W-:Y:S05]  /*79e0*/  BRA `(.L_x_319) ;  /* 0xfffffff000dc7947 */ /* 0x000fea000383ffff */
.L_x_301:
[----:B----4-:R4:W5:Y:S02]  /*79f0*/  SYNCS.PHASECHK.TRANS64.TRYWAIT P0, [R3+URZ+0x26840], R2 ;  /* 0x02684002030075a7 */ /* 0x010964000800017f */
[----:B-----5:R-:W-:Y:S05]  /*7a00*/  @!P0 NANOSLEEP.SYNCS 0x989680 ;  /* 0x009896800000895d */ /* 0x020fea0003900000 */
[----:B------:R-:W5:Y:S02]  /*7a10*/  @!P0 SYNCS.PHASECHK.TRANS64 P0, [R3+URZ+0x26840], R2 ;  /* 0x02684002030085a7 */ /* 0x000f64000800007f */
[----:B-----5:R-:W-:Y:S05]  /*7a20*/  @!P0 BRA `(.L_x_301) ;  /* 0xfffffffc00f08947 */ /* 0x020fea000383ffff */
[----:B------:R-:W-:Y:S05]  /*7a30*/  BRA `(.L_x_320) ;  /* 0xfffffff400807947 */ /* 0x000fea000383ffff */
.L_x_303:
[----:B------:R-:W-:Y:S01]  /*7a40*/  BSSY B0, `(.L_x_321) ;  /* 0x0000006000007945 */ /* 0x000fe20003800000 */
[----:B------:R-:W-:-:S07]  /*7a50*/  IMAD.MOV.U32 R15, RZ, RZ, -0x1 ;  /* 0xffffffffff0f7424 */ /* 0x000fce00078e00ff */
[----:B------:R-:W-:Y:S05]  /*7a60*/  WARPSYNC.COLLECTIVE R15, `(.L_x_322) ;  /* 0x000000000f0c7348 */ /* 0x000fea0003c00000 */
[----:B------:R-:W-:Y:S02]  /*7a70*/  ELECT P6, UR62, PT ;  /* 0x00000000003e782f */ /* 0x000fe400038c0000 */
[----:B------:R-:W-:Y:S01]  /*7a80*/  MOV R14, UR62 ;  /* 0x0000003e000e7c02 */ /* 0x000fe20008000f00 */
[----:B------:R-:W-:Y:S10]  /*7a90*/  ENDCOLLECTIVE ;  /* 0x000000000000791b */ /* 0x000ff40003800000 */
.L_x_322:
[----:B------:R-:W-:Y:S05]  /*7aa0*/  BSYNC B0 ;  /* 0x0000000000007941 */ /* 0x000fea0003800000 */
.L_x_321:
[----:B------:R-:W-:Y:S01]  /*7ab0*/  PLOP3.LUT P0, PT, P6, PT, PT, 0x80, 0x0 ;  /* 0x000000000000781c */ /* 0x000fe2000370f070 */
[----:B------:R-:W-:-:S12]  /*7ac0*/  BRA `(.L_x_323) ;  /* 0xfffffff800447947 */ /* 0x000fd8000383ffff */
.L_x_305:
[----:B-1----:R1:W2:Y:S02]  /*7ad0*/  SYNCS.PHASECHK.TRANS64.TRYWAIT P1, [R6+URZ], R5 ;  /* 0x00000005060075a7 */ /* 0x0022a4000802017f */
[----:B--2---:R-:W-:Y:S05]  /*7ae0*/  @!P1 NANOSLEEP.SYNCS 0x989680 ;  /* 0x009896800000995d */ /* 0x004fea0003900000 */
[----:B------:R-:W2:Y:S02]  /*7af0*/  @!P1 SYNCS.PHASECHK.TRANS64 P1, [R6+URZ], R5 ;  /* 0x00000005060095a7 */ /* 0x000ea4000802007f */
[----:B--2---:R-:W-:Y:S05]  /*7b00*/  @!P1 BRA `(.L_x_305) ;  /* 0xfffffffc00f09947 */ /* 0x004fea000383ffff */
[----:B------:R-:W-:Y:S05]  /*7b10*/  BRA `(.L_x_324) ;  /* 0xfffffff800847947 */ /* 0x000fea000383ffff */
.L_x_306:
[----:B--2---:R2:W3:Y:S02]  /*7b20*/  SYNCS.PHASECHK.TRANS64.TRYWAIT P1, [R3+URZ], R2 ;  /* 0x00000002030075a7 */ /* 0x0044e4000802017f */
[----:B---3--:R-:W-:Y:S05]  /*7b30*/  @!P1 NANOSLEEP.SYNCS 0x989680 ;  /* 0x009896800000995d */ /* 0x008fea0003900000 */
[----:B------:R-:W3:Y:S02]  /*7b40*/  @!P1 SYNCS.PHASECHK.TRANS64 P1, [R3+URZ], R2 ;  /* 0x00000002030095a7 */ /* 0x000ee4000802007f */
[----:B---3--:R-:W-:Y:S05]  /*7b50*/  @!P1 BRA `(.L_x_306) ;  /* 0xfffffffc00f09947 */ /* 0x008fea000383ffff */
[----:B------:R-:W-:Y:S05]  /*7b60*/  BRA `(.L_x_325) ;  /* 0xfffffff800787947 */ /* 0x000fea000383ffff */
.L_x_308:
[----:B--2---:R2:W3:Y:S02]  /*7b70*/  SYNCS.PHASECHK.TRANS64.TRYWAIT P0, [R0+URZ], R5 ;  /* 0x00000005000075a7 */ /* 0x0044e4000800017f */
[----:B---3--:R-:W-:Y:S05]  /*7b80*/  @!P0 NANOSLEEP.SYNCS 0x989680 ;  /* 0x009896800000895d */ /* 0x008fea0003900000 */
[----:B------:R-:W3:Y:S02]  /*7b90*/  @!P0 SYNCS.PHASECHK.TRANS64 P0, [R0+URZ], R5 ;  /* 0x00000005000085a7 */ /* 0x000ee4000800007f */
[----:B---3--:R-:W-:Y:S05]  /*7ba0*/  @!P0 BRA `(.L_x_308) ;  /* 0xfffffffc00f08947 */ /* 0x008fea000383ffff */
[----:B------:R-:W-:Y:S05]  /*7bb0*/  BRA `(.L_x_326) ;  /* 0xfffffff8007c7947 */ /* 0x000fea000383ffff */
.L_x_327:
        /* <DEDUP_REMOVED lines=12> */
.L_x_3295:


//--------------------- .text._ZN7cutlass13device_kernelIN5flash11enable_sm90INS1_16FlashAttnBwdSm90INS1_25CollectiveMainloopBwdSm90ILi2ELi2ELi2EN4cute5tupleIJNS5_1CILi1EEES8_S8_EEENS6_IJNS7_ILi64EEENS7_ILi128EEENS7_ILi96EEEEEENS_10bfloat16_tEfNS_4arch4Sm90ELb0ELb0ELb0ELb0ELb1ELb1ELb0ELb0ELi2ELi1ELi2ELi1ELb1EEENS1_24CollectiveEpilogueBwdGQAISD_fSG_Li256ELb0ELb1EEENS1_19SingleTileSchedulerILb0ELb0ELb0ELi128EEEEEEEEEvNT_6ParamsE --------------------------
	.section	.text._ZN7cutlass13device_kernelIN5flash11enable_sm90INS1_16FlashAttnBwdSm90INS1_25CollectiveMainloopBwdSm90ILi2ELi2ELi2EN4cute5tupleIJNS5_1CILi1EEES8_S8_EEENS6_IJNS7_ILi64EEENS7_ILi128EEENS7_ILi96EEEEEENS_10bfloat16_tEfNS_4arch4Sm90ELb0ELb0ELb0ELb0ELb1ELb1ELb0ELb0ELi2ELi1ELi2ELi1ELb1EEENS1_24CollectiveEpilogueBwdGQAISD_fSG_Li256ELb0ELb1EEENS1_19SingleTileSchedulerILb0ELb0ELb0ELi128EEEEEEEEEvNT_6ParamsE,"ax",@progbits
	.align	128
.text._ZN7cutlass13device_kernelIN5flash11enable_sm90INS1_16FlashAttnBwdSm90INS1_25CollectiveMainloopBwdSm90ILi2ELi2ELi2EN4cute5tupleIJNS5_1CILi1EEES8_S8_EEENS6_IJNS7_ILi64EEENS7_ILi128EEENS7_ILi96EEEEEENS_10bfloat16_tEfNS_4arch4Sm90ELb0ELb0ELb0ELb0ELb1ELb1ELb0ELb0ELi2ELi1ELi2ELi1ELb1EEENS1_24CollectiveEpilogueBwdGQAISD_fSG_Li256ELb0ELb1EEENS1_19SingleTileSchedulerILb0ELb0ELb0ELi128EEEEEEEEEvNT_6ParamsE:
        .type           _ZN7cutlass13device_kernelIN5flash11enable_sm90INS1_16FlashAttnBwdSm90INS1_25CollectiveMainloopBwdSm90ILi2ELi2ELi2EN4cute5tupleIJNS5_1CILi1EEES8_S8_EEENS6_IJNS7_ILi64EEENS7_ILi128EEENS7_ILi96EEEEEENS_10bfloat16_tEfNS_4arch4Sm90ELb0ELb0ELb0ELb0ELb1ELb1ELb0ELb0ELi2ELi1ELi2ELi1ELb1EEENS1_24CollectiveEpilogueBwdGQAISD_fSG_Li256ELb0ELb1EEENS1_19SingleTileSchedulerILb0ELb0ELb0ELi128EEEEEEEEEvNT_6ParamsE,@function
        .size           _ZN7cutlass13device_kernelIN5flash11enable_sm90INS1_16FlashAttnBwdSm90INS1_25CollectiveMainloopBwdSm90ILi2ELi2ELi2EN4cute5tupleIJNS5_1CILi1EEES8_S8_EEENS6_IJNS7_ILi64EEENS7_ILi128EEENS7_ILi96EEEEEENS_10bfloat16_tEfNS_4arch4Sm90ELb0ELb0ELb0ELb0ELb1ELb1ELb0ELb0ELi2ELi1ELi2ELi1ELb1EEENS1_24CollectiveEpilogueBwdGQAISD_fSG_Li256ELb0ELb1EEENS1_19SingleTileSchedulerILb0ELb0ELb0ELi128EEEEEEEEEvNT_6ParamsE,(.L_x_3296 - _ZN7cutlass13device_kernelIN5flash11enable_sm90INS1_16FlashAttnBwdSm90INS1_25CollectiveMainloopBwdSm90ILi2ELi2ELi2EN4cute5tupleIJNS5_1CILi1EEES8_S8_EEENS6_IJNS7_ILi64EEENS7_ILi128EEENS7_ILi96EEEEEENS_10bfloat16_tEfNS_4arch4Sm90ELb0ELb0ELb0ELb0ELb1ELb1ELb0ELb0ELi2ELi1ELi2ELi1ELb1EEENS1_24CollectiveEpilogueBwdGQAISD_fSG_Li256ELb0ELb1EEENS1_19SingleTileSchedulerILb0ELb0ELb0ELi128EEEEEEEEEvNT_6ParamsE)
        .other          _ZN7cutlass13device_kernelIN5flash11enable_sm90INS1_16FlashAttnBwdSm90INS1_25CollectiveMainloopBwdSm90ILi2ELi2ELi2EN4cute5tupleIJNS5_1CILi1EEES8_S8_EEENS6_IJNS7_ILi64EEENS7_ILi128EEENS7_ILi96EEEEEENS_10bfloat16_tEfNS_4arch4Sm90ELb0ELb0ELb0ELb0ELb1ELb1ELb0ELb0ELi2ELi1ELi2ELi1ELb1EEENS1_24CollectiveEpilogueBwdGQAISD_fSG_Li256ELb0ELb1EEENS1_19SingleTileSchedulerILb0ELb0ELb0ELi128EEEEEEEEEvNT_6ParamsE,@"STO_CUDA_ENTRY STV_DEFAULT"
_ZN7cutlass13device_kernelIN5flash11enable_sm90INS1_16FlashAttnBwdSm90INS1_25CollectiveMainloopBwdSm90ILi2ELi2ELi2EN4cute5tupleIJNS5_1CILi1EEES8_S8_EEENS6_IJNS7_ILi64EEENS7_ILi128EEENS7_ILi96EEEEEENS_10bfloat16_tEfNS_4arch4Sm90ELb0ELb0ELb0ELb0ELb1ELb1ELb0ELb0ELi2ELi1ELi2ELi1ELb1EEENS1_24CollectiveEpilogueBwdGQAISD_fSG_Li256ELb0ELb1EEENS1_19SingleTileSchedulerILb0ELb0ELb0ELi128EEEEEEEEEvNT_6ParamsE:
        /* <DEDUP_REMOVED lines=23> */
.L_x_329:
[----:B------:R-:W-:Y:S05]  /*0170*/  BSYNC B0 ;  /* 0x0000000000007941 */ /* 0x000fea0003800000 */
.L_x_328:
        /* <DEDUP_REMOVED lines=37> */
.L_x_330:
        /* <DEDUP_REMOVED lines=22> */
.L_x_331:
[----:B------:R-:W-:Y:S01]  /*0530*/  PLOP3.LUT P0, PT, PT, PT, UP0, 0x80, 0x0 ;  /* 0x000000000000781c */ /* 0x000fe20003f0f008 */
[----:B------:R-:W-:Y:S01]  /*0540*/  NOP ;  /* 0x0000000000007918 */ /* 0x000fe20000000000 */
[----:B------:R-:W-:Y:S01]  /*0550*/  ULDC.64 UR46, c[0x0][0x208] ;  /* 0x00008200002e7ab9 */ /* 0x000fe20000000a00 */
[----:B------:R-:W-:Y:S01]  /*0560*/  BSSY B6, `(.L_x_332) ;  /* 0x00007de000067945 */ /* 0x000fe20003800000 */
[----:B-12-4-:R-:W-:Y:S09]  /*0570*/  BAR.SYNC.DEFER_BLOCKING 0x0 ;  /* 0x0000000000007b1d */ /* 0x016ff20000010000 */
[----:B------:R-:W-:Y:S05]  /*0580*/  @!P0 BRA `(.L_x_333) ;  /* 0x0000004400bc8947 */ /* 0x000fea0003800000 */
.L_x_334:
        /* <DEDUP_REMOVED lines=33> */
.L_x_337:
        /* <DEDUP_REMOVED lines=15> */
.L_x_336:
        /* <DEDUP_REMOVED lines=22> */
.L_x_339:
        /* <DEDUP_REMOVED lines=15> */
.L_x_338:
[----:B------:R-:W-:Y:S01]  /*0ae0*/  SHF.R.S32.HI R41, RZ, 0x1f, R22 ;  /* 0x0000001fff297819 */ /* 0x000fe20000011416 */
[----:B------:R-:W-:-:S03]  /*0af0*/  UMOV UR4, 0xffffffff ;  /* 0xffffffff00047882 */ /* 0x000fc60000000000 */
[----:B------:R-:W-:-:S04]  /*0b00*/  LEA.HI R0, R41, R22, RZ, 0x7 ;  /* 0x0000001629007211 */ /* 0x000fc800078f38ff */
[----:B------:R-:W-:Y:S01]  /*0b10*/  SHF.R.S32.HI R16, RZ, 0x7, R0 ;  /* 0x00000007ff107819 */ /* 0x000fe20000011400 */
[----:B------:R-:W-:Y:S06]  /*0b20*/  BRA.DIV UR4, `(.L_x_340) ;  /* 0x0000007a040c7947 */ /* 0x000fec000b800000 */
[----:B------:R1:W2:Y:S02]  /*0b30*/  SHFL.IDX PT, R14, R16, RZ, 0x1f ;  /* 0x00001fff100e7589 */ /* 0x0002a400000e0000 */
.L_x_438:
        /* <DEDUP_REMOVED lines=15> */
.L_x_341:
        /* <DEDUP_REMOVED lines=19> */
.L_x_343:
        /* <DEDUP_REMOVED lines=176> */
.L_x_355:
[----:B------:R-:W-:-:S06]  /*1860*/  UISETP.NE.AND UP0, UPT, UR11, 0x3, UPT ;  /* 0x000000030b00788c */ /* 0x000fcc000bf05270 */
[----:B------:R-:W-:-:S13]  /*1870*/  PLOP3.LUT P0, PT, PT, PT, UP0, 0x80, 0x0 ;  /* 0x000000000000781c */ /* 0x000fda0003f0f008 */
[----:B-1----:R-:W-:Y:S05]  /*1880*/  @!P0 BRA `(.L_x_345) ;  /* 0x0000000000048947 */ /* 0x002fea0003800000 */
[----:B------:R-:W-:Y:S01]  /*1890*/  BPT.TRAP 0x1 ;  /* 0x000000040000795c */ /* 0x000fe20000300000 */
.L_x_345:
[----:B------:R-:W-:Y:S01]  /*18a0*/  R2UR UR8, R18 ;  /* 0x00000000120872ca */ /* 0x000fe200000e0000 */
[----:B------:R-:W-:-:S05]  /*18b0*/  IMAD.U32 R22, RZ, RZ, UR5 ;  /* 0x00000005ff167e24 */ /* 0x000fca000f8e00ff */
[----:B------:R-:W-:-:S07]  /*18c0*/  SHF.L.U32 R22, R22, 0x1f, RZ ;  /* 0x0000001f16167819 */ /* 0x000fce00000006ff */
[----:B------:R-:W-:-:S09]  /*18d0*/  ULEA UR8, UR6, UR8, 0x3 ;  /* 0x0000000806087291 */ /* 0x000fd2000f8e183f */
[----:B------:R2:W3:Y:S01]  /*18e0*/  SYNCS.PHASECHK.TRANS64.TRYWAIT P1, [UR8+0x26810], R22 ;  /* 0x02681016ff0075a7 */ /* 0x0004e20008020148 */
[----:B------:R-:W-:Y:S05]  /*18f0*/  @!P0 BRA `(.L_x_346) ;  /* 0x0000000000048947 */ /* 0x000fea0003800000 */
[----:B------:R-:W-:Y:S01]  /*1900*/  BPT.TRAP 0x1 ;  /* 0x000000040000795c */ /* 0x000fe20000300000 */
.L_x_346:
[----:B---3--:R-:W-:Y:S05]  /*1910*/  @P1 BRA `(.L_x_347) ;  /* 0x0000000000081947 */ /* 0x008fea0003800000 */
[----:B------:R-:W3:Y:S02]  /*1920*/  SYNCS.PHASECHK.TRANS64.TRYWAIT P1, [UR8+0x26810], R22 ;  /* 0x02681016ff0075a7 */ /* 0x000ee40008020148 */
[----:B---3--:R-:W-:Y:S05]  /*1930*/  @!P1 BRA `(.L_x_348) ;  /* 0x0000006800bc9947 */ /* 0x008fea0003800000 */
.L_x_347:
        /* <DEDUP_REMOVED lines=67> */
.L_x_349:
[----:B------:R1:W1:Y:S01]  /*1d70*/  SYNCS.PHASECHK.TRANS64.TRYWAIT P1, [UR8+0x26830], R22 ;  /* 0x02683016ff0075a7 */ /* 0x0002620008020148 */
[----:B------:R-:W-:Y:S05]  /*1d80*/  @!P0 BRA `(.L_x_350) ;  /* 0x0000000000048947 */ /* 0x000fea0003800000 */
[----:B------:R-:W-:Y:S01]  /*1d90*/  BPT.TRAP 0x1 ;  /* 0x000000040000795c */ /* 0x000fe20000300000 */
.L_x_350:
[----:B-1----:R-:W-:Y:S05]  /*1da0*/  @P1 BRA `(.L_x_351) ;  /* 0x0000000000081947 */ /* 0x002fea0003800000 */
[----:B------:R-:W1:Y:S02]  /*1db0*/  SYNCS.PHASECHK.TRANS64.TRYWAIT P1, [UR8+0x26830], R22 ;  /* 0x02683016ff0075a7 */ /* 0x000e640008020148 */
[----:B-1----:R-:W-:Y:S05]  /*1dc0*/  @!P1 BRA `(.L_x_352) ;  /* 0x0000006400b09947 */ /* 0x002fea0003800000 */
.L_x_351:
        /* <DEDUP_REMOVED lines=8> */
[----:B--2---:R-:W-:Y:S02]  /*1e50*/  FSEL R22, R153, -INF , P2 ;  /* 0xff80000099167808 */ /* 0x004fe40001000000 */
        /* <DEDUP_REMOVED lines=12> */
[----:B------:R-:W-:Y:S01]  /*1f20*/  FFMA.FTZ R160, R157, UR13, -R14 ;  /* 0x0000000d9da07c23 */ /* 0x000fe2000801080e */
[----:B------:R-:W-:Y:S01]  /*1f30*/  FSEL R157, R164, -INF , P2 ;  /* 0xff800000a49d7808 */ /* 0x000fe20001000000 */
[----:B------:R-:W-:Y:S01]  /*1f40*/  ULOP3.LUT UR12, UR10, 0x10000, URZ, 0xfc, !UPT ;  /* 0x000100000a0c7892 */ /* 0x000fe2000f8efc3f */
[----:B------:R-:W-:Y:S01]  /*1f50*/  FSEL R156, R161, -INF , P2 ;  /* 0xff800000a19c7808 */ /* 0x000fe20001000000 */
[----:B------:R-:W1:Y:S01]  /*1f60*/  MUFU.EX2 R152, R152 ;  /* 0x0000009800987308 */ /* 0x000e620000000800 */
[----:B------:R-:W-:Y:S01]  /*1f70*/  ULOP3.LUT UR10, UR10, 0x1000000, URZ, 0xfc, !UPT ;  /* 0x010000000a0a7892 */ /* 0x000fe2000f8efc3f */
[----:B------:R-:W-:Y:S01]  /*1f80*/  FFMA.FTZ R164, R157, UR13, -R12 ;  /* 0x0000000d9da47c23 */ /* 0x000fe2000801080c */
[----:B------:R-:W-:Y:S01]  /*1f90*/  UIMAD UR12, UR6, 0x300, UR12 ;  /* 0x00000300060c78a4 */ /* 0x000fe2000f8e020c */
[----:B------:R-:W-:Y:S01]  /*1fa0*/  FSEL R157, R168, -INF , P2 ;  /* 0xff800000a89d7808 */ /* 0x000fe20001000000 */
[----:B------:R-:W-:Y:S01]  /*1fb0*/  FFMA.FTZ R208, R156, UR13, -R15 ;  /* 0x0000000d9cd07c23 */ /* 0x000fe2000801080f */
[----:B------:R-:W-:Y:S01]  /*1fc0*/  FSEL R156, R165, -INF , P2 ;  /* 0xff800000a59c7808 */ /* 0x000fe20001000000 */
[----:B------:R-:W-:Y:S01]  /*1fd0*/  UIMAD UR10, UR6, 0x300, UR10 ;  /* 0x00000300060a78a4 */ /* 0x000fe2000f8e020a */
[----:B------:R2:W-:Y:S02]  /*1fe0*/  MUFU.EX2 R161, R160 ;  /* 0x000000a000a17308 */ /* 0x0005e40000000800 */
[----:B------:R-:W-:Y:S01]  /*1ff0*/  UMOV UR14, UR12 ;  /* 0x0000000c000e7c82 */ /* 0x000fe20008000000 */
[----:B------:R-:W-:Y:S01]  /*2000*/  FFMA.FTZ R213, R156, UR13, -R13 ;  /* 0x0000000d9cd57c23 */ /* 0x000fe2000801080d */
[----:B------:R-:W-:Y:S01]  /*2010*/  HGMMA.64x64x16.F32.BF16 R120, R184, gdesc[UR12], RZ, !UPT, gsb0 ;  /* 0x00e0000cb8787df0 */ /* 0x000fe2000c0018ff */
[----:B------:R-:W-:Y:S01]  /*2020*/  UIADD3 UR14, UR12, 0x2, URZ ;  /* 0x000000020c0e7890 */ /* 0x000fe2000fffe03f */
[----:B------:R-:W-:Y:S01]  /*2030*/  FSEL R156, R169, -INF , P2 ;  /* 0xff800000a99c7808 */ /* 0x000fe20001000000 */
[----:B------:R-:W-:Y:S01]  /*2040*/  UMOV UR15, 0x80000020 ;  /* 0x80000020000f7882 */ /* 0x000fe20000000000 */
[----:B------:R-:W-:Y:S01]  /*2050*/  MUFU.EX2 R153, R153 ;  /* 0x0000009900997308 */ /* 0x000fe20000000800 */
[----:B--2---:R-:W-:Y:S01]  /*2060*/  FFMA.FTZ R160, R157, UR13, -R10 ;  /* 0x0000000d9da07c23 */ /* 0x004fe2000801080a */
[----:B------:R-:W-:Y:S01]  /*2070*/  FSEL R157, R172, -INF , P2 ;  /* 0xff800000ac9d7808 */ /* 0x000fe20001000000 */
[----:B------:R-:W-:Y:S01]  /*2080*/  FFMA.FTZ R165, R156, UR13, -R11 ;  /* 0x0000000d9ca57c23 */ /* 0x000fe2000801080b */
[----:B------:R-:W-:-:S03]  /*2090*/  FSEL R156, R173, -INF , P2 ;  /* 0xff800000ad9c7808 */ /* 0x000fc60001000000 */
[----:B------:R-:W-:Y:S01]  /*20a0*/  FFMA.FTZ R168, R157, UR13, -R4 ;  /* 0x0000000d9da87c23 */ /* 0x000fe20008010804 */
[----:B------:R-:W-:Y:S01]  /*20b0*/  FSEL R157, R154, -INF , P1 ;  /* 0xff8000009a9d7808 */ /* 0x000fe20000800000 */
[----:B------:R-:W-:Y:S01]  /*20c0*/  FFMA.FTZ R156, R156, UR13, -R5 ;  /* 0x0000000d9c9c7c23 */ /* 0x000fe20008010805 */
[----:B------:R-:W-:Y:S01]  /*20d0*/  FSEL R154, R155, -INF , P1 ;  /* 0xff8000009b9a7808 */ /* 0x000fe20000800000 */
[----:B------:R-:W2:Y:S01]  /*20e0*/  MUFU.EX2 R22, R22 ;  /* 0x0000001600167308 */ /* 0x000ea20000000800 */
[----:B------:R-:W-:Y:S01]  /*20f0*/  FSEL R155, R158, -INF , P1 ;  /* 0xff8000009e9b7808 */ /* 0x000fe20000800000 */
[----:B------:R-:W-:Y:S01]  /*2100*/  FFMA.FTZ R157, R157, UR13, -R210 ;  /* 0x0000000d9d9d7c23 */ /* 0x000fe200080108d2 */
[----:B------:R-:W-:Y:S01]  /*2110*/  FSEL R210, R177, -INF , P2 ;  /* 0xff800000b1d27808 */ /* 0x000fe20001000000 */
        /* <DEDUP_REMOVED lines=12> */
[----:B------:R5:W-:Y:S01]  /*21e0*/  MUFU.EX2 R172, R157 ;  /* 0x0000009d00ac7308 */ /* 0x000be20000000800 */
[----:B------:R-:W-:Y:S01]  /*21f0*/  FFMA.FTZ R15, R154, UR13, -R15 ;  /* 0x0000000d9a0f7c23 */ /* 0x000fe2000801080f */
        /* <DEDUP_REMOVED lines=17> */
[----:B------:R-:W-:Y:S01]  /*2310*/  FFMA.FTZ R8, R214, UR13, -R9 ;  /* 0x0000000dd6087c23 */ /* 0x000fe20008010809 */
[----:B------:R-:W-:Y:S01]  /*2320*/  FFMA.FTZ R167, R10, UR13, -R11 ;  /* 0x0000000d0aa77c23 */ /* 0x000fe2000801080b */
[----:B------:R-:W-:Y:S01]  /*2330*/  MUFU.EX2 R15, R15 ;  /* 0x0000000f000f7308 */ /* 0x000fe20000000800 */
[--C-:B------:R-:W-:Y:S01]  /*2340*/  FFMA.FTZ R178, R171, UR13, -R6.reuse ;  /* 0x0000000dabb27c23 */ /* 0x100fe20008010806 */
[----:B------:R-:W-:Y:S01]  /*2350*/  FFMA.FTZ R6, R181, UR13, -R6 ;  /* 0x0000000db5067c23 */ /* 0x000fe20008010806 */
[----:B------:R-:W-:-:S05]  /*2360*/  FFMA.FTZ R9, R182, UR13, -R9 ;  /* 0x0000000db6097c23 */ /* 0x000fca0008010809 */
[----:B------:R-:W3:Y:S08]  /*2370*/  MUFU.EX2 R173, R173 ;  /* 0x000000ad00ad7308 */ /* 0x000ef00000000800 */
        /* <DEDUP_REMOVED lines=14> */
[----:B------:R-:W3:Y:S08]  /*2460*/  MUFU.EX2 R162, R162 ;  /* 0x000000a200a27308 */ /* 0x000ef00000000800 */
        /* <DEDUP_REMOVED lines=11> */
[----:B------:R-:W-:Y:S08]  /*2520*/  MUFU.EX2 R6, R6 ;  /* 0x0000000600067308 */ /* 0x000ff00000000800 */
[----:B------:R-:W4:Y:S08]  /*2530*/  MUFU.EX2 R7, R210 ;  /* 0x000000d200077308 */ /* 0x000f300000000800 */
[----:B------:R-:W-:Y:S08]  /*2540*/  MUFU.EX2 R180, R180 ;  /* 0x000000b400b47308 */ /* 0x000ff00000000800 */
[----:B------:R-:W-:Y:S01]  /*2550*/  MUFU.EX2 R179, R179 ;  /* 0x000000b300b37308 */ /* 0x000fe20000000800 */
[----:B------:R-:W-:-:S02]  /*2560*/  WARPGROUP.DEPBAR.LE gsb0, 0x0 ;  /* 0x00008000000079c5 */ /* 0x000fc40000010000 */
        /* <DEDUP_REMOVED lines=18> */
[----:B------:R-:W2:Y:S04]  /*2690*/  LDS.64 R12, [R212+0x1e220] ;  /* 0x01e22000d40c7984 */ /* 0x000ea80000000a00 */
[----:B-----5:R-:W5:Y:S04]  /*26a0*/  LDS.64 R156, [R212+0x1e260] ;  /* 0x01e26000d49c7984 */ /* 0x020f680000000a00 */
[----:B------:R-:W3:Y:S04]  /*26b0*/  LDS.64 R4, [R212+0x1e280] ;  /* 0x01e28000d4047984 */ /* 0x000ee80000000a00 */
[----:B------:R-:W4:Y:S04]  /*26c0*/  LDS.64 R158, [R212+0x1e2a0] ;  /* 0x01e2a000d49e7984 */ /* 0x000f280000000a00 */
[----:B------:R-:W4:Y:S04]  /*26d0*/  LDS.64 R154, [R212+0x1e240] ;  /* 0x01e24000d49a7984 */ /* 0x000f280000000a00 */
[----:B------:R-:W4:Y:S04]  /*26e0*/  LDS.64 R176, [R212+0x1e2e0] ;  /* 0x01e2e000d4b07984 */ /* 0x000f280000000a00 */
[----:B------:R-:W4:Y:S01]  /*26f0*/  LDS.64 R170, [R212+0x1e2c0] ;  /* 0x01e2c000d4aa7984 */ /* 0x000f220000000a00 */
[--C-:B-1----:R-:W-:Y:S01]  /*2700*/  FADD.FTZ R181, R120, -R10.reuse ;  /* 0x8000000a78b57221 */ /* 0x102fe20000010000 */
[----:B------:R-:W-:Y:S01]  /*2710*/  FADD.FTZ R183, R122, -R10 ;  /* 0x8000000a7ab77221 */ /* 0x000fe20000010000 */
[--C-:B------:R-:W-:Y:S01]  /*2720*/  FADD.FTZ R120, R123, -R11.reuse ;  /* 0x8000000b7b787221 */ /* 0x100fe20000010000 */
[----:B------:R-:W-:Y:S01]  /*2730*/  FADD.FTZ R10, R121, -R11 ;  /* 0x8000000b790a7221 */ /* 0x000fe20000010000 */
[--C-:B--2---:R-:W-:Y:S01]  /*2740*/  FADD.FTZ R123, R126, -R12.reuse ;  /* 0x8000000c7e7b7221 */ /* 0x104fe20000010000 */
[----:B------:R-:W-:Y:S01]  /*2750*/  FADD.FTZ R121, R124, -R12 ;  /* 0x8000000c7c797221 */ /* 0x000fe20000010000 */
[--C-:B------:R-:W-:Y:S01]  /*2760*/  FADD.FTZ R12, R125, -R13.reuse ;  /* 0x8000000d7d0c7221 */ /* 0x100fe20000010000 */
[----:B------:R-:W-:Y:S01]  /*2770*/  FADD.FTZ R122, R127, -R13 ;  /* 0x8000000d7f7a7221 */ /* 0x000fe20000010000 */
[----:B-----5:R-:W-:Y:S01]  /*2780*/  FADD.FTZ R126, R133, -R157 ;  /* 0x8000009d857e7221 */ /* 0x020fe20000010000 */
[--C-:B------:R-:W-:Y:S01]  /*2790*/  FADD.FTZ R125, R132, -R156.reuse ;  /* 0x8000009c847d7221 */ /* 0x100fe20000010000 */
[----:B------:R-:W-:Y:S01]  /*27a0*/  FADD.FTZ R127, R134, -R156 ;  /* 0x8000009c867f7221 */ /* 0x000fe20000010000 */
[----:B------:R-:W-:Y:S01]  /*27b0*/  FMUL.FTZ R156, R152, R181 ;  /* 0x000000b5989c7220 */ /* 0x000fe20000410000 */
[----:B---3--:R-:W-:Y:S01]  /*27c0*/  FADD.FTZ R133, R136, -R4 ;  /* 0x8000000488857221 */ /* 0x008fe20000010000 */
[----:B------:R-:W1:Y:S01]  /*27d0*/  MUFU.EX2 R11, R216 ;  /* 0x000000d8000b7308 */ /* 0x000e620000000800 */
[----:B------:R-:W-:Y:S01]  /*27e0*/  FADD.FTZ R134, R137, -R5 ;  /* 0x8000000589867221 */ /* 0x000fe20000010000 */
[----:B------:R-:W-:Y:S01]  /*27f0*/  FMUL.FTZ R121, R22, R121 ;  /* 0x0000007916797220 */ /* 0x000fe20000410000 */
[--C-:B----4-:R-:W-:Y:S01]  /*2800*/  FADD.FTZ R136, R143, -R159.reuse ;  /* 0x8000009f8f887221 */ /* 0x110fe20000010000 */
[----:B------:R-:W-:Y:S01]  /*2810*/  FMUL.FTZ R143, R153, R10 ;  /* 0x0000000a998f7220 */ /* 0x000fe20000410000 */
[----:B------:R-:W-:Y:S01]  /*2820*/  FADD.FTZ R132, R141, -R159 ;  /* 0x8000009f8d847221 */ /* 0x000fe20000010000 */
[----:B------:R-:W-:Y:S01]  /*2830*/  FMUL.FTZ R10, R173, R120 ;  /* 0x00000078ad0a7220 */ /* 0x000fe20000410000 */
[----:B------:R-:W-:Y:S01]  /*2840*/  FADD.FTZ R13, R130, -R154 ;  /* 0x8000009a820d7221 */ /* 0x000fe20000010000 */
[----:B------:R-:W-:Y:S01]  /*2850*/  FADD.FTZ R124, R131, -R155 ;  /* 0x8000009b837c7221 */ /* 0x000fe20000010000 */
[----:B------:R-:W-:Y:S01]  /*2860*/  F2FP.BF16.F32.PACK_AB R156, R143, R156 ;  /* 0x0000009c8f9c723e */ /* 0x000fe200000010ff */
[----:B------:R-:W-:Y:S01]  /*2870*/  FADD.FTZ R131, R138, -R4 ;  /* 0x800000048a837221 */ /* 0x000fe20000010000 */
[----:B------:R-:W2:Y:S01]  /*2880*/  MUFU.EX2 R143, R8 ;  /* 0x00000008008f7308 */ /* 0x000ea20000000800 */
[----:B------:R-:W-:Y:S01]  /*2890*/  FADD.FTZ R4, R139, -R5 ;  /* 0x800000058b047221 */ /* 0x000fe20000010000 */
[----:B------:R-:W-:Y:S01]  /*28a0*/  FADD.FTZ R5, R140, -R158 ;  /* 0x8000009e8c057221 */ /* 0x000fe20000010000 */
[----:B------:R-:W-:Y:S01]  /*28b0*/  FMUL.FTZ R13, R14, R13 ;  /* 0x0000000d0e0d7220 */ /* 0x000fe20000410000 */
[----:B------:R-:W-:Y:S01]  /*28c0*/  FMUL.FTZ R124, R15, R124 ;  /* 0x0000007c0f7c7220 */ /* 0x000fe20000410000 */
[----:B------:R-:W-:Y:S01]  /*28d0*/  F2FP.BF16.F32.PACK_AB R120, R153, R152 ;  /* 0x000000989978723e */ /* 0x000fe200000010ff */
[----:B------:R-:W-:Y:S01]  /*28e0*/  FMUL.FTZ R5, R168, R5 ;  /* 0x00000005a8057220 */ /* 0x000fe20000410000 */
[----:B------:R-:W-:Y:S01]  /*28f0*/  FMUL.FTZ R132, R169, R132 ;  /* 0x00000084a9847220 */ /* 0x000fe20000410000 */
[----:B------:R-:W3:Y:S01]  /*2900*/  MUFU.EX2 R8, R9 ;  /* 0x0000000900087308 */ /* 0x000ee20000000800 */
[----:B------:R-:W-:Y:S01]  /*2910*/  FADD.FTZ R130, R135, -R157 ;  /* 0x8000009d87827221 */ /* 0x000fe20000010000 */
[----:B------:R-:W-:Y:S01]  /*2920*/  F2FP.BF16.F32.PACK_AB R153, R124, R13 ;  /* 0x0000000d7c99723e */ /* 0x000fe200000010ff */
[----:B------:R-:W-:Y:S01]  /*2930*/  FADD.FTZ R128, R128, -R154 ;  /* 0x8000009a80807221 */ /* 0x000fe20000010000 */
[----:B------:R-:W-:Y:S01]  /*2940*/  FADD.FTZ R129, R129, -R155 ;  /* 0x8000009b81817221 */ /* 0x000fe20000010000 */
[----:B------:R-:W-:Y:S01]  /*2950*/  FADD.FTZ R135, R142, -R158 ;  /* 0x8000009e8e877221 */ /* 0x000fe20000010000 */
[----:B------:R-:W-:Y:S01]  /*2960*/  FMUL.FTZ R131, R166, R131 ;  /* 0x00000083a6837220 */ /* 0x000fe20000410000 */
[----:B------:R-:W-:Y:S01]  /*2970*/  FMUL.FTZ R4, R167, R4 ;  /* 0x00000004a7047220 */ /* 0x000fe20000410000 */
[----:B------:R-:W-:-:S02]  /*2980*/  IMAD.U32 R13, RZ, RZ, UR6 ;  /* 0x00000006ff0d7e24 */ /* 0x000fc4000f8e00ff */
[----:B------:R-:W-:Y:S01]  /*2990*/  FADD.FTZ R141, R148, -R176 ;  /* 0x800000b0948d7221 */ /* 0x000fe20000010000 */
[----:B------:R-:W-:Y:S01]  /*29a0*/  FADD.FTZ R142, R149, -R177 ;  /* 0x800000b1958e7221 */ /* 0x000fe20000010000 */
[--C-:B------:R-:W-:Y:S01]  /*29b0*/  FADD.FTZ R139, R144, -R170.reuse ;  /* 0x800000aa908b7221 */ /* 0x100fe20000010000 */
        /* <DEDUP_REMOVED lines=25> */
[----:B-1----:R-:W-:Y:S01]  /*2b50*/  FMUL.FTZ R138, R11, R138 ;  /* 0x0000008a0b8a7220 */ /* 0x002fe20000410000 */
[----:B------:R-:W-:Y:S01]  /*2b60*/  FMUL.FTZ R141, R180, R141 ;  /* 0x0000008db48d7220 */ /* 0x000fe20000410000 */
[----:B--2---:R-:W-:Y:S01]  /*2b70*/  FMUL.FTZ R142, R143, R142 ;  /* 0x0000008e8f8e7220 */ /* 0x004fe20000410000 */
[----:B------:R-:W-:Y:S01]  /*2b80*/  FMUL.FTZ R147, R179, R176 ;  /* 0x000000b0b3937220 */ /* 0x000fe20000410000 */
[----:B---3--:R-:W-:Y:S01]  /*2b90*/  FMUL.FTZ R4, R8, R177 ;  /* 0x000000b108047220 */ /* 0x008fe20000410000 */
[----:B------:R-:W-:Y:S01]  /*2ba0*/  F2FP.BF16.F32.PACK_AB R157, R10, R157 ;  /* 0x0000009d0a9d723e */ /* 0x000fe200000010ff */
[----:B------:R-:W-:Y:S01]  /*2bb0*/  IMAD R5, R5, 0x2, R18 ;  /* 0x0000000205057824 */ /* 0x000fe200078e0212 */
[----:B------:R-:W-:-:S02]  /*2bc0*/  F2FP.BF16.F32.PACK_AB R158, R12, R121 ;  /* 0x000000790c9e723e */ /* 0x000fc400000010ff */
[----:B------:R-:W-:Y:S02]  /*2bd0*/  F2FP.BF16.F32.PACK_AB R159, R122, R123 ;  /* 0x0000007b7a9f723e */ /* 0x000fe400000010ff */
[----:B------:R-:W-:Y:S02]  /*2be0*/  F2FP.BF16.F32.PACK_AB R152, R129, R128 ;  /* 0x000000808198723e */ /* 0x000fe400000010ff */
[----:B------:R-:W-:Y:S01]  /*2bf0*/  F2FP.BF16.F32.PACK_AB R154, R126, R125 ;  /* 0x0000007d7e9a723e */ /* 0x000fe200000010ff */
[----:B------:R1:W-:Y:S01]  /*2c00*/  STSM.16.MT88.4 [R5+0x1e800], R156 ;  /* 0x01e8009c05007844 */ /* 0x0003e20000004200 */
[----:B------:R-:W-:Y:S02]  /*2c10*/  F2FP.BF16.F32.PACK_AB R155, R130, R127 ;  /* 0x0000007f829b723e */ /* 0x000fe400000010ff */
[----:B------:R-:W-:Y:S02]  /*2c20*/  F2FP.BF16.F32.PACK_AB R148, R134, R133 ;  /* 0x000000858694723e */ /* 0x000fe400000010ff */
[----:B------:R-:W-:Y:S01]  /*2c30*/  F2FP.BF16.F32.PACK_AB R151, R136, R135 ;  /* 0x000000878897723e */ /* 0x000fe200000010ff */
[----:B------:R1:W-:Y:S01]  /*2c40*/  STSM.16.MT88.4 [R5+0x1f000], R152 ;  /* 0x01f0009805007844 */ /* 0x0003e20000004200 */
[----:B------:R-:W-:-:S02]  /*2c50*/  F2FP.BF16.F32.PACK_AB R144, R140, R139 ;  /* 0x0000008b8c90723e */ /* 0x000fc400000010ff */
[----:B------:R-:W-:Y:S01]  /*2c60*/  F2FP.BF16.F32.PACK_AB R145, R138, R137 ;  /* 0x000000898a91723e */ /* 0x000fe200000010ff */
[----:B------:R1:W-:Y:S01]  /*2c70*/  STSM.16.MT88.4 [R5+0x1f800], R148 ;  /* 0x01f8009405007844 */ /* 0x0003e20000004200 */
[----:B------:R-:W-:Y:S02]  /*2c80*/  F2FP.BF16.F32.PACK_AB R146, R142, R141 ;  /* 0x0000008d8e92723e */ /* 0x000fe400000010ff */
[----:B------:R-:W-:Y:S01]  /*2c90*/  F2FP.BF16.F32.PACK_AB R147, R4, R147 ;  /* 0x000000930493723e */ /* 0x000fe200000010ff */
[----:B------:R-:W-:Y:S01]  /*2ca0*/  IMAD R4, R209, 0x1000, R18 ;  /* 0x00001000d1047824 */ /* 0x000fe200078e0212 */
[----:B------:R-:W-:Y:S02]  /*2cb0*/  F2FP.BF16.F32.PACK_AB R121, R173, R172 ;  /* 0x000000acad79723e */ /* 0x000fe400000010ff */
[----:B------:R-:W-:Y:S01]  /*2cc0*/  F2FP.BF16.F32.PACK_AB R122, R215, R22 ;  /* 0x00000016d77a723e */ /* 0x000fe200000010ff */
[----:B------:R1:W-:Y:S01]  /*2cd0*/  STSM.16.MT88.4 [R5+0x20000], R144 ;  /* 0x0200009005007844 */ /* 0x0003e20000004200 */
[----:B------:R-:W-:-:S02]  /*2ce0*/  F2FP.BF16.F32.PACK_AB R123, R21, R20 ;  /* 0x00000014157b723e */ /* 0x000fc400000010ff */
        /* <DEDUP_REMOVED lines=9> */
[----:B------:R-:W-:Y:S01]  /*2d80*/  F2FP.BF16.F32.PACK_AB R179, R8, R179 ;  /* 0x000000b308b3723e */ /* 0x000fe200000010ff */
[----:B------:R-:W-:-:S02]  /*2d90*/  WARPGROUP.DEPBAR.LE gsb0, 0x0 ;  /* 0x00008000000079c5 */ /* 0x000fc40000010000 */
[----:B------:R-:W-:Y:S02]  /*2da0*/  F2FP.BF16.F32.PACK_AB R120, R208, R161 ;  /* 0x000000a1d078723e */ /* 0x000fe400000010ff */
[----:B------:R-:W-:Y:S02]  /*2db0*/  F2FP.BF16.F32.PACK_AB R121, R15, R14 ;  /* 0x0000000e0f79723e */ /* 0x000fe400000010ff */
[----:B------:R-:W-:Y:S02]  /*2dc0*/  F2FP.BF16.F32.PACK_AB R122, R213, R164 ;  /* 0x000000a4d57a723e */ /* 0x000fe400000010ff */
[----:B------:R-:W-:Y:S02]  /*2dd0*/  F2FP.BF16.F32.PACK_AB R123, R163, R162 ;  /* 0x000000a2a37b723e */ /* 0x000fe400000010ff */
[----:B------:R-:W-:Y:S02]  /*2de0*/  F2FP.BF16.F32.PACK_AB R161, R167, R166 ;  /* 0x000000a6a7a1723e */ /* 0x000fe400000010ff */
[----:B------:R-:W-:Y:S01]  /*2df0*/  WARPGROUP.ARRIVE ;  /* 0x00000000000079c5 */ /* 0x000fe20000000000 */
[----:B------:R-:W-:-:S02]  /*2e00*/  F2FP.BF16.F32.PACK_AB R162, R169, R168 ;  /* 0x000000a8a9a2723e */ /* 0x000fc400000010ff */
[----:B------:R-:W-:-:S03]  /*2e10*/  F2FP.BF16.F32.PACK_AB R163, R175, R174 ;  /* 0x000000aeafa3723e */ /* 0x000fc600000010ff */
[----:B------:R-:W-:Y:S01]  /*2e20*/  HGMMA.64x96x16.F32.BF16 R24, R120, gdesc[UR12].tnspB, R24, gsb0 ;  /* 0x4160000c78187df0 */ /* 0x000fe20008001818 */
[----:B------:R-:W-:Y:S01]  /*2e30*/  UMOV UR14, UR12 ;  /* 0x0000000c000e7c82 */ /* 0x000fe20008000000 */
[----:B------:R-:W-:Y:S01]  /*2e40*/  UMOV UR15, 0x80000020 ;  /* 0x80000020000f7882 */ /* 0x000fe20000000000 */
[----:B------:R-:W-:-:S13]  /*2e50*/  R2UR UR12, R19 ;  /* 0x00000000130c72ca */ /* 0x000fda00000e0000 */
[----:B------:R-:W-:-:S04]  /*2e60*/  USHF.R.U32.HI UR12, URZ, 0x4, UR12 ;  /* 0x000000043f0c7899 */ /* 0x000fc8000801160c */
[----:B------:R-:W-:-:S04]  /*2e70*/  ULOP3.LUT UR12, UR12, 0x3fff, URZ, 0xc0, !UPT ;  /* 0x00003fff0c0c7892 */ /* 0x000fc8000f8ec03f */
[----:B------:R-:W-:Y:S01]  /*2e80*/  ULOP3.LUT UR16, UR12, 0x10000, URZ, 0xfc, !UPT ;  /* 0x000100000c107892 */ /* 0x000fe2000f8efc3f */
[----:B------:R-:W-:Y:S02]  /*2e90*/  WARPGROUP.DEPBAR.LE gsb0, 0x0 ;  /* 0x00008000000079c5 */ /* 0x000fe40000010000 */
[----:B------:R-:W-:-:S06]  /*2ea0*/  WARPGROUP.ARRIVE ;  /* 0x00000000000079c5 */ /* 0x000fcc0000000000 */
[----:B------:R-:W-:Y:S01]  /*2eb0*/  HGMMA.64x96x16.F32.BF16 R24, R160, gdesc[UR12].tnspB, R24, gsb0 ;  /* 0x4160000ca0187df0 */ /* 0x000fe20008001818 */
[----:B------:R-:W-:-:S13]  /*2ec0*/  R2UR UR14, R4 ;  /* 0x00000000040e72ca */ /* 0x000fda00000e0000 */
[----:B------:R-:W-:Y:S02]  /*2ed0*/  USHF.R.U32.HI UR15, URZ, 0x4, UR14 ;  /* 0x000000043f0f7899 */ /* 0x000fe4000801160e */
[----:B------:R-:W-:Y:S02]  /*2ee0*/  UIADD3 UR14, UR10, 0xc0, URZ ;  /* 0x000000c00a0e7890 */ /* 0x000fe4000fffe03f */
[----:B------:R-:W-:Y:S02]  /*2ef0*/  ULOP3.LUT UR12, UR15, 0x3fff, URZ, 0xc0, !UPT ;  /* 0x00003fff0f0c7892 */ /* 0x000fe4000f8ec03f */
[----:B------:R-:W-:Y:S02]  /*2f00*/  ULEA UR10, UR6, UR16, 0xa ;  /* 0x00000010060a7291 */ /* 0x000fe4000f8e503f */
[----:B------:R-:W-:Y:S01]  /*2f10*/  UIADD3 UR15, UR12, 0x200, URZ ;  /* 0x000002000c0f7890 */ /* 0x000fe2000fffe03f */
[----:B------:R-:W-:Y:S01]  /*2f20*/  UMOV UR18, UR14 ;  /* 0x0000000e00127c82 */ /* 0x000fe20008000000 */
[----:B------:R-:W-:-:S03]  /*2f30*/  UIADD3 UR14, UR12, 0x400, URZ ;  /* 0x000004000c0e7890 */ /* 0x000fc6000fffe03f */
[----:B------:R-:W-:Y:S01]  /*2f40*/  UMOV UR16, UR10 ;  /* 0x0000000a00107c82 */ /* 0x000fe20008000000 */
[----:B------:R-:W-:Y:S02]  /*2f50*/  WARPGROUP.DEPBAR.LE gsb0, 0x0 ;  /* 0x00008000000079c5 */ /* 0x000fe40000010000 */
[----:B------:R-:W-:-:S06]  /*2f60*/  WARPGROUP.ARRIVE ;  /* 0x00000000000079c5 */ /* 0x000fcc0000000000 */
[----:B------:R-:W-:Y:S01]  /*2f70*/  HGMMA.64x96x16.F32.BF16 R24, R176, gdesc[UR16].tnspB, R24, gsb0 ;  /* 0x41600010b0187df0 */ /* 0x000fe20008001818 */
[----:B------:R-:W-:Y:S01]  /*2f80*/  UMOV UR18, UR12 ;  /* 0x0000000c00127c82 */ /* 0x000fe20008000000 */
        /* <DEDUP_REMOVED lines=135> */
[----:B------:R-:W-:Y:S02]  /*3800*/  UIADD3 UR18, UR12, 0xe0, URZ ;  /* 0x000000e00c127890 */ /* 0x000fe4000fffe03f */
[----:B------:R-:W-:Y:S01]  /*3810*/  UIADD3 UR16, UR10, 0x206, URZ ;  /* 0x000002060a107890 */ /* 0x000fe2000fffe03f */
[----:B------:R-:W-:Y:S01]  /*3820*/  UMOV UR19, 0xc0000010 ;  /* 0xc000001000137882 */ /* 0x000fe20000000000 */
[----:B------:R-:W-:Y:S01]  /*3830*/  UMOV UR17, 0x40000040 ;  /* 0x4000004000117882 */ /* 0x000fe20000000000 */
[----:B------:R-:W-:Y:S02]  /*3840*/  UIADD3 UR10, UR12, 0x2e0, URZ ;  /* 0x000002e00c0a7890 */ /* 0x000fe4000fffe03f */
[----:B------:R-:W-:Y:S01]  /*3850*/  UIADD3 UR12, UR12, 0x4e0, URZ ;  /* 0x000004e00c0c7890 */ /* 0x000fe2000fffe03f */
        /* <DEDUP_REMOVED lines=16> */
.L_x_353:
        /* <DEDUP_REMOVED lines=48> */
.L_x_354:
        /* <DEDUP_REMOVED lines=16> */
.L_x_344:
[----:B------:R-:W2:Y:S01]  /*3d60*/  S2UR UR7, SR_CTAID.Y ;  /* 0x00000000000779c3 */ /* 0x000ea20000002600 */
[----:B------:R-:W-:Y:S01]  /*3d70*/  ULDC UR6, c[0x0][0x850] ;  /* 0x0002140000067ab9 */ /* 0x000fe20000000800 */
[----:B------:R-:W3:Y:S01]  /*3d80*/  S2R R0, SR_TID.X ;  /* 0x0000000000007919 */ /* 0x000ee20000002100 */
[----:B------:R-:W-:Y:S01]  /*3d90*/  UISETP.NE.AND UP0, UPT, UR6, 0x1, UPT ;  /* 0x000000010600788c */ /* 0x000fe2000bf05270 */
[----:B------:R-:W-:Y:S01]  /*3da0*/  IMAD R23, R16, 0x1800, R23 ;  /* 0x0000180010177824 */ /* 0x000fe200078e0217 */
[----:B------:R-:W-:Y:S01]  /*3db0*/  ULDC.64 UR14, c[0x0][0x818] ;  /* 0x00020600000e7ab9 */ /* 0x000fe20000000a00 */
[----:B------:R-:W-:Y:S01]  /*3dc0*/  ULDC UR12, c[0x0][0x870] ;  /* 0x00021c00000c7ab9 */ /* 0x000fe20000000800 */
[----:B------:R-:W-:Y:S01]  /*3dd0*/  ULDC.64 UR18, c[0x0][0x840] ;  /* 0x0002100000127ab9 */ /* 0x000fe20000000a00 */
[----:B------:R-:W5:Y:S01]  /*3de0*/  S2UR UR17, SR_CTAID.X ;  /* 0x00000000001179c3 */ /* 0x000f620000002500 */
[----:B------:R-:W-:Y:S01]  /*3df0*/  ULDC.64 UR20, c[0x0][0x868] ;  /* 0x00021a0000147ab9 */ /* 0x000fe20000000a00 */
[----:B------:R-:W-:-:S06]  /*3e00*/  IMAD R23, R23, 0x4, R18 ;  /* 0x0000000417177824 */ /* 0x000fcc00078e0212 */
[----:B------:R-:W-:Y:S08]  /*3e10*/  BAR.SYNC.DEFER_BLOCKING 0x1, 0x100 ;  /* 0x0044000000007b1d */ /* 0x000ff00000010000 */
[----:B------:R-:W4:Y:S01]  /*3e20*/  S2UR UR24, SR_CTAID.Z ;  /* 0x00000000001879c3 */ /* 0x000f220000002700 */
[----:B------:R-:W-:Y:S01]  /*3e30*/  @UP0 ULDC UR4, c[0x0][0x854] ;  /* 0x0002150000040ab9 */ /* 0x000fe20000000800 */
[----:B------:R-:W-:Y:S01]  /*3e40*/  @UP0 ULDC UR9, c[0x0][0x858] ;  /* 0x0002160000090ab9 */ /* 0x000fe20000000800 */
[----:B------:R-:W-:Y:S01]  /*3e50*/  ULDC.64 UR22, c[0x0][0x848] ;  /* 0x0002120000167ab9 */ /* 0x000fe20000000a00 */
[----:B------:R-:W-:Y:S01]  /*3e60*/  BSSY B0, `(.L_x_356) ;  /* 0x0000073000007945 */ /* 0x000fe20003800000 */
[----:B--2---:R-:W-:-:S02]  /*3e70*/  UIMAD.WIDE.U32 UR4, UR7, UR4, URZ ;  /* 0x00000004070472a5 */ /* 0x004fc4000f8e003f */
[----:B------:R-:W-:Y:S02]  /*3e80*/  UMOV UR8, UR7 ;  /* 0x0000000700087c82 */ /* 0x000fe40008000000 */
[----:B------:R-:W-:Y:S02]  /*3e90*/  @UP0 USHF.R.U32.HI UR8, URZ, UR9, UR5 ;  /* 0x000000093f080299 */ /* 0x000fe40008011605 */
[----:B-----5:R-:W-:Y:S02]  /*3ea0*/  UIMAD UR10, UR17, 0x3000, URZ ;  /* 0x00003000110a78a4 */ /* 0x020fe4000f8e023f */
[----:B------:R-:W-:Y:S01]  /*3eb0*/  USHF.R.S32.HI UR13, URZ, 0x1f, UR8 ;  /* 0x0000001f3f0d7899 */ /* 0x000fe20008011408 */
[----:B------:R2:W-:Y:S01]  /*3ec0*/  STS.128 [R23], R24 ;  /* 0x0000001817007388 */ /* 0x0005e20000000c00 */
[----:B------:R-:W-:Y:S01]  /*3ed0*/  USHF.R.S32.HI UR11, URZ, 0x1f, UR10 ;  /* 0x0000001f3f0b7899 */ /* 0x000fe2000801140a */
[----:B---3--:R-:W-:Y:S01]  /*3ee0*/  ISETP.NE.AND P1, PT, R0, 0x80, PT ;  /* 0x000000800000780c */ /* 0x008fe20003f25270 */
[----:B------:R-:W-:Y:S01]  /*3ef0*/  UIMAD UR9, UR13, UR14, URZ ;  /* 0x0000000e0d0972a4 */ /* 0x000fe2000f8e023f */
[----:B------:R2:W-:Y:S01]  /*3f00*/  STS.128 [R23+0x800], R28 ;  /* 0x0008001c17007388 */ /* 0x0005e20000000c00 */
[----:B------:R-:W-:-:S02]  /*3f10*/  UIMAD UR12, UR17, UR12, URZ ;  /* 0x0000000c110c72a4 */ /* 0x000fc4000f8e023f */
[----:B------:R-:W-:Y:S01]  /*3f20*/  UIMAD.WIDE.U32 UR4, UR8, UR14, UR10 ;  /* 0x0000000e080472a5 */ /* 0x000fe2000f8e000a */
[----:B------:R2:W-:Y:S01]  /*3f30*/  STS.128 [R23+0x1000], R32 ;  /* 0x0010002017007388 */ /* 0x0005e20000000c00 */
[----:B------:R-:W-:Y:S01]  /*3f40*/  UIMAD UR16, UR8, UR15, UR9 ;  /* 0x0000000f081072a4 */ /* 0x000fe2000f8e0209 */
[----:B------:R-:W-:Y:S01]  /*3f50*/  ULDC UR14, c[0x0][0x80c] ;  /* 0x00020300000e7ab9 */ /* 0x000fe20000000800 */
[----:B------:R-:W-:Y:S01]  /*3f60*/  UIMAD.WIDE.U32 UR10, UR8, UR18, UR10 ;  /* 0x00000012080a72a5 */ /* 0x000fe2000f8e000a */
[----:B------:R2:W-:Y:S01]  /*3f70*/  STS.128 [R23+0x1800], R36 ;  /* 0x0018002417007388 */ /* 0x0005e20000000c00 */
[----:B------:R-:W-:Y:S02]  /*3f80*/  UIMAD UR12, UR12, UR14, URZ ;  /* 0x0000000e0c0c72a4 */ /* 0x000fe4000f8e023f */
[----:B----4-:R-:W-:Y:S01]  /*3f90*/  UIMAD UR9, UR24, UR14, URZ ;  /* 0x0000000e180972a4 */ /* 0x010fe2000f8e023f */
[----:B------:R2:W-:Y:S01]  /*3fa0*/  STS.128 [R23+0x2000], R4 ;  /* 0x0020000417007388 */ /* 0x0005e20000000c00 */
[----:B------:R-:W-:-:S02]  /*3fb0*/  USHF.R.S32.HI UR15, URZ, 0x1f, UR12 ;  /* 0x0000001f3f0f7899 */ /* 0x000fc4000801140c */
[----:B------:R-:W-:Y:S01]  /*3fc0*/  USHF.R.S32.HI UR14, URZ, 0x1f, UR9 ;  /* 0x0000001f3f0e7899 */ /* 0x000fe20008011409 */
[----:B------:R2:W-:Y:S01]  /*3fd0*/  STS.128 [R23+0x2800], R44 ;  /* 0x0028002c17007388 */ /* 0x0005e20000000c00 */
[----:B------:R-:W-:Y:S02]  /*3fe0*/  UIADD3 UR12, UP0, UP1, UR12, UR9, UR8 ;  /* 0x000000090c0c7290 */ /* 0x000fe4000f91e008 */
[----:B------:R-:W-:Y:S01]  /*3ff0*/  UIMAD UR17, UR13, UR18, URZ ;  /* 0x000000120d1172a4 */ /* 0x000fe2000f8e023f */
[----:B------:R2:W-:Y:S01]  /*4000*/  STS.128 [R23+0x3000], R48 ;  /* 0x0030003017007388 */ /* 0x0005e20000000c00 */
[----:B------:R-:W-:Y:S02]  /*4010*/  UIADD3.X UR14, UR15, UR14, UR13, UP0, UP1 ;  /* 0x0000000e0f0e7290 */ /* 0x000fe400087e240d */
[----:B------:R-:W-:Y:S01]  /*4020*/  USHF.L.U32 UR9, UR12, 0x2, URZ ;  /* 0x000000020c097899 */ /* 0x000fe2000800063f */
[----:B------:R2:W-:Y:S01]  /*4030*/  STS.128 [R23+0x3800], R52 ;  /* 0x0038003417007388 */ /* 0x0005e20000000c00 */
[----:B------:R-:W-:-:S02]  /*4040*/  USHF.L.U64.HI UR12, UR12, 0x2, UR14 ;  /* 0x000000020c0c7899 */ /* 0x000fc4000801020e */
[----:B------:R-:W-:Y:S01]  /*4050*/  UIADD3 UR18, UP0, UR9, UR20, URZ ;  /* 0x0000001409127290 */ /* 0x000fe2000ff1e03f */
[----:B------:R2:W-:Y:S01]  /*4060*/  STS.128 [R23+0x4000], R56 ;  /* 0x0040003817007388 */ /* 0x0005e20000000c00 */
[----:B------:R-:W-:Y:S02]  /*4070*/  UIMAD UR17, UR8, UR19, UR17 ;  /* 0x00000013081172a4 */ /* 0x000fe4000f8e0211 */
[----:B------:R-:W-:Y:S01]  /*4080*/  USHF.R.S32.HI UR13, URZ, 0x1f, UR24 ;  /* 0x0000001f3f0d7899 */ /* 0x000fe20008011418 */
[----:B------:R2:W-:Y:S01]  /*4090*/  STS.128 [R23+0x4800], R60 ;  /* 0x0048003c17007388 */ /* 0x0005e20000000c00 */
[----:B------:R-:W-:Y:S01]  /*40a0*/  UIADD3.X UR19, UR12, UR21, URZ, UP0, !UPT ;  /* 0x000000150c137290 */ /* 0x000fe200087fe43f */
[----:B------:R-:W-:Y:S01]  /*40b0*/  IMAD.U32 R2, RZ, RZ, UR18 ;  /* 0x00000012ff027e24 */ /* 0x000fe2000f8e00ff */
[----:B------:R-:W-:Y:S01]  /*40c0*/  UIADD3 UR5, UR5, UR16, URZ ;  /* 0x0000001005057290 */ /* 0x000fe2000fffe03f */
[----:B------:R2:W-:Y:S01]  /*40d0*/  STS.128 [R23+0x5000], R64 ;  /* 0x0050004017007388 */ /* 0x0005e20000000c00 */
[----:B------:R-:W-:Y:S01]  /*40e0*/  ULDC.64 UR20, c[0x0][0x820] ;  /* 0x0002080000147ab9 */ /* 0x000fe20000000a00 */
[----:B------:R-:W-:Y:S01]  /*40f0*/  UIMAD UR15, UR13, UR22, URZ ;  /* 0x000000160d0f72a4 */ /* 0x000fe2000f8e023f */
[----:B------:R-:W-:Y:S01]  /*4100*/  IMAD.U32 R3, RZ, RZ, UR19 ;  /* 0x00000013ff037e24 */ /* 0x000fe2000f8e00ff */
[----:B------:R-:W-:Y:S01]  /*4110*/  UIMAD UR14, UR13, UR20, URZ ;  /* 0x000000140d0e72a4 */ /* 0x000fe2000f8e023f */
[----:B------:R2:W-:Y:S01]  /*4120*/  STS.128 [R23+0x5800], R68 ;  /* 0x0058004417007388 */ /* 0x0005e20000000c00 */
[----:B------:R-:W-:-:S02]  /*4130*/  UIADD3 UR11, UR11, UR17, URZ ;  /* 0x000000110b0b7290 */ /* 0x000fc4000fffe03f */
[----:B------:R-:W-:Y:S02]  /*4140*/  UIMAD UR13, UR24, UR21, UR14 ;  /* 0x00000015180d72a4 */ /* 0x000fe4000f8e020e */
[----:B------:R-:W-:Y:S01]  /*4150*/  UIMAD.WIDE.U32 UR4, UR24, UR20, UR4 ;  /* 0x00000014180472a5 */ /* 0x000fe2000f8e0004 */
[----:B------:R-:W-:Y:S01]  /*4160*/  ULDC.64 UR16, c[0x0][0x800] ;  /* 0x0002000000107ab9 */ /* 0x000fe20000000a00 */
[----:B------:R-:W-:Y:S02]  /*4170*/  UIMAD.WIDE.U32 UR10, UR24, UR22, UR10 ;  /* 0x00000016180a72a5 */ /* 0x000fe4000f8e000a */
[----:B------:R-:W-:Y:S02]  /*4180*/  UIADD3 UR13, UR5, UR13, URZ ;  /* 0x0000000d050d7290 */ /* 0x000fe4000fffe03f */
[----:B------:R-:W-:Y:S02]  /*4190*/  ULEA UR16, UP0, UR4, UR16, 0x2 ;  /* 0x0000001004107291 */ /* 0x000fe4000f80103f */
[----:B------:R-:W-:Y:S01]  /*41a0*/  UIMAD UR15, UR24, UR23, UR15 ;  /* 0x00000017180f72a4 */ /* 0x000fe2000f8e020f */
[----:B------:R-:W-:Y:S01]  /*41b0*/  ULDC.64 UR20, c[0x0][0x828] ;  /* 0x00020a0000147ab9 */ /* 0x000fe20000000a00 */
[----:B------:R-:W-:-:S02]  /*41c0*/  ULEA.HI.X UR17, UR4, UR17, UR13, 0x2, UP0 ;  /* 0x0000001104117291 */ /* 0x000fc400080f140d */
[----:B------:R-:W-:Y:S02]  /*41d0*/  UIADD3 UR5, UR11, UR15, URZ ;  /* 0x0000000f0b057290 */ /* 0x000fe4000fffe03f */
[----:B------:R-:W-:Y:S02]  /*41e0*/  ULEA UR20, UP1, UR10, UR20, 0x2 ;  /* 0x000000140a147291 */ /* 0x000fe4000f82103f */
[----:B------:R-:W-:Y:S01]  /*41f0*/  UIADD3 UR4, -UR8, URZ, URZ ;  /* 0x0000003f08047290 */ /* 0x000fe2000fffe13f */
[----:B------:R-:W-:Y:S01]  /*4200*/  ULDC UR11, c[0x0][0x740] ;  /* 0x0001d000000b7ab9 */ /* 0x000fe20000000800 */
[----:B------:R-:W-:Y:S01]  /*4210*/  ULEA.HI.X UR5, UR10, UR21, UR5, 0x2, UP1 ;  /* 0x000000150a057291 */ /* 0x000fe200088f1405 */
        /* <DEDUP_REMOVED lines=48> */
[----:B------:R-:W-:Y:S01]  /*4520*/  UIMAD UR6, UR6, UR4, UR7 ;  /* 0x00000004060672a4 */ /* 0x000fe2000f8e0207 */
[----:B--2---:R-:W-:Y:S11]  /*4530*/  @P1 BRA `(.L_x_357) ;  /* 0x0000000000141947 */ /* 0x004ff60003800000 */
.L_x_358:
[----:B------:R-:W2:Y:S04]  /*4540*/  LDG.E.STRONG.GPU R0, desc[UR46][R2.64] ;  /* 0x0000002e02007981 */ /* 0x000ea8000c1ef900 */
[----:B--2---:R-:W-:Y:S01]  /*4550*/  CCTL.IVALL ;  /* 0x00000000ff00798f */ /* 0x004fe20002000000 */
[----:B------:R-:W-:Y:S05]  /*4560*/  YIELD ;  /* 0x0000000000007946 */ /* 0x000fea0003800000 */
[----:B------:R-:W-:-:S13]  /*4570*/  ISETP.NE.AND P0, PT, R0, UR6, PT ;  /* 0x0000000600007c0c */ /* 0x000fda000bf05270 */
[----:B------:R-:W-:Y:S05]  /*4580*/  @P0 BRA `(.L_x_358) ;  /* 0xfffffffc00ec0947 */ /* 0x000fea000383ffff */
.L_x_357:
[----:B------:R-:W-:Y:S05]  /*4590*/  BSYNC B0 ;  /* 0x0000000000007941 */ /* 0x000fea0003800000 */
.L_x_356:
[----:B------:R-:W-:-:S03]  /*45a0*/  UMOV UR4, 0xffffffff ;  /* 0xffffffff00047882 */ /* 0x000fc60000000000 */
[----:B------:R-:W-:Y:S05]  /*45b0*/  BRA.DIV UR4, `(.L_x_359) ;  /* 0x0000003e04cc7947 */ /* 0x000fea000b800000 */
[----:B------:R-:W-:Y:S01]  /*45c0*/  NOP ;  /* 0x0000000000007918 */ /* 0x000fe20000000000 */
.L_x_441:
[----:B------:R-:W-:Y:S01]  /*45d0*/  @!PT LDS RZ, [RZ] ;  /* 0x00000000fffff984 */ /* 0x000fe20000000800 */
[----:B------:R-:W-:Y:S01]  /*45e0*/  @!PT LDS RZ, [RZ] ;  /* 0x00000000fffff984 */ /* 0x000fe20000000800 */
[----:B------:R-:W-:Y:S01]  /*45f0*/  @!PT LDS RZ, [RZ] ;  /* 0x00000000fffff984 */ /* 0x000fe20000000800 */
[----:B------:R-:W-:Y:S01]  /*4600*/  @!PT LDS RZ, [RZ] ;  /* 0x00000000fffff984 */ /* 0x000fe20000000800 */
[----:B------:R2:W-:Y:S06]  /*4610*/  MEMBAR.ALL.CTA ;  /* 0x0000000000007992 */ /* 0x0005ec0000008000 */
[----:B--2---:R-:W2:Y:S01]  /*4620*/  FENCE.VIEW.ASYNC.S ;  /* 0x00000000000073c6 */ /* 0x004ea20000000000 */
[----:B------:R-:W-:Y:S05]  /*4630*/  WARPSYNC.ALL ;  /* 0x0000000000007948 */ /* 0x000fea0003800000 */
[----:B------:R-:W-:Y:S01]  /*4640*/  BSSY B0, `(.L_x_360) ;  /* 0x0000010000007945 */ /* 0x000fe20003800000 */
[----:B--2---:R-:W-:Y:S06]  /*4650*/  BAR.SYNC.DEFER_BLOCKING 0x1, 0x100 ;  /* 0x0044000000007b1d */ /* 0x004fec0000010000 */
[----:B------:R-:W-:Y:S05]  /*4660*/  @P1 BRA `(.L_x_361) ;  /* 0x0000000000341947 */ /* 0x000fea0003800000 */
[----:B------:R-:W-:Y:S01]  /*4670*/  R2UR UR7, R18 ;  /* 0x00000000120772ca */ /* 0x000fe200000e0000 */
[----:B------:R-:W-:Y:S01]  /*4680*/  UMOV UR8, 0xc00 ;  /* 0x00000c0000087882 */ /* 0x000fe20000000000 */
[----:B------:R-:W-:Y:S01]  /*4690*/  PLOP3.LUT P0, PT, PT, PT, PT, 0x80, 0x0 ;  /* 0x000000000000781c */ /* 0x000fe20003f0f070 */
[----:B------:R-:W-:Y:S01]  /*46a0*/  UMOV UR10, 0x0 ;  /* 0x00000000000a7882 */ /* 0x000fe20000000000 */
[----:B------:R-:W-:Y:S01]  /*46b0*/  UMOV UR11, 0x14f00000 ;  /* 0x14f00000000b7882 */ /* 0x000fe20000000000 */
[----:B------:R-:W-:-:S10]  /*46c0*/  UMOV UR4, UR20 ;  /* 0x0000001400047c82 */ /* 0x000fd40008000000 */
.L_x_362:
[----:B------:R-:W-:Y:S01]  /*46d0*/  @P0 ELECT P2, URZ, PT ;  /* 0x00000000003f082f */ /* 0x000fe20003840000 */
[----:B------:R2:W-:-:S12]  /*46e0*/  UBLKRED.G.S.ADD.F32.RN [UR4], [UR7], UR8, desc[UR10] ;  /* 0x00000a04070073bb */ /* 0x0005d800080a1408 */
[----:B------:R-:W-:Y:S02]  /*46f0*/  @P2 PLOP3.LUT P0, PT, P2, PT, PT, 0x8, 0x0 ;  /* 0x000000000000281c */ /* 0x000fe4000170e170 */
[----:B------:R-:W-:-:S11]  /*4700*/  PLOP3.LUT P2, PT, PT, PT, PT, 0x8, 0x0 ;  /* 0x000000000000781c */ /* 0x000fd60003f4e170 */
[----:B--2---:R-:W-:Y:S05]  /*4710*/  @P0 BRA.U.ANY `(.L_x_362) ;  /* 0xfffffffd00ec0947 */ /* 0x004fea000393ffff */
[----:B------:R0:W-:Y:S01]  /*4720*/  UTMACMDFLUSH ;  /* 0x00000000000079b7 */ /* 0x0001e20000000000 */
[----:B------:R-:W-:-:S04]  /*4730*/  DEPBAR.LE SB0, 0x0 ;  /* 0x000080000000791a */ /* 0x000fc80000000000 */
.L_x_361:
[----:B------:R-:W-:Y:S05]  /*4740*/  BSYNC B0 ;  /* 0x0000000000007941 */ /* 0x000fea0003800000 */
.L_x_360:
        /* <DEDUP_REMOVED lines=12> */
[----:B------:R-:W-:-:S05]  /*4810*/  IMAD.MOV.U32 R5, RZ, RZ, 0x1 ;  /* 0x00000001ff057424 */ /* 0x000fca00078e00ff */
[----:B------:R2:W-:Y:S02]  /*4820*/  REDG.E.ADD.S32.STRONG.GPU desc[UR46][R2.64], R5 ;  /* 0x000000050200798e */ /* 0x0005e4000c10e3ae */
.L_x_364:
[----:B------:R-:W-:Y:S05]  /*4830*/  BSYNC B0 ;  /* 0x0000000000007941 */ /* 0x000fea0003800000 */
.L_x_363:
[----:B------:R-:W-:Y:S06]  /*4840*/  BAR.SYNC.DEFER_BLOCKING 0x1, 0x100 ;  /* 0x0044000000007b1d */ /* 0x000fec0000010000 */
[----:B------:R-:W-:Y:S01]  /*4850*/  ULDC.64 UR4, c[0x0][0x860] ;  /* 0x0002180000047ab9 */ /* 0x000fe20000000a00 */
[----:B------:R-:W-:Y:S01]  /*4860*/  BSSY B0, `(.L_x_365) ;  /* 0x0000017000007945 */ /* 0x000fe20003800000 */
[----:B------:R-:W-:-:S04]  /*4870*/  UIADD3 UR9, UP0, UR9, UR4, URZ ;  /* 0x0000000409097290 */ /* 0x000fc8000ff1e03f */
[----:B------:R-:W-:Y:S02]  /*4880*/  UIADD3.X UR12, UR12, UR5, URZ, UP0, !UPT ;  /* 0x000000050c0c7290 */ /* 0x000fe400087fe43f */
[----:B--2---:R-:W-:-:S04]  /*4890*/  IMAD.U32 R2, RZ, RZ, UR9 ;  /* 0x00000009ff027e24 */ /* 0x004fc8000f8e00ff */
[----:B------:R-:W-:Y:S01]  /*48a0*/  IMAD.U32 R3, RZ, RZ, UR12 ;  /* 0x0000000cff037e24 */ /* 0x000fe2000f8e00ff */
        /* <DEDUP_REMOVED lines=12> */
[----:B------:R-:W-:Y:S05]  /*4970*/  @P1 BRA `(.L_x_366) ;  /* 0x0000000000141947 */ /* 0x000fea0003800000 */
.L_x_367:
[----:B------:R-:W3:Y:S04]  /*4980*/  LDG.E.STRONG.GPU R0, desc[UR46][R2.64] ;  /* 0x0000002e02007981 */ /* 0x000ee8000c1ef900 */
[----:B---3--:R-:W-:Y:S01]  /*4990*/  CCTL.IVALL ;  /* 0x00000000ff00798f */ /* 0x008fe20002000000 */
[----:B------:R-:W-:Y:S05]  /*49a0*/  YIELD ;  /* 0x0000000000007946 */ /* 0x000fea0003800000 */
[----:B------:R-:W-:-:S13]  /*49b0*/  ISETP.NE.AND P0, PT, R0, UR6, PT ;  /* 0x0000000600007c0c */ /* 0x000fda000bf05270 */
[----:B------:R-:W-:Y:S05]  /*49c0*/  @P0 BRA `(.L_x_367) ;  /* 0xfffffffc00ec0947 */ /* 0x000fea000383ffff */
.L_x_366:
[----:B------:R-:W-:Y:S05]  /*49d0*/  BSYNC B0 ;  /* 0x0000000000007941 */ /* 0x000fea0003800000 */
.L_x_365:
[----:B------:R-:W-:-:S03]  /*49e0*/  UMOV UR4, 0xffffffff ;  /* 0xffffffff00047882 */ /* 0x000fc60000000000 */
[----:B------:R-:W-:Y:S05]  /*49f0*/  BRA.DIV UR4, `(.L_x_368) ;  /* 0x0000003a04d87947 */ /* 0x000fea000b800000 */
[----:B------:R-:W-:Y:S01]  /*4a00*/  NOP ;  /* 0x0000000000007918 */ /* 0x000fe20000000000 */
.L_x_444:
[----:B------:R-:W-:Y:S01]  /*4a10*/  @!PT LDS RZ, [RZ] ;  /* 0x00000000fffff984 */ /* 0x000fe20000000800 */
[----:B------:R-:W-:Y:S01]  /*4a20*/  @!PT LDS RZ, [RZ] ;  /* 0x00000000fffff984 */ /* 0x000fe20000000800 */
[----:B------:R-:W-:Y:S01]  /*4a30*/  @!PT LDS RZ, [RZ] ;  /* 0x00000000fffff984 */ /* 0x000fe20000000800 */
[----:B------:R-:W-:Y:S01]  /*4a40*/  @!PT LDS RZ, [RZ] ;  /* 0x00000000fffff984 */ /* 0x000fe20000000800 */
[----:B------:R3:W-:Y:S06]  /*4a50*/  MEMBAR.ALL.CTA ;  /* 0x0000000000007992 */ /* 0x0007ec0000008000 */
[----:B---3--:R-:W3:Y:S01]  /*4a60*/  FENCE.VIEW.ASYNC.S ;  /* 0x00000000000073c6 */ /* 0x008ee20000000000 */
[----:B------:R-:W-:Y:S05]  /*4a70*/  WARPSYNC.ALL ;  /* 0x0000000000007948 */ /* 0x000fea0003800000 */
[----:B------:R-:W-:Y:S01]  /*4a80*/  BSSY B0, `(.L_x_369) ;  /* 0x0000011000007945 */ /* 0x000fe20003800000 */
        /* <DEDUP_REMOVED lines=9> */
.L_x_371:
[----:B------:R-:W-:Y:S01]  /*4b20*/  @P0 ELECT P2, URZ, PT ;  /* 0x00000000003f082f */ /* 0x000fe20003840000 */
[----:B------:R3:W-:-:S12]  /*4b30*/  UBLKRED.G.S.ADD.F32.RN [UR4], [UR7], UR8, desc[UR10] ;  /* 0x00000a04070073bb */ /* 0x0007d800080a1408 */
[----:B------:R-:W-:Y:S02]  /*4b40*/  @P2 PLOP3.LUT P0, PT, P2, PT, PT, 0x8, 0x0 ;  /* 0x000000000000281c */ /* 0x000fe4000170e170 */
[----:B------:R-:W-:-:S11]  /*4b50*/  PLOP3.LUT P2, PT, PT, PT, PT, 0x8, 0x0 ;  /* 0x000000000000781c */ /* 0x000fd60003f4e170 */
[----:B---3--:R-:W-:Y:S05]  /*4b60*/  @P0 BRA.U.ANY `(.L_x_371) ;  /* 0xfffffffd00ec0947 */ /* 0x008fea000393ffff */
[----:B------:R0:W-:Y:S01]  /*4b70*/  UTMACMDFLUSH ;  /* 0x00000000000079b7 */ /* 0x0001e20000000000 */
[----:B------:R-:W-:-:S04]  /*4b80*/  DEPBAR.LE SB0, 0x0 ;  /* 0x000080000000791a */ /* 0x000fc80000000000 */
.L_x_370:
[----:B------:R-:W-:Y:S05]  /*4b90*/  BSYNC B0 ;  /* 0x0000000000007941 */ /* 0x000fea0003800000 */
.L_x_369:
[----:B------:R-:W-:Y:S01]  /*4ba0*/  NOP ;  /* 0x0000000000007918 */ /* 0x000fe20000000000 */
[----:B------:R-:W-:Y:S05]  /*4bb0*/  @P1 BRA `(.L_x_335) ;  /* 0x0000003400e01947 */ /* 0x000fea0003800000 */
[----:B------:R-:W-:Y:S01]  /*4bc0*/  IMAD.MOV.U32 R5, RZ, RZ, 0x1 ;  /* 0x00000001ff057424 */ /* 0x000fe200078e00ff */
[----:B------:R-:W-:Y:S01]  /*4bd0*/  @!PT LDS RZ, [RZ] ;  /* 0x00000000fffff984 */ /* 0x000fe20000000800 */
[----:B------:R-:W-:Y:S01]  /*4be0*/  @!PT LDS RZ, [RZ] ;  /* 0x00000000fffff984 */ /* 0x000fe20000000800 */
[----:B------:R-:W-:Y:S01]  /*4bf0*/  @!PT LDS RZ, [RZ] ;  /* 0x00000000fffff984 */ /* 0x000fe20000000800 */
[----:B------:R-:W-:Y:S01]  /*4c00*/  @!PT LDS RZ, [RZ] ;  /* 0x00000000fffff984 */ /* 0x000fe20000000800 */
[----:B------:R3:W-:Y:S06]  /*4c10*/  MEMBAR.ALL.CTA ;  /* 0x0000000000007992 */ /* 0x0007ec0000008000 */
[----:B---3--:R-:W-:Y:S06]  /*4c20*/  MEMBAR.ALL.GPU ;  /* 0x0000000000007992 */ /* 0x008fec000000a000 */
[----:B------:R-:W-:-:S00]  /*4c30*/  ERRBAR ;  /* 0x00000000000079ab */ /* 0x000fc00000000000 */
[----:B------:R-:W-:Y:S06]  /*4c40*/  CGAERRBAR ;  /* 0x00000000000075ab */ /* 0x000fec0000000000 */
[----:B012345:R-:W-:Y:S04]  /*4c50*/  CCTL.IVALL ;  /* 0x00000000ff00798f */ /* 0x03ffe80002000000 */
[----:B------:R3:W-:Y:S01]  /*4c60*/  REDG.E.ADD.S32.STRONG.GPU desc[UR46][R2.64], R5 ;  /* 0x000000050200798e */ /* 0x0007e2000c10e3ae */
[----:B------:R-:W-:Y:S05]  /*4c70*/  BRA `(.L_x_335) ;  /* 0x0000003400b07947 */ /* 0x000fea0003800000 */
.L_x_333:
        /* <DEDUP_REMOVED lines=15> */
[----:B------:R-:W-:Y:S01]  /*4d70*/  UISETP.GE.AND UP1, UPT, UR16, 0x1, UPT ;  /* 0x000000011000788c */ /* 0x000fe2000bf26270 */
[----:B------:R-:W-:Y:S01]  /*4d80*/  ULDC UR15, c[0x0][0x288] ;  /* 0x0000a200000f7ab9 */ /* 0x000fe20000000800 */
[----:B------:R-:W-:Y:S01]  /*4d90*/  USHF.R.S32.HI UR14, URZ, 0x1f, UR7 ;  /* 0x0000001f3f0e7899 */ /* 0x000fe20008011407 */
[----:B------:R-:W-:-:S03]  /*4da0*/  ULDC.64 UR12, c[0x0][0x2e0] ;  /* 0x0000b800000c7ab9 */ /* 0x000fc60000000a00 */
[----:B------:R-:W-:Y:S02]  /*4db0*/  PLOP3.LUT P1, PT, PT, PT, UP1, 0x80, 0x0 ;  /* 0x000000000000781c */ /* 0x000fe40003f2f018 */
[----:B------:R-:W-:Y:S01]  /*4dc0*/  ELECT P0, URZ, PT ;  /* 0x00000000003f782f */ /* 0x000fe20003800000 */
[----:B-1----:R-:W-:Y:S02]  /*4dd0*/  USHF.R.S32.HI UR8, URZ, 0x1f, UR9 ;  /* 0x0000001f3f087899 */ /* 0x002fe40008011409 */
[----:B------:R-:W-:Y:S02]  /*4de0*/  UIMAD.WIDE.U32 UR4, UR9, UR10, URZ ;  /* 0x0000000a090472a5 */ /* 0x000fe4000f8e003f */
[----:B------:R-:W-:-:S04]  /*4df0*/  UIMAD UR6, UR8, UR10, URZ ;  /* 0x0000000a080672a4 */ /* 0x000fc8000f8e023f */
[----:B------:R-:W-:Y:S02]  /*4e00*/  UIMAD UR6, UR9, UR11, UR6 ;  /* 0x0000000b090672a4 */ /* 0x000fe4000f8e0206 */
[----:B------:R-:W-:Y:S02]  /*4e10*/  UIMAD UR11, UR7, UR15, URZ ;  /* 0x0000000f070b72a4 */ /* 0x000fe4000f8e023f */
[----:B------:R-:W-:Y:S02]  /*4e20*/  UIADD3 UR5, UR5, UR6, URZ ;  /* 0x0000000605057290 */ /* 0x000fe4000fffe03f */
[----:B------:R-:W-:Y:S02]  /*4e30*/  UIMAD UR6, UR14, UR12, URZ ;  /* 0x0000000c0e0672a4 */ /* 0x000fe4000f8e023f */
[----:B------:R-:W-:Y:S02]  /*4e40*/  UIADD3 UR10, UP0, UR11, UR9, URZ ;  /* 0x000000090b0a7290 */ /* 0x000fe4000ff1e03f */
[----:B------:R-:W-:-:S02]  /*4e50*/  UIMAD UR14, UR7, UR13, UR6 ;  /* 0x0000000d070e72a4 */ /* 0x000fc4000f8e0206 */
[----:B------:R-:W-:Y:S02]  /*4e60*/  UIMAD.WIDE.U32 UR6, UR7, UR12, UR4 ;  /* 0x0000000c070672a5 */ /* 0x000fe4000f8e0004 */
[----:B------:R-:W-:Y:S01]  /*4e70*/  ULEA.HI.X.SX32 UR11, UR11, UR8, 0x1, UP0 ;  /* 0x000000080b0b7291 */ /* 0x000fe200080f0e3f */
[----:B------:R-:W-:Y:S11]  /*4e80*/  @!P1 BRA `(.L_x_335) ;  /* 0x00000034002c9947 */ /* 0x000ff60003800000 */
[----:B------:R-:W1:Y:S01]  /*4e90*/  S2R R3, SR_TID.X ;  /* 0x0000000000037919 */ /* 0x000e620000002100 */
[----:B------:R-:W-:Y:S01]  /*4ea0*/  UIADD3 UR4, UR16, 0x3f, URZ ;  /* 0x0000003f10047890 */ /* 0x000fe2000fffe03f */
[----:B------:R-:W2:Y:S01]  /*4eb0*/  S2UR UR27, SR_CTAID.X ;  /* 0x00000000001b79c3 */ /* 0x000ea20000002500 */
[----:B------:R-:W-:Y:S02]  /*4ec0*/  UISETP.GE.AND UP0, UPT, UR16, 0x41, UPT ;  /* 0x000000411000788c */ /* 0x000fe4000bf06270 */
[----:B------:R-:W-:Y:S02]  /*4ed0*/  USHF.R.S32.HI UR5, URZ, 0x1f, UR4 ;  /* 0x0000001f3f057899 */ /* 0x000fe40008011404 */
[----:B------:R-:W-:Y:S02]  /*4ee0*/  UIADD3 UR14, UR7, UR14, URZ ;  /* 0x0000000e070e7290 */ /* 0x000fe4000fffe03f */
[----:B------:R-:W-:Y:S01]  /*4ef0*/  ULEA.HI UR5, UR5, UR4, URZ, 0x6 ;  /* 0x0000000405057291 */ /* 0x000fe2000f8f303f */
[----:B------:R-:W-:-:S02]  /*4f00*/  PLOP3.LUT P1, PT, PT, PT, UP0, 0x80, 0x0 ;  /* 0x000000000000781c */ /* 0x000fc40003f2f008 */
[----:B------:R-:W-:Y:S01]  /*4f10*/  ULDC UR4, c[0x0][0x760] ;  /* 0x0001d80000047ab9 */ /* 0x000fe20000000800 */
[----:B------:R-:W-:Y:S02]  /*4f20*/  USHF.R.S32.HI UR5, URZ, 0x6, UR5 ;  /* 0x000000063f057899 */ /* 0x000fe40008011405 */
        /* <DEDUP_REMOVED lines=19> */
.L_x_398:
        /* <DEDUP_REMOVED lines=17> */
.L_x_376:
[----:B------:R-:W2:Y:S04]  /*5170*/  LDG.E.STRONG.GPU R4, desc[UR46][R2.64] ;  /* 0x0000002e02047981 */ /* 0x000ea8000c1ef900 */
[----:B--2---:R-:W-:Y:S01]  /*5180*/  CCTL.IVALL ;  /* 0x00000000ff00798f */ /* 0x004fe20002000000 */
[----:B------:R-:W-:Y:S05]  /*5190*/  YIELD ;  /* 0x0000000000007946 */ /* 0x000fea0003800000 */
[----:B------:R-:W-:-:S13]  /*51a0*/  ISETP.NE.AND P3, PT, R4, UR27, PT ;  /* 0x0000001b04007c0c */ /* 0x000fda000bf65270 */
[----:B------:R-:W-:Y:S05]  /*51b0*/  @P3 BRA `(.L_x_376) ;  /* 0xfffffffc00ec3947 */ /* 0x000fea000383ffff */
.L_x_375:
[----:B------:R-:W-:Y:S05]  /*51c0*/  BSYNC B0 ;  /* 0x0000000000007941 */ /* 0x000fea0003800000 */
.L_x_374:
[----:B------:R-:W-:-:S03]  /*51d0*/  UMOV UR16, 0xffffffff ;  /* 0xffffffff00107882 */ /* 0x000fc60000000000 */
[----:B------:R-:W-:Y:S05]  /*51e0*/  BRA.DIV UR16, `(.L_x_377) ;  /* 0x0000003210f87947 */ /* 0x000fea000b800000 */
[----:B------:R-:W-:Y:S01]  /*51f0*/  NOP ;  /* 0x0000000000007918 */ /* 0x000fe20000000000 */
.L_x_447:
        /* <DEDUP_REMOVED lines=19> */
.L_x_379:
[----:B------:R-:W-:Y:S05]  /*5330*/  BSYNC B0 ;  /* 0x0000000000007941 */ /* 0x000fea0003800000 */
.L_x_378:
        /* <DEDUP_REMOVED lines=13> */
.L_x_381:
[----:B------:R-:W-:Y:S05]  /*5410*/  BSYNC B0 ;  /* 0x0000000000007941 */ /* 0x000fea0003800000 */
.L_x_380:
[----:B------:R-:W-:Y:S06]  /*5420*/  BAR.ARV 0xa, 0xa0 ;  /* 0x0282800000007b1d */ /* 0x000fec0000002000 */
[----:B------:R-:W-:Y:S04]  /*5430*/  BSSY B0, `(.L_x_382) ;  /* 0x0000003000007945 */ /* 0x000fe80003800000 */
[----:B------:R-:W-:Y:S05]  /*5440*/  @!P0 BRA `(.L_x_383) ;  /* 0x0000000000048947 */ /* 0x000fea0003800000 */
[----:B------:R-:W-:-:S04]  /*5450*/  DEPBAR.LE SB0, 0x0 ;  /* 0x000080000000791a */ /* 0x000fc80000000000 */
.L_x_383:
[----:B------:R-:W-:Y:S05]  /*5460*/  BSYNC B0 ;  /* 0x0000000000007941 */ /* 0x000fea0003800000 */
.L_x_382:
        /* <DEDUP_REMOVED lines=19> */
.L_x_385:
[----:B------:R-:W-:Y:S05]  /*55a0*/  BSYNC B0 ;  /* 0x0000000000007941 */ /* 0x000fea0003800000 */
.L_x_384:
        /* <DEDUP_REMOVED lines=9> */
.L_x_388:
[----:B------:R-:W2:Y:S04]  /*5640*/  LDG.E.STRONG.GPU R4, desc[UR46][R2.64] ;  /* 0x0000002e02047981 */ /* 0x000ea8000c1ef900 */
[----:B--2---:R-:W-:Y:S01]  /*5650*/  CCTL.IVALL ;  /* 0x00000000ff00798f */ /* 0x004fe20002000000 */
[----:B------:R-:W-:Y:S05]  /*5660*/  YIELD ;  /* 0x0000000000007946 */ /* 0x000fea0003800000 */
[----:B------:R-:W-:-:S13]  /*5670*/  ISETP.NE.AND P3, PT, R4, UR27, PT ;  /* 0x0000001b04007c0c */ /* 0x000fda000bf65270 */
[----:B------:R-:W-:Y:S05]  /*5680*/  @P3 BRA `(.L_x_388) ;  /* 0xfffffffc00ec3947 */ /* 0x000fea000383ffff */
.L_x_387:
[----:B------:R-:W-:Y:S05]  /*5690*/  BSYNC B0 ;  /* 0x0000000000007941 */ /* 0x000fea0003800000 */
.L_x_386:
[----:B------:R-:W-:-:S03]  /*56a0*/  UMOV UR8, 0xffffffff ;  /* 0xffffffff00087882 */ /* 0x000fc60000000000 */
[----:B------:R-:W-:Y:S05]  /*56b0*/  BRA.DIV UR8, `(.L_x_389) ;  /* 0x0000002e08e07947 */ /* 0x000fea000b800000 */
[----:B------:R-:W-:Y:S01]  /*56c0*/  NOP ;  /* 0x0000000000007918 */ /* 0x000fe20000000000 */
.L_x_450:
        /* <DEDUP_REMOVED lines=13> */
.L_x_391:
[----:B------:R-:W-:Y:S05]  /*57a0*/  BSYNC B0 ;  /* 0x0000000000007941 */ /* 0x000fea0003800000 */
.L_x_390:
        /* <DEDUP_REMOVED lines=13> */
.L_x_393:
[----:B------:R-:W-:Y:S05]  /*5880*/  BSYNC B0 ;  /* 0x0000000000007941 */ /* 0x000fea0003800000 */
.L_x_392:
[----:B------:R-:W-:Y:S06]  /*5890*/  BAR.ARV 0xa, 0xa0 ;  /* 0x0282800000007b1d */ /* 0x000fec0000002000 */
[----:B------:R-:W-:Y:S04]  /*58a0*/  BSSY B0, `(.L_x_394) ;  /* 0x0000003000007945 */ /* 0x000fe80003800000 */
[----:B------:R-:W-:Y:S05]  /*58b0*/  @!P0 BRA `(.L_x_395) ;  /* 0x0000000000048947 */ /* 0x000fea0003800000 */
[----:B------:R-:W-:-:S04]  /*58c0*/  DEPBAR.LE SB0, 0x0 ;  /* 0x000080000000791a */ /* 0x000fc80000000000 */
.L_x_395:
[----:B------:R-:W-:Y:S05]  /*58d0*/  BSYNC B0 ;  /* 0x0000000000007941 */ /* 0x000fea0003800000 */
.L_x_394:
        /* <DEDUP_REMOVED lines=19> */
.L_x_397:
[----:B------:R-:W-:Y:S05]  /*5a10*/  BSYNC B0 ;  /* 0x0000000000007941 */ /* 0x000fea0003800000 */
.L_x_396:
[----:B------:R-:W-:Y:S02]  /*5a20*/  UIADD3 UR4, UR4, 0x2, URZ ;  /* 0x0000000204047890 */ /* 0x000fe4000fffe03f */
[----:B------:R-:W-:Y:S01]  /*5a30*/  UIADD3 UR5, UR5, 0x1, URZ ;  /* 0x0000000105057890 */ /* 0x000fe2000fffe03f */
[----:B------:R-:W-:Y:S11]  /*5a40*/  @P2 BRA `(.L_x_398) ;  /* 0xfffffff400842947 */ /* 0x000ff6000383ffff */
.L_x_373:
[----:B------:R-:W-:-:S13]  /*5a50*/  ISETP.NE.AND P1, PT, RZ, UR33, PT ;  /* 0x00000021ff007c0c */ /* 0x000fda000bf25270 */
[----:B------:R-:W-:Y:S05]  /*5a60*/  @!P1 BRA `(.L_x_335) ;  /* 0x0000002800349947 */ /* 0x000fea0003800000 */
        /* <DEDUP_REMOVED lines=11> */
.L_x_401:
[----:B------:R-:W2:Y:S04]  /*5b20*/  LDG.E.STRONG.GPU R0, desc[UR46][R2.64] ;  /* 0x0000002e02007981 */ /* 0x000ea8000c1ef900 */
[----:B--2---:R-:W-:Y:S01]  /*5b30*/  CCTL.IVALL ;  /* 0x00000000ff00798f */ /* 0x004fe20002000000 */
[----:B------:R-:W-:Y:S05]  /*5b40*/  YIELD ;  /* 0x0000000000007946 */ /* 0x000fea0003800000 */
[----:B------:R-:W-:-:S13]  /*5b50*/  ISETP.NE.AND P2, PT, R0, UR27, PT ;  /* 0x0000001b00007c0c */ /* 0x000fda000bf45270 */
[----:B------:R-:W-:Y:S05]  /*5b60*/  @P2 BRA `(.L_x_401) ;  /* 0xfffffffc00ec2947 */ /* 0x000fea000383ffff */
.L_x_400:
[----:B------:R-:W-:Y:S05]  /*5b70*/  BSYNC B0 ;  /* 0x0000000000007941 */ /* 0x000fea0003800000 */
.L_x_399:
[----:B------:R-:W-:-:S03]  /*5b80*/  UMOV UR5, 0xffffffff ;  /* 0xffffffff00057882 */ /* 0x000fc60000000000 */
[----:B------:R-:W-:Y:S05]  /*5b90*/  BRA.DIV UR5, `(.L_x_402) ;  /* 0x0000002a05c47947 */ /* 0x000fea000b800000 */
[----:B------:R-:W-:Y:S01]  /*5ba0*/  NOP ;  /* 0x0000000000007918 */ /* 0x000fe20000000000 */
.L_x_453:
        /* <DEDUP_REMOVED lines=22> */
.L_x_404:
[----:B------:R-:W-:Y:S05]  /*5d10*/  BSYNC B0 ;  /* 0x0000000000007941 */ /* 0x000fea0003800000 */
.L_x_403:
        /* <DEDUP_REMOVED lines=20> */
.L_x_406:
[----:B------:R-:W-:Y:S05]  /*5e60*/  BSYNC B0 ;  /* 0x0000000000007941 */ /* 0x000fea0003800000 */
.L_x_405:
[----:B------:R-:W-:Y:S06]  /*5e70*/  BAR.ARV 0xa, 0xa0 ;  /* 0x0282800000007b1d */ /* 0x000fec0000002000 */
[----:B------:R-:W-:Y:S04]  /*5e80*/  BSSY B0, `(.L_x_407) ;  /* 0x0000003000007945 */ /* 0x000fe80003800000 */
[----:B------:R-:W-:Y:S05]  /*5e90*/  @!P0 BRA `(.L_x_408) ;  /* 0x0000000000048947 */ /* 0x000fea0003800000 */
[----:B------:R-:W-:-:S04]  /*5ea0*/  DEPBAR.LE SB0, 0x0 ;  /* 0x000080000000791a */ /* 0x000fc80000000000 */
.L_x_408:
[----:B------:R-:W-:Y:S05]  /*5eb0*/  BSYNC B0 ;  /* 0x0000000000007941 */ /* 0x000fea0003800000 */
.L_x_407:
[----:B------:R-:W-:Y:S06]  /*5ec0*/  BAR.ARV 0xb, 0xa0 ;  /* 0x02c2800000007b1d */ /* 0x000fec0000002000 */
[----:B------:R-:W-:Y:S01]  /*5ed0*/  NOP ;  /* 0x0000000000007918 */ /* 0x000fe20000000000 */
        /* <DEDUP_REMOVED lines=15> */
[----:B--2---:R4:W-:Y:S01]  /*5fd0*/  @P0 REDG.E.ADD.S32.STRONG.GPU desc[UR46][R2.64], R5 ;  /* 0x000000050200098e */ /* 0x0049e2000c10e3ae */
[----:B------:R-:W-:Y:S05]  /*5fe0*/  BRA `(.L_x_335) ;  /* 0x0000002000d47947 */ /* 0x000fea0003800000 */
.L_x_372:
        /* <DEDUP_REMOVED lines=48> */
.L_x_454:
        /* <DEDUP_REMOVED lines=14> */
.L_x_412:
        /* <DEDUP_REMOVED lines=23> */
[----:B------:R-:W-:Y:S01]  /*6540*/  MOV R14, UR47 ;  /* 0x0000002f000e7c02 */ /* 0x000fe20008000f00 */
[----:B--2---:R-:W-:Y:S01]  /*6550*/  IMAD.MOV.U32 R10, RZ, RZ, R6 ;  /* 0x000000ffff0a7224 */ /* 0x004fe200078e0006 */
[----:B------:R-:W-:Y:S01]  /*6560*/  UIADD3 UR44, UR8, 0x1e000, URZ ;  /* 0x0001e000082c7890 */ /* 0x000fe2000fffe03f */
[----:B------:R-:W-:Y:S01]  /*6570*/  IMAD.MOV.U32 R11, RZ, RZ, R7 ;  /* 0x000000ffff0b7224 */ /* 0x000fe200078e0007 */
[----:B------:R-:W-:Y:S01]  /*6580*/  UMOV UR33, UR25 ;  /* 0x0000001900217c82 */ /* 0x000fe20008000000 */
[----:B------:R-:W-:Y:S01]  /*6590*/  UMOV UR17, UR25 ;  /* 0x0000001900117c82 */ /* 0x000fe20008000000 */
[----:B------:R-:W-:Y:S01]  /*65a0*/  IADD3 R2, P1, R10, 0x2f0, RZ ;  /* 0x000002f00a027810 */ /* 0x000fe20007f3e0ff */
[----:B------:R-:W-:Y:S01]  /*65b0*/  UIADD3 UR9, UR8, 0x26800, URZ ;  /* 0x0002680008097890 */ /* 0x000fe2000fffe03f */
[----:B------:R-:W-:Y:S01]  /*65c0*/  MOV R15, UR46 ;  /* 0x0000002e000f7c02 */ /* 0x000fe20008000f00 */
[----:B------:R-:W-:Y:S01]  /*65d0*/  UMOV UR45, UR25 ;  /* 0x00000019002d7c82 */ /* 0x000fe20008000000 */
        /* <DEDUP_REMOVED lines=11> */
[----:B------:R-:W-:Y:S01]  /*6690*/  R2UR UR47, R14 ;  /* 0x000000000e2f72ca */ /* 0x000fe200000e0000 */
[----:B------:R-:W-:Y:S01]  /*66a0*/  UIADD3 UR48, UR8, 0x4000, URZ ;  /* 0x0000400008307890 */ /* 0x000fe2000fffe03f */
[----:B------:R-:W-:Y:S01]  /*66b0*/  R2UR UR31, R2 ;  /* 0x00000000021f72ca */ /* 0x000fe200000e0000 */
[--C-:B------:R-:W-:Y:S01]  /*66c0*/  IMAD.X R2, RZ, RZ, R11.reuse, P2 ;  /* 0x000000ffff027224 */ /* 0x100fe200010e060b */
[----:B------:R-:W-:Y:S01]  /*66d0*/  UMOV UR58, 0x30 ;  /* 0x00000030003a7882 */ /* 0x000fe20000000000 */
[----:B------:R-:W-:Y:S01]  /*66e0*/  UMOV UR60, UR12 ;  /* 0x0000000c003c7c82 */ /* 0x000fe20008000000 */
[----:B------:R-:W-:Y:S01]  /*66f0*/  UMOV UR59, UR11 ;  /* 0x0000000b003b7c82 */ /* 0x000fe20008000000 */
[----:B------:R-:W-:Y:S01]  /*6700*/  UMOV UR57, UR9 ;  /* 0x0000000900397c82 */ /* 0x000fe20008000000 */
[----:B------:R-:W-:Y:S01]  /*6710*/  R2UR UR23, R2 ;  /* 0x00000000021772ca */ /* 0x000fe200000e0000 */
[----:B------:R-:W-:Y:S01]  /*6720*/  UMOV UR50, 0x40 ;  /* 0x0000004000327882 */ /* 0x000fe20000000000 */
[----:B------:R-:W-:Y:S01]  /*6730*/  IADD3 R2, P1, R10, 0xf0, RZ ;  /* 0x000000f00a027810 */ /* 0x000fe20007f3e0ff */
[----:B------:R-:W-:Y:S01]  /*6740*/  UMOV UR52, UR12 ;  /* 0x0000000c00347c82 */ /* 0x000fe20008000000 */
[----:B------:R-:W-:Y:S01]  /*6750*/  UMOV UR51, UR11 ;  /* 0x0000000b00337c82 */ /* 0x000fe20008000000 */
[----:B------:R-:W-:Y:S01]  /*6760*/  UMOV UR49, UR9 ;  /* 0x0000000900317c82 */ /* 0x000fe20008000000 */
[----:B------:R-:W-:Y:S01]  /*6770*/  R2UR UR40, R2 ;  /* 0x00000000022872ca */ /* 0x000fe200000e0000 */
[----:B-1----:R-:W-:Y:S01]  /*6780*/  IMAD.X R3, RZ, RZ, R11, P1 ;  /* 0x000000ffff037224 */ /* 0x002fe200008e060b */
[----:B------:R-:W-:-:S04]  /*6790*/  R2UR UR46, R15 ;  /* 0x000000000f2e72ca */ /* 0x000fc800000e0000 */
        /* <DEDUP_REMOVED lines=21> */
[----:B------:R-:W-:Y:S01]  /*68f0*/  MOV R16, UR45 ;  /* 0x0000002d00107c02 */ /* 0x000fe20008000f00 */
        /* <DEDUP_REMOVED lines=8> */
[----:B------:R-:W-:Y:S01]  /*6980*/  MOV R17, UR44 ;  /* 0x0000002c00117c02 */ /* 0x000fe20008000f00 */
[----:B------:R-:W-:Y:S01]  /*6990*/  UMOV UR42, 0x50 ;  /* 0x00000050002a7882 */ /* 0x000fe20000000000 */
[----:B------:R-:W-:Y:S01]  /*69a0*/  UMOV UR43, UR11 ;  /* 0x0000000b002b7c82 */ /* 0x000fe20008000000 */
[----:B------:R-:W-:Y:S01]  /*69b0*/  MOV R18, UR42 ;  /* 0x0000002a00127c02 */ /* 0x000fe20008000f00 */
[----:B------:R-:W-:Y:S01]  /*69c0*/  UMOV UR42, 0x20 ;  /* 0x00000020002a7882 */ /* 0x000fe20000000000 */
[----:B------:R-:W-:Y:S01]  /*69d0*/  UMOV UR41, UR9 ;  /* 0x0000000900297c82 */ /* 0x000fe20008000000 */
[----:B------:R2:W-:Y:S01]  /*69e0*/  UTMALDG.4D [UR16], [UR30], desc[UR54] ;  /* 0x000036101e0075b4 */ /* 0x0005e20008019000 */
[----:B------:R-:W-:Y:S01]  /*69f0*/  IMAD.MOV.U32 R5, RZ, RZ, RZ ;  /* 0x000000ffff057224 */ /* 0x000fe200078e00ff */
[----:B------:R3:W-:Y:S01]  /*6a00*/  UTMALDG.4D [UR40], [UR30], desc[UR54] ;  /* 0x000036281e0075b4 */ /* 0x0007e20008019000 */
[----:B------:R4:W-:Y:S01]  /*6a10*/  UTMALDG.4D [UR56], [UR30], desc[UR54] ;  /* 0x000036381e0075b4 */ /* 0x0009e20008019000 */
[----:B-1----:R-:W-:Y:S01]  /*6a20*/  UMOV UR10, 0x40 ;  /* 0x00000040000a7882 */ /* 0x002fe20000000000 */
[----:B------:R4:W-:Y:S01]  /*6a30*/  UTMALDG.4D [UR48], [UR30], desc[UR54] ;  /* 0x000036301e0075b4 */ /* 0x0009e20008019000 */
        /* <DEDUP_REMOVED lines=15> */
[----:B------:R4:W-:Y:S10]  /*6b30*/  UTMALDG.4D [UR8], [UR22], desc[UR54] ;  /* 0x00003608160075b4 */ /* 0x0009f40008019000 */
        /* <DEDUP_REMOVED lines=17> */
.L_x_423:
[----:B------:R-:W-:-:S04]  /*6c50*/  SHF.L.U32 R20, R9, 0x1f, RZ ;  /* 0x0000001f09147819 */ /* 0x000fc800000006ff */
[----:B-1----:R-:W1:Y:S02]  /*6c60*/  SYNCS.PHASECHK.TRANS64.TRYWAIT P1, [R0+URZ+0x26840], R20 ;  /* 0x02684014000075a7 */ /* 0x002e64000802017f */
[----:B-123--:R-:W-:Y:S05]  /*6c70*/  @!P1 BRA `(.L_x_415) ;  /* 0x0000001800bc9947 */ /* 0x00efea0003800000 */
.L_x_455:
[----:B------:R-:W-:Y:S05]  /*6c80*/  @P0 BRA `(.L_x_416) ;  /* 0x0000000000140947 */ /* 0x000fea0003800000 */
[----:B------:R-:W-:Y:S01]  /*6c90*/  ISETP.NE.AND P1, PT, R13, RZ, PT ;  /* 0x000000ff0d00720c */ /* 0x000fe20003f25270 */
[----:B------:R-:W-:-:S04]  /*6ca0*/  IMAD.MOV.U32 R3, RZ, RZ, 0x3100 ;  /* 0x00003100ff037424 */ /* 0x000fc800078e00ff */
[----:B------:R2:W-:Y:S08]  /*6cb0*/  SYNCS.ARRIVE.TRANS64 RZ, [R0+URZ+0x26830], R3 ;  /* 0x0268300300ff79a7 */ /* 0x0005f0000800003f */
[----:B------:R-:W-:Y:S05]  /*6cc0*/  @!P1 BRA `(.L_x_416) ;  /* 0x0000000000049947 */ /* 0x000fea0003800000 */
[----:B------:R-:W-:Y:S01]  /*6cd0*/  BPT.TRAP 0x1 ;  /* 0x000000040000795c */ /* 0x000fe20000300000 */
.L_x_416:
        /* <DEDUP_REMOVED lines=42> */
.L_x_456:
[----:B------:R-:W-:Y:S05]  /*6f80*/  @P0 BRA `(.L_x_418) ;  /* 0x0000000000140947 */ /* 0x000fea0003800000 */
[----:B------:R-:W-:Y:S01]  /*6f90*/  ISETP.NE.AND P1, PT, R13, RZ, PT ;  /* 0x000000ff0d00720c */ /* 0x000fe20003f25270 */
[----:B------:R-:W-:-:S04]  /*6fa0*/  IMAD.MOV.U32 R3, RZ, RZ, 0x3100 ;  /* 0x00003100ff037424 */ /* 0x000fc800078e00ff */
[----:B------:R3:W-:Y:S08]  /*6fb0*/  SYNCS.ARRIVE.TRANS64 RZ, [R0+URZ+0x26818], R3 ;  /* 0x0268180300ff79a7 */ /* 0x0007f0000800003f */
[----:B------:R-:W-:Y:S05]  /*6fc0*/  @!P1 BRA `(.L_x_418) ;  /* 0x0000000000049947 */ /* 0x000fea0003800000 */
[----:B------:R-:W-:Y:S01]  /*6fd0*/  BPT.TRAP 0x1 ;  /* 0x000000040000795c */ /* 0x000fe20000300000 */
.L_x_418:
        /* <DEDUP_REMOVED lines=34> */
.L_x_457:
[----:B-123--:R-:W-:Y:S01]  /*7200*/  SHF.R.S32.HI R20, RZ, 0x1f, R19 ;  /* 0x0000001fff147819 */ /* 0x00efe20000011413 */
[----:B------:R-:W-:Y:S06]  /*7210*/  @P0 BRA `(.L_x_420) ;  /* 0x0000000000140947 */ /* 0x000fec0003800000 */
[----:B------:R-:W-:Y:S01]  /*7220*/  ISETP.NE.AND P1, PT, R13, RZ, PT ;  /* 0x000000ff0d00720c */ /* 0x000fe20003f25270 */
[----:B------:R-:W-:-:S04]  /*7230*/  IMAD.MOV.U32 R21, RZ, RZ, 0x3100 ;  /* 0x00003100ff157424 */ /* 0x000fc800078e00ff */
[----:B------:R1:W-:Y:S08]  /*7240*/  SYNCS.ARRIVE.TRANS64 RZ, [R0+URZ+0x26838], R21 ;  /* 0x0268381500ff79a7 */ /* 0x0003f0000800003f */
[----:B------:R-:W-:Y:S05]  /*7250*/  @!P1 BRA `(.L_x_420) ;  /* 0x0000000000049947 */ /* 0x000fea0003800000 */
[----:B------:R-:W-:Y:S01]  /*7260*/  BPT.TRAP 0x1 ;  /* 0x000000040000795c */ /* 0x000fe20000300000 */
.L_x_420:
        /* <DEDUP_REMOVED lines=38> */
.L_x_459:
[----:B------:R-:W-:Y:S05]  /*74d0*/  @P0 BRA `(.L_x_422) ;  /* 0x0000000000140947 */ /* 0x000fea0003800000 */
[----:B------:R-:W-:Y:S01]  /*74e0*/  ISETP.NE.AND P1, PT, R13, RZ, PT ;  /* 0x000000ff0d00720c */ /* 0x000fe20003f25270 */
[----:B--2---:R-:W-:-:S04]  /*74f0*/  IMAD.MOV.U32 R5, RZ, RZ, 0x3100 ;  /* 0x00003100ff057424 */ /* 0x004fc800078e00ff */
[----:B------:R3:W-:Y:S08]  /*7500*/  SYNCS.ARRIVE.TRANS64 RZ, [R0+URZ+0x26810], R5 ;  /* 0x0268100500ff79a7 */ /* 0x0007f0000800003f */
[----:B------:R-:W-:Y:S05]  /*7510*/  @!P1 BRA `(.L_x_422) ;  /* 0x0000000000049947 */ /* 0x000fea0003800000 */
[----:B------:R-:W-:Y:S01]  /*7520*/  BPT.TRAP 0x1 ;  /* 0x000000040000795c */ /* 0x000fe20000300000 */
.L_x_422:
        /* <DEDUP_REMOVED lines=36> */
.L_x_414:
[----:B------:R-:W-:-:S13]  /*7770*/  ISETP.NE.AND P1, PT, R17, RZ, PT ;  /* 0x000000ff1100720c */ /* 0x000fda0003f25270 */
[----:B------:R-:W-:Y:S05]  /*7780*/  @!P1 BRA `(.L_x_413) ;  /* 0x0000000400609947 */ /* 0x000fea0003800000 */
[----:B------:R-:W-:-:S04]  /*7790*/  SHF.L.U32 R7, R9, 0x1f, RZ ;  /* 0x0000001f09077819 */ /* 0x000fc800000006ff */
[----:B------:R-:W2:Y:S02]  /*77a0*/  SYNCS.PHASECHK.TRANS64.TRYWAIT P1, [R0+URZ+0x26840], R7 ;  /* 0x02684007000075a7 */ /* 0x000ea4000802017f */
[----:B--2---:R-:W-:Y:S05]  /*77b0*/  @!P1 BRA `(.L_x_424) ;  /* 0x0000001000409947 */ /* 0x004fea0003800000 */
.L_x_460:
[----:B------:R-:W-:Y:S05]  /*77c0*/  @P0 BRA `(.L_x_425) ;  /* 0x0000000000140947 */ /* 0x000fea0003800000 */
[----:B------:R-:W-:Y:S01]  /*77d0*/  ISETP.NE.AND P1, PT, R13, RZ, PT ;  /* 0x000000ff0d00720c */ /* 0x000fe20003f25270 */
[----:B------:R-:W-:-:S04]  /*77e0*/  IMAD.MOV.U32 R5, RZ, RZ, 0x3100 ;  /* 0x00003100ff057424 */ /* 0x000fc800078e00ff */
[----:B------:R3:W-:Y:S08]  /*77f0*/  SYNCS.ARRIVE.TRANS64 RZ, [R0+URZ+0x26830], R5 ;  /* 0x0268300500ff79a7 */ /* 0x0007f0000800003f */
[----:B------:R-:W-:Y:S05]  /*7800*/  @!P1 BRA `(.L_x_425) ;  /* 0x0000000000049947 */ /* 0x000fea0003800000 */
[----:B------:R-:W-:Y:S01]  /*7810*/  BPT.TRAP 0x1 ;  /* 0x000000040000795c */ /* 0x000fe20000300000 */
.L_x_425:
        /* <DEDUP_REMOVED lines=40> */
.L_x_461:
[----:B------:R-:W-:Y:S05]  /*7aa0*/  @P0 BRA `(.L_x_427) ;  /* 0x0000000000140947 */ /* 0x000fea0003800000 */
[----:B------:R-:W-:Y:S01]  /*7ab0*/  ISETP.NE.AND P0, PT, R13, RZ, PT ;  /* 0x000000ff0d00720c */ /* 0x000fe20003f05270 */
[----:B------:R-:W-:-:S04]  /*7ac0*/  IMAD.MOV.U32 R5, RZ, RZ, 0x3100 ;  /* 0x00003100ff057424 */ /* 0x000fc800078e00ff */
[----:B------:R4:W-:Y:S08]  /*7ad0*/  SYNCS.ARRIVE.TRANS64 RZ, [R0+URZ+0x26818], R5 ;  /* 0x0268180500ff79a7 */ /* 0x0009f0000800003f */
[----:B------:R-:W-:Y:S05]  /*7ae0*/  @!P0 BRA `(.L_x_427) ;  /* 0x0000000000048947 */ /* 0x000fea0003800000 */
[----:B------:R-:W-:Y:S01]  /*7af0*/  BPT.TRAP 0x1 ;  /* 0x000000040000795c */ /* 0x000fe20000300000 */
.L_x_427:
        /* <DEDUP_REMOVED lines=33> */
.L_x_413:
[----:B------:R-:W4:Y:S01]  /*7d10*/  S2R R2, SR_TID.X ;  /* 0x0000000000027919 */ /* 0x000f220000002100 */
[----:B------:R-:W-:Y:S01]  /*7d20*/  IMAD R3, R12, 0x8, R0 ;  /* 0x000000080c037824 */ /* 0x000fe200078e0200 */
[----:B----4-:R-:W-:Y:S02]  /*7d30*/  LOP3.LUT R4, R2, 0x7f, RZ, 0xc0, !PT ;  /* 0x0000007f02047812 */ /* 0x010fe400078ec0ff */
[----:B------:R-:W-:Y:S02]  /*7d40*/  SHF.L.U32 R2, R9, 0x1f, RZ ;  /* 0x0000001f09027819 */ /* 0x000fe400000006ff */
[----:B------:R-:W-:Y:S02]  /*7d50*/  ISETP.NE.AND P1, PT, R4, RZ, PT ;  /* 0x000000ff0400720c */ /* 0x000fe40003f25270 */
[----:B------:R-:W4:Y:S02]  /*7d60*/  SYNCS.PHASECHK.TRANS64.TRYWAIT P0, [R3+URZ+0x26840], R2 ;  /* 0x02684002030075a7 */ /* 0x000f24000800017f */
[----:B----4-:R-:W-:Y:S09]  /*7d70*/  @!P0 BRA `(.L_x_428) ;  /* 0x0000000800f88947 */ /* 0x010ff20003800000 */
.L_x_462:
[----:B------:R-:W-:Y:S05]  /*7d80*/  @P1 BRA `(.L_x_429) ;  /* 0x0000000000181947 */ /* 0x000fea0003800000 */
[----:B------:R-:W5:Y:S01]  /*7d90*/  S2R R4, SR_TID.X ;  /* 0x0000000000047919 */ /* 0x000f620000002100 */
[----:B----4-:R-:W-:-:S04]  /*7da0*/  IMAD.MOV.U32 R2, RZ, RZ, 0x3100 ;  /* 0x00003100ff027424 */ /* 0x010fc800078e00ff */
[----:B------:R4:W-:Y:S01]  /*7db0*/  SYNCS.ARRIVE.TRANS64 RZ, [R3+URZ+0x26830], R2 ;  /* 0x0268300203ff79a7 */ /* 0x0009e2000800003f */
[----:B-----5:R-:W-:-:S13]  /*7dc0*/  LOP3.LUT P0, RZ, R4, 0x1f, RZ, 0xc0, !PT ;  /* 0x0000001f04ff7812 */ /* 0x020fda000780c0ff */
[----:B----4-:R-:W-:Y:S05]  /*7dd0*/  @!P0 BRA `(.L_x_429) ;  /* 0x0000000000048947 */ /* 0x010fea0003800000 */
[----:B------:R-:W-:Y:S01]  /*7de0*/  BPT.TRAP 0x1 ;  /* 0x000000040000795c */ /* 0x000fe20000300000 */
.L_x_429:
        /* <DEDUP_REMOVED lines=47> */
.L_x_410:
[----:B------:R-:W-:Y:S05]  /*80e0*/  BSYNC B0 ;  /* 0x0000000000007941 */ /* 0x000fea0003800000 */
.L_x_409:
[----:B------:R-:W-:-:S03]  /*80f0*/  UMOV UR5, 0xffffffff ;  /* 0xffffffff00057882 */ /* 0x000fc60000000000 */
[----:B------:R-:W-:Y:S05]  /*8100*/  BRA.DIV UR5, `(.L_x_430) ;  /* 0x0000000a05287947 */ /* 0x000fea000b800000 */
[----:B------:R-:W-:-:S13]  /*8110*/  ELECT P0, URZ, PT ;  /* 0x00000000003f782f */ /* 0x000fda0003800000 */
.L_x_465:
[----:B------:R-:W-:Y:S05]  /*8120*/  @!P0 BRA `(.L_x_335) ;  /* 0x0000000000848947 */ /* 0x000fea0003800000 */
[----:B------:R-:W-:-:S06]  /*8130*/  ULOP3.LUT UR5, UR38, 0x2, URZ, 0xfc, !UPT ;  /* 0x0000000226057892 */ /* 0x000fcc000f8efc3f */
[----:B------:R-:W-:-:S05]  /*8140*/  IMAD.U32 R2, RZ, RZ, UR5 ;  /* 0x00000005ff027e24 */ /* 0x000fca000f8e00ff */
[----:B------:R-:W-:-:S13]  /*8150*/  ISETP.NE.AND P0, PT, R2, 0x3, PT ;  /* 0x000000030200780c */ /* 0x000fda0003f05270 */
[----:B------:R-:W-:Y:S05]  /*8160*/  @!P0 BRA `(.L_x_431) ;  /* 0x0000000000048947 */ /* 0x000fea0003800000 */
[----:B------:R-:W-:Y:S01]  /*8170*/  BPT.TRAP 0x1 ;  /* 0x000000040000795c */ /* 0x000fe20000300000 */
.L_x_431:
        /* <DEDUP_REMOVED lines=15> */
.L_x_466:
[----:B------:R-:W2:Y:S02]  /*8270*/  SYNCS.PHASECHK.TRANS64.TRYWAIT P1, [R3+URZ], R2 ;  /* 0x00000002030075a7 */ /* 0x000ea4000802017f */
[----:B--2---:R-:W-:Y:S05]  /*8280*/  @!P1 BRA `(.L_x_433) ;  /* 0x0000000800009947 */ /* 0x004fea0003800000 */
.L_x_467:
[----:B------:R-:W-:Y:S05]  /*8290*/  @!P0 BRA `(.L_x_434) ;  /* 0x0000000000048947 */ /* 0x000fea0003800000 */
[----:B------:R-:W-:Y:S01]  /*82a0*/  BPT.TRAP 0x1 ;  /* 0x000000040000795c */ /* 0x000fe20000300000 */
.L_x_434:
[----:B--2---:R-:W-:-:S04]  /*82b0*/  VIADD R3, R7, 0x26840 ;  /* 0x0002684007037836 */ /* 0x004fc80000000000 */
[----:B------:R-:W-:-:S04]  /*82c0*/  IMAD R0, R0, 0x8, R3 ;  /* 0x0000000800007824 */ /* 0x000fc800078e0203 */
[----:B------:R-:W2:Y:S02]  /*82d0*/  SYNCS.PHASECHK.TRANS64.TRYWAIT P0, [R0+URZ], R5 ;  /* 0x00000005000075a7 */ /* 0x000ea4000800017f */
[----:B--2---:R-:W-:Y:S05]  /*82e0*/  @!P0 BRA `(.L_x_435) ;  /* 0x0000000400fc8947 */ /* 0x004fea0003800000 */
.L_x_468:
[----:B------:R-:W-:-:S07]  /*82f0*/  IMAD R3, R4, 0x8, R3 ;  /* 0x0000000804037824 */ /* 0x000fce00078e0203 */
.L_x_436:
[----:B---3--:R3:W4:Y:S02]  /*8300*/  SYNCS.PHASECHK.TRANS64.TRYWAIT P0, [R3+URZ], R2 ;  /* 0x00000002030075a7 */ /* 0x008724000800017f */
[----:B----4-:R-:W-:Y:S05]  /*8310*/  @!P0 NANOSLEEP.SYNCS 0x989680 ;  /* 0x009896800000895d */ /* 0x010fea0003900000 */
[----:B------:R-:W4:Y:S02]  /*8320*/  @!P0 SYNCS.PHASECHK.TRANS64 P0, [R3+URZ], R2 ;  /* 0x00000002030085a7 */ /* 0x000f24000800007f */
[----:B----4-:R-:W-:Y:S05]  /*8330*/  @!P0 BRA `(.L_x_436) ;  /* 0xfffffffc00f08947 */ /* 0x010fea000383ffff */
.L_x_335:
[----:B------:R-:W-:Y:S05]  /*8340*/  BSYNC B6 ;  /* 0x0000000000067941 */ /* 0x000fea0003800000 */
.L_x_332:
[----:B------:R-:W-:Y:S05]  /*8350*/  EXIT ;  /* 0x000000000000794d */ /* 0x000fea0003800000 */
.L_x_340:
[----:B------:R-:W-:Y:S02]  /*8360*/  IMAD.MOV.U32 R13, RZ, RZ, R16 ;  /* 0x000000ffff0d7224 */ /* 0x000fe400078e0010 */
[----:B------:R-:W-:Y:S02]  /*8370*/  IMAD.MOV.U32 R12, RZ, RZ, RZ ;  /* 0x000000ffff0c7224 */ /* 0x000fe400078e00ff */
[----:B------:R-:W-:Y:S02]  /*8380*/  IMAD.MOV.U32 R11, RZ, RZ, 0x1f ;  /* 0x0000001fff0b7424 */ /* 0x000fe400078e00ff */
[----:B------:R-:W-:-:S07]  /*8390*/  IMAD.MOV.U32 R15, RZ, RZ, -0x1 ;  /* 0xffffffffff0f7424 */ /* 0x000fce00078e00ff */
[----:B------:R-:W-:Y:S05]  /*83a0*/  WARPSYNC.COLLECTIVE R15, `(.L_x_437) ;  /* 0x000000000f087348 */ /* 0x000fea0003c00000 */
[----:B------:R1:W2:Y:S02]  /*83b0*/  SHFL.IDX P6, R14, R13, R12, R11 ;  /* 0x0000000c0d0e7389 */ /* 0x0002a400000c000b */
[----:B-12---:R-:W-:Y:S01]  /*83c0*/  ENDCOLLECTIVE ;  /* 0x000000000000791b */ /* 0x006fe20003800000 */
.L_x_437:
[----:B------:R-:W-:Y:S05]  /*83d0*/  BRA `(.L_x_438) ;  /* 0xffffff8400d87947 */ /* 0x000fea000383ffff */
.L_x_342:
[----:B--2---:R2:W3:Y:S02]  /*83e0*/  SYNCS.PHASECHK.TRANS64.TRYWAIT P0, [R18+URZ+0x26800], R5 ;  /* 0x02680005120075a7 */ /* 0x0044e4000800017f */
[----:B---3--:R-:W-:Y:S05]  /*83f0*/  @!P0 NANOSLEEP.SYNCS 0x989680 ;  /* 0x009896800000895d */ /* 0x008fea0003900000 */
[----:B------:R-:W3:Y:S02]  /*8400*/  @!P0 SYNCS.PHASECHK.TRANS64 P0, [R18+URZ+0x26800], R5 ;  /* 0x02680005120085a7 */ /* 0x000ee4000800007f */
[----:B---3--:R-:W-:Y:S05]  /*8410*/  @!P0 BRA `(.L_x_342) ;  /* 0xfffffffc00f08947 */ /* 0x008fea000383ffff */
[----:B------:R-:W-:Y:S05]  /*8420*/  BRA `(.L_x_341) ;  /* 0xffffff8800007947 */ /* 0x000fea000383ffff */
.L_x_348:
[----:B---3--:R-:W-:-:S04]  /*8430*/  IMAD.U32 R5, RZ, RZ, UR8 ;  /* 0x00000008ff057e24 */ /* 0x008fc8000f8e00ff */
[----:B------:R3:W1:Y:S03]  /*8440*/  SYNCS.PHASECHK.TRANS64.TRYWAIT P1, [R5+URZ+0x26810], R22 ;  /* 0x02681016050075a7 */ /* 0x000666000802017f */
[----:B-1----:R-:W-:Y:S05]  /*8450*/  @!P1 NANOSLEEP.SYNCS 0x989680 ;  /* 0x009896800000995d */ /* 0x002fea0003900000 */
[----:B------:R-:W1:Y:S02]  /*8460*/  @!P1 SYNCS.PHASECHK.TRANS64 P1, [R5+URZ+0x26810], R22 ;  /* 0x02681016050095a7 */ /* 0x000e64000802007f */
[----:B-1----:R-:W-:Y:S05]  /*8470*/  @!P1 BRA `(.L_x_348) ;  /* 0xfffffffc00ec9947 */ /* 0x002fea000383ffff */
[----:B------:R-:W-:Y:S05]  /*8480*/  BRA `(.L_x_347) ;  /* 0xffffff94002c7947 */ /* 0x000fea000383ffff */
.L_x_352:
[----:B------:R-:W-:-:S04]  /*8490*/  IMAD.U32 R121, RZ, RZ, UR8 ;  /* 0x00000008ff797e24 */ /* 0x000fc8000f8e00ff */
[----:B------:R1:W1:Y:S03]  /*84a0*/  SYNCS.PHASECHK.TRANS64.TRYWAIT P1, [R121+URZ+0x26830], R22 ;  /* 0x02683016790075a7 */ /* 0x000266000802017f */
[----:B-1----:R-:W-:Y:S05]  /*84b0*/  @!P1 NANOSLEEP.SYNCS 0x989680 ;  /* 0x009896800000995d */ /* 0x002fea0003900000 */
[----:B------:R-:W1:Y:S02]  /*84c0*/  @!P1 SYNCS.PHASECHK.TRANS64 P1, [R121+URZ+0x26830], R22 ;  /* 0x02683016790095a7 */ /* 0x000e64000802007f */
[----:B-1----:R-:W-:Y:S05]  /*84d0*/  @!P1 BRA `(.L_x_352) ;  /* 0xfffffffc00ec9947 */ /* 0x002fea000383ffff */
[----:B------:R-:W-:Y:S05]  /*84e0*/  BRA `(.L_x_351) ;  /* 0xffffff9800387947 */ /* 0x000fea000383ffff */
.L_x_359:
[----:B------:R-:W-:Y:S01]  /*84f0*/  BSSY B0, `(.L_x_439) ;  /* 0x0000005000007945 */ /* 0x000fe20003800000 */
[----:B------:R-:W-:-:S07]  /*8500*/  IMAD.MOV.U32 R15, RZ, RZ, -0x1 ;  /* 0xffffffffff0f7424 */ /* 0x000fce00078e00ff */
[----:B-1----:R-:W-:Y:S05]  /*8510*/  WARPSYNC.COLLECTIVE R15, `(.L_x_440) ;  /* 0x000000000f087348 */ /* 0x002fea0003c00000 */
[----:B------:R-:W-:Y:S01]  /*8520*/  NOP ;  /* 0x0000000000007918 */ /* 0x000fe20000000000 */
[----:B-1----:R-:W-:Y:S01]  /*8530*/  ENDCOLLECTIVE ;  /* 0x000000000000791b */ /* 0x002fe20003800000 */
.L_x_440:
[----:B------:R-:W-:Y:S05]  /*8540*/  BSYNC B0 ;  /* 0x0000000000007941 */ /* 0x000fea0003800000 */
.L_x_439:
[----:B------:R-:W-:Y:S05]  /*8550*/  BRA `(.L_x_441) ;  /* 0xffffffc0001c7947 */ /* 0x000fea000383ffff */
.L_x_368:
[----:B------:R-:W-:Y:S01]  /*8560*/  BSSY B0, `(.L_x_442) ;  /* 0x0000005000007945 */ /* 0x000fe20003800000 */
[----:B------:R-:W-:-:S07]  /*8570*/  IMAD.MOV.U32 R15, RZ, RZ, -0x1 ;  /* 0xffffffffff0f7424 */ /* 0x000fce00078e00ff */
[----:B-12---:R-:W-:Y:S05]  /*8580*/  WARPSYNC.COLLECTIVE R15, `(.L_x_443) ;  /* 0x000000000f087348 */ /* 0x006fea0003c00000 */
[----:B------:R-:W-:Y:S01]  /*8590*/  NOP ;  /* 0x0000000000007918 */ /* 0x000fe20000000000 */
[----:B-12---:R-:W-:Y:S01]  /*85a0*/  ENDCOLLECTIVE ;  /* 0x000000000000791b */ /* 0x006fe20003800000 */
.L_x_443:
[----:B------:R-:W-:Y:S05]  /*85b0*/  BSYNC B0 ;  /* 0x0000000000007941 */ /* 0x000fea0003800000 */
.L_x_442:
[----:B------:R-:W-:Y:S05]  /*85c0*/  BRA `(.L_x_444) ;  /* 0xffffffc400107947 */ /* 0x000fea000383ffff */
.L_x_377:
[----:B------:R-:W-:Y:S01]  /*85d0*/  BSSY B0, `(.L_x_445) ;  /* 0x0000005000007945 */ /* 0x000fe20003800000 */
[----:B------:R-:W-:-:S07]  /*85e0*/  IMAD.MOV.U32 R15, RZ, RZ, -0x1 ;  /* 0xffffffffff0f7424 */ /* 0x000fce00078e00ff */
[----:B------:R-:W-:Y:S05]  /*85f0*/  WARPSYNC.COLLECTIVE R15, `(.L_x_446) ;  /* 0x000000000f087348 */ /* 0x000fea0003c00000 */
[----:B------:R-:W-:Y:S01]  /*8600*/  NOP ;  /* 0x0000000000007918 */ /* 0x000fe20000000000 */
[----:B------:R-:W-:Y:S01]  /*8610*/  ENDCOLLECTIVE ;  /* 0x000000000000791b */ /* 0x000fe20003800000 */
.L_x_446:
[----:B------:R-:W-:Y:S05]  /*8620*/  BSYNC B0 ;  /* 0x0000000000007941 */ /* 0x000fea0003800000 */
.L_x_445:
[----:B------:R-:W-:Y:S05]  /*8630*/  BRA `(.L_x_447) ;  /* 0xffffffc800f07947 */ /* 0x000fea000383ffff */
.L_x_389:
[----:B------:R-:W-:Y:S01]  /*8640*/  BSSY B0, `(.L_x_448) ;  /* 0x0000005000007945 */ /* 0x000fe20003800000 */
[----:B------:R-:W-:-:S07]  /*8650*/  IMAD.MOV.U32 R15, RZ, RZ, -0x1 ;  /* 0xffffffffff0f7424 */ /* 0x000fce00078e00ff */
[----:B------:R-:W-:Y:S05]  /*8660*/  WARPSYNC.COLLECTIVE R15, `(.L_x_449) ;  /* 0x000000000f087348 */ /* 0x000fea0003c00000 */
[----:B------:R-:W-:Y:S01]  /*8670*/  NOP ;  /* 0x0000000000007918 */ /* 0x000fe20000000000 */
[----:B------:R-:W-:Y:S01]  /*8680*/  ENDCOLLECTIVE ;  /* 0x000000000000791b */ /* 0x000fe20003800000 */
.L_x_449:
[----:B------:R-:W-:Y:S05]  /*8690*/  BSYNC B0 ;  /* 0x0000000000007941 */ /* 0x000fea0003800000 */
.L_x_448:
[----:B------:R-:W-:Y:S05]  /*86a0*/  BRA `(.L_x_450) ;  /* 0xffffffd000087947 */ /* 0x000fea000383ffff */
.L_x_402:
[----:B------:R-:W-:Y:S01]  /*86b0*/  BSSY B0, `(.L_x_451) ;  /* 0x0000005000007945 */ /* 0x000fe20003800000 */
[----:B------:R-:W-:-:S07]  /*86c0*/  IMAD.MOV.U32 R15, RZ, RZ, -0x1 ;  /* 0xffffffffff0f7424 */ /* 0x000fce00078e00ff */
[----:B------:R-:W-:Y:S05]  /*86d0*/  WARPSYNC.COLLECTIVE R15, `(.L_x_452) ;  /* 0x000000000f087348 */ /* 0x000fea0003c00000 */
[----:B------:R-:W-:Y:S01]  /*86e0*/  NOP ;  /* 0x0000000000007918 */ /* 0x000fe20000000000 */
[----:B------:R-:W-:Y:S01]  /*86f0*/  ENDCOLLECTIVE ;  /* 0x000000000000791b */ /* 0x000fe20003800000 */
.L_x_452:
[----:B------:R-:W-:Y:S05]  /*8700*/  BSYNC B0 ;  /* 0x0000000000007941 */ /* 0x000fea0003800000 */
.L_x_451:
[----:B------:R-:W-:Y:S05]  /*8710*/  BRA `(.L_x_453) ;  /* 0xffffffd400247947 */ /* 0x000fea000383ffff */
.L_x_411:
[----:B-1----:R1:W2:Y:S02]  /*8720*/  SYNCS.PHASECHK.TRANS64.TRYWAIT P0, [R0+URZ+0x26820], R3 ;  /* 0x02682003000075a7 */ /* 0x0022a4000800017f */
[----:B--2---:R-:W-:Y:S05]  /*8730*/  @!P0 NANOSLEEP.SYNCS 0x989680 ;  /* 0x009896800000895d */ /* 0x004fea0003900000 */
[----:B------:R-:W2:Y:S02]  /*8740*/  @!P0 SYNCS.PHASECHK.TRANS64 P0, [R0+URZ+0x26820], R3 ;  /* 0x02682003000085a7 */ /* 0x000ea4000800007f */
[----:B--2---:R-:W-:Y:S05]  /*8750*/  @!P0 BRA `(.L_x_411) ;  /* 0xfffffffc00f08947 */ /* 0x004fea000383ffff */
[----:B------:R-:W-:Y:S05]  /*8760*/  BRA `(.L_x_454) ;  /* 0xffffffd800e07947 */ /* 0x000fea000383ffff */
.L_x_415:
[----:B-1----:R1:W2:Y:S02]  /*8770*/  SYNCS.PHASECHK.TRANS64.TRYWAIT P1, [R0+URZ+0x26840], R20 ;  /* 0x02684014000075a7 */ /* 0x0022a4000802017f */
[----:B--2---:R-:W-:Y:S05]  /*8780*/  @!P1 NANOSLEEP.SYNCS 0x989680 ;  /* 0x009896800000995d */ /* 0x004fea0003900000 */
[----:B------:R-:W2:Y:S02]  /*8790*/  @!P1 SYNCS.PHASECHK.TRANS64 P1, [R0+URZ+0x26840], R20 ;  /* 0x02684014000095a7 */ /* 0x000ea4000802007f */
[----:B--2---:R-:W-:Y:S05]  /*87a0*/  @!P1 BRA `(.L_x_415) ;  /* 0xfffffffc00f09947 */ /* 0x004fea000383ffff */
[----:B------:R-:W-:Y:S05]  /*87b0*/  BRA `(.L_x_455) ;  /* 0xffffffe400307947 */ /* 0x000fea000383ffff */
.L_x_417:
[----:B--2---:R2:W3:Y:S02]  /*87c0*/  SYNCS.PHASECHK.TRANS64.TRYWAIT P1, [R0+URZ+0x26828], R20 ;  /* 0x02682814000075a7 */ /* 0x0044e4000802017f */
[----:B---3--:R-:W-:Y:S05]  /*87d0*/  @!P1 NANOSLEEP.SYNCS 0x989680 ;  /* 0x009896800000995d */ /* 0x008fea0003900000 */
[----:B------:R-:W3:Y:S02]  /*87e0*/  @!P1 SYNCS.PHASECHK.TRANS64 P1, [R0+URZ+0x26828], R20 ;  /* 0x02682814000095a7 */ /* 0x000ee4000802007f */
[----:B---3--:R-:W-:Y:S05]  /*87f0*/  @!P1 BRA `(.L_x_417) ;  /* 0xfffffffc00f09947 */ /* 0x008fea000383ffff */
[----:B------:R-:W-:Y:S05]  /*8800*/  BRA `(.L_x_456) ;  /* 0xffffffe400dc7947 */ /* 0x000fea000383ffff */
.L_x_419:
[----:B---3--:R3:W4:Y:S02]  /*8810*/  SYNCS.PHASECHK.TRANS64.TRYWAIT P1, [R0+URZ+0x26848], R20 ;  /* 0x02684814000075a7 */ /* 0x008724000802017f */
[----:B----4-:R-:W-:Y:S05]  /*8820*/  @!P1 NANOSLEEP.SYNCS 0x989680 ;  /* 0x009896800000995d */ /* 0x010fea0003900000 */
[----:B------:R-:W4:Y:S02]  /*8830*/  @!P1 SYNCS.PHASECHK.TRANS64 P1, [R0+URZ+0x26848], R20 ;  /* 0x02684814000095a7 */ /* 0x000f24000802007f */
[----:B----4-:R-:W-:Y:S05]  /*8840*/  @!P1 BRA `(.L_x_419) ;  /* 0xfffffffc00f09947 */ /* 0x010fea000383ffff */
[----:B------:R-:W-:Y:S05]  /*8850*/  BRA `(.L_x_457) ;  /* 0xffffffe800687947 */ /* 0x000fea000383ffff */
.L_x_421:
[----:B------:R-:W-:-:S07]  /*8860*/  SHF.L.U32 R5, R9, 0x1f, RZ ;  /* 0x0000001f09057819 */ /* 0x000fce00000006ff */
.L_x_458:
[----:B--2---:R2:W3:Y:S02]  /*8870*/  SYNCS.PHASECHK.TRANS64.TRYWAIT P1, [R0+URZ+0x26820], R5 ;  /* 0x02682005000075a7 */ /* 0x0044e4000802017f */
[----:B---3--:R-:W-:Y:S05]  /*8880*/  @!P1 NANOSLEEP.SYNCS 0x989680 ;  /* 0x009896800000995d */ /* 0x008fea0003900000 */
[----:B------:R-:W3:Y:S02]  /*8890*/  @!P1 SYNCS.PHASECHK.TRANS64 P1, [R0+URZ+0x26820], R5 ;  /* 0x02682005000095a7 */ /* 0x000ee4000802007f */
[----:B---3--:R-:W-:Y:S05]  /*88a0*/  @!P1 BRA `(.L_x_458) ;  /* 0xfffffffc00f09947 */ /* 0x008fea000383ffff */
[----:B------:R-:W-:Y:S05]  /*88b0*/  BRA `(.L_x_459) ;  /* 0xffffffec00047947 */ /* 0x000fea000383ffff */
.L_x_424:
[----:B--2---:R2:W3:Y:S02]  /*88c0*/  SYNCS.PHASECHK.TRANS64.TRYWAIT P1, [R0+URZ+0x26840], R7 ;  /* 0x02684007000075a7 */ /* 0x0044e4000802017f */
[----:B---3--:R-:W-:Y:S05]  /*88d0*/  @!P1 NANOSLEEP.SYNCS 0x989680 ;  /* 0x009896800000995d */ /* 0x008fea0003900000 */
[----:B------:R-:W3:Y:S02]  /*88e0*/  @!P1 SYNCS.PHASECHK.TRANS64 P1, [R0+URZ+0x26840], R7 ;  /* 0x02684007000095a7 */ /* 0x000ee4000802007f */
[----:B---3--:R-:W-:Y:S05]  /*88f0*/  @!P1 BRA `(.L_x_424) ;  /* 0xfffffffc00f09947 */ /* 0x008fea000383ffff */
[----:B------:R-:W-:Y:S05]  /*8900*/  BRA `(.L_x_460) ;  /* 0xffffffec00ac7947 */ /* 0x000fea000383ffff */
.L_x_426:
[----:B---3--:R3:W4:Y:S02]  /*8910*/  SYNCS.PHASECHK.TRANS64.TRYWAIT P1, [R0+URZ+0x26828], R7 ;  /* 0x02682807000075a7 */ /* 0x008724000802017f */
[----:B----4-:R-:W-:Y:S05]  /*8920*/  @!P1 NANOSLEEP.SYNCS 0x989680 ;  /* 0x009896800000995d */ /* 0x010fea0003900000 */
[----:B------:R-:W4:Y:S02]  /*8930*/  @!P1 SYNCS.PHASECHK.TRANS64 P1, [R0+URZ+0x26828], R7 ;  /* 0x02682807000095a7 */ /* 0x000f24000802007f */
[----:B----4-:R-:W-:Y:S05]  /*8940*/  @!P1 BRA `(.L_x_426) ;  /* 0xfffffffc00f09947 */ /* 0x010fea000383ffff */
[----:B------:R-:W-:Y:S05]  /*8950*/  BRA `(.L_x_461) ;  /* 0xfffffff000507947 */ /* 0x000fea000383ffff */
.L_x_428:
[----:B----4-:R4:W1:Y:S02]  /*8960*/  SYNCS.PHASECHK.TRANS64.TRYWAIT P0, [R3+URZ+0x26840], R2 ;  /* 0x02684002030075a7 */ /* 0x010864000800017f */
[----:B-1----:R-:W-:Y:S05]  /*8970*/  @!P0 NANOSLEEP.SYNCS 0x989680 ;  /* 0x009896800000895d */ /* 0x002fea0003900000 */
[----:B------:R-:W1:Y:S02]  /*8980*/  @!P0 SYNCS.PHASECHK.TRANS64 P0, [R3+URZ+0x26840], R2 ;  /* 0x02684002030085a7 */ /* 0x000e64000800007f */
[----:B-1----:R-:W-:Y:S05]  /*8990*/  @!P0 BRA `(.L_x_428) ;  /* 0xfffffffc00f08947 */ /* 0x002fea000383ffff */
[----:B------:R-:W-:Y:S05]  /*89a0*/  BRA `(.L_x_462) ;  /* 0xfffffff000f47947 */ /* 0x000fea000383ffff */
.L_x_430:
[----:B------:R-:W-:Y:S01]  /*89b0*/  BSSY B0, `(.L_x_463) ;  /* 0x0000006000007945 */ /* 0x000fe20003800000 */
[----:B------:R-:W-:-:S07]  /*89c0*/  IMAD.MOV.U32 R15, RZ, RZ, -0x1 ;  /* 0xffffffffff0f7424 */ /* 0x000fce00078e00ff */
[----:B------:R-:W-:Y:S05]  /*89d0*/  WARPSYNC.COLLECTIVE R15, `(.L_x_464) ;  /* 0x000000000f0c7348 */ /* 0x000fea0003c00000 */
[----:B------:R-:W-:Y:S02]  /*89e0*/  ELECT P6, UR62, PT ;  /* 0x00000000003e782f */ /* 0x000fe400038c0000 */
[----:B------:R-:W-:Y:S01]  /*89f0*/  MOV R14, UR62 ;  /* 0x0000003e000e7c02 */ /* 0x000fe20008000f00 */
[----:B------:R-:W-:Y:S10]  /*8a00*/  ENDCOLLECTIVE ;  /* 0x000000000000791b */ /* 0x000ff40003800000 */
.L_x_464:
[----:B------:R-:W-:Y:S05]  /*8a10*/  BSYNC B0 ;  /* 0x0000000000007941 */ /* 0x000fea0003800000 */
.L_x_463:
[----:B------:R-:W-:Y:S01]  /*8a20*/  PLOP3.LUT P0, PT, P6, PT, PT, 0x80, 0x0 ;  /* 0x000000000000781c */ /* 0x000fe2000370f070 */
[----:B------:R-:W-:-:S12]  /*8a30*/  BRA `(.L_x_465) ;  /* 0xfffffff400b87947 */ /* 0x000fd8000383ffff */
.L_x_432:
[----:B-1----:R1:W2:Y:S02]  /*8a40*/  SYNCS.PHASECHK.TRANS64.TRYWAIT P1, [R6+URZ], R5 ;  /* 0x00000005060075a7 */ /* 0x0022a4000802017f */
[----:B--2---:R-:W-:Y:S05]  /*8a50*/  @!P1 NANOSLEEP.SYNCS 0x989680 ;  /* 0x009896800000995d */ /* 0x004fea0003900000 */
[----:B------:R-:W2:Y:S02]  /*8a60*/  @!P1 SYNCS.PHASECHK.TRANS64 P1, [R6+URZ], R5 ;  /* 0x00000005060095a7 */ /* 0x000ea4000802007f */
[----:B--2---:R-:W-:Y:S05]  /*8a70*/  @!P1 BRA `(.L_x_432) ;  /* 0xfffffffc00f09947 */ /* 0x004fea000383ffff */
[----:B------:R-:W-:Y:S05]  /*8a80*/  BRA `(.L_x_466) ;  /* 0xfffffff400f87947 */ /* 0x000fea000383ffff */
.L_x_433:
[----:B--2---:R2:W3:Y:S02]  /*8a90*/  SYNCS.PHASECHK.TRANS64.TRYWAIT P1, [R3+URZ], R2 ;  /* 0x00000002030075a7 */ /* 0x0044e4000802017f */
[----:B---3--:R-:W-:Y:S05]  /*8aa0*/  @!P1 NANOSLEEP.SYNCS 0x989680 ;  /* 0x009896800000995d */ /* 0x008fea0003900000 */
[----:B------:R-:W3:Y:S02]  /*8ab0*/  @!P1 SYNCS.PHASECHK.TRANS64 P1, [R3+URZ], R2 ;  /* 0x00000002030095a7 */ /* 0x000ee4000802007f */
[----:B---3--:R-:W-:Y:S05]  /*8ac0*/  @!P1 BRA `(.L_x_433) ;  /* 0xfffffffc00f09947 */ /* 0x008fea000383ffff */
[----:B------:R-:W-:Y:S05]  /*8ad0*/  BRA `(.L_x_467) ;  /* 0xfffffff400ec7947 */ /* 0x000fea000383ffff */
.L_x_435:
[----:B--2---:R2:W3:Y:S02]  /*8ae0*/  SYNCS.PHASECHK.TRANS64.TRYWAIT P0, [R0+URZ], R5 ;  /* 0x00000005000075a7 */ /* 0x0044e4000800017f */
[----:B---3--:R-:W-:Y:S05]  /*8af0*/  @!P0 NANOSLEEP.SYNCS 0x989680 ;  /* 0x009896800000895d */ /* 0x008fea0003900000 */
[----:B------:R-:W3:Y:S02]  /*8b00*/  @!P0 SYNCS.PHASECHK.TRANS64 P0, [R0+URZ], R5 ;  /* 0x00000005000085a7 */ /* 0x000ee4000800007f */
[----:B---3--:R-:W-:Y:S05]  /*8b10*/  @!P0 BRA `(.L_x_435) ;  /* 0xfffffffc00f08947 */ /* 0x008fea000383ffff */
[----:B------:R-:W-:Y:S05]  /*8b20*/  BRA `(.L_x_468) ;  /* 0xfffffff400f07947 */ /* 0x000fea000383ffff */
.L_x_469:
        /* <DEDUP_REMOVED lines=13> */
.L_x_3296:


//--------------------- .text._ZN7cutlass13device_kernelIN5flash11enable_sm90INS1_16FlashAttnBwdSm90INS1_25CollectiveMainloopBwdSm90ILi2ELi2ELi2EN4cute5tupleIJNS5_1CILi1EEES8_S8_EEENS6_IJNS7_ILi64EEENS7_ILi128EEENS7_ILi96EEEEEENS_10bfloat16_tEfNS_4arch4Sm90ELb0ELb0ELb0ELb1ELb0ELb1ELb0ELb0ELi2ELi1ELi2ELi1ELb1EEENS1_21CollectiveEpilogueBwdISD_SE_SG_Li256ELb1ELb0ELi1EEENS1_19SingleTileSchedulerILb1ELb0ELb0ELi128EEEEEEEEEvNT_6ParamsE --------------------------
	.section	.text._ZN7cutlass13device_kernelIN5flash11enable_sm90INS1_16FlashAttnBwdSm90INS1_25CollectiveMainloopBwdSm90ILi2ELi2ELi2EN4cute5tupleIJNS5_1CILi1EEES8_S8_EEENS6_IJNS7_ILi64EEENS7_ILi128EEENS7_ILi96EEEEEENS_10bfloat16_tEfNS_4arch4Sm90ELb0ELb0ELb0ELb1ELb0ELb1ELb0ELb0ELi2ELi1ELi2ELi1ELb1EEENS1_21CollectiveEpilogueBwdISD_SE_SG_Li256ELb1ELb0ELi1EEENS1_19SingleTileSchedulerILb1ELb0ELb0ELi128EEEEEEEEEvNT_6ParamsE,"ax",@progbits
	.align	128
.text._ZN7cutlass13device_kernelIN5flash11enable_sm90INS1_16FlashAttnBwdSm90INS1_25CollectiveMainloopBwdSm90ILi2ELi2ELi2EN4cute5tupleIJNS5_1CILi1EEES8_S8_EEENS6_IJNS7_ILi64EEENS7_ILi128EEENS7_ILi96EEEEEENS_10bfloat16_tEfNS_4arch4Sm90ELb0ELb0ELb0ELb1ELb0ELb1ELb0ELb0ELi2ELi1ELi2ELi1ELb1EEENS1_21CollectiveEpilogueBwdISD_SE_SG_Li256ELb1ELb0ELi1EEENS1_19SingleTileSchedulerILb1ELb0ELb0ELi128EEEEEEEEEvNT_6ParamsE:
        .type           _ZN7cutlass13device_kernelIN5flash11enable_sm90INS1_16FlashAttnBwdSm90INS1_25CollectiveMainloopBwdSm90ILi2ELi2ELi2EN4cute5tupleIJNS5_1CILi1EEES8_S8_EEENS6_IJNS7_ILi64EEENS7_ILi128EEENS7_ILi96EEEEEENS_10bfloat16_tEfNS_4arch4Sm90ELb0ELb0ELb0ELb1ELb0ELb1ELb0ELb0ELi2ELi1ELi2ELi1ELb1EEENS1_21CollectiveEpilogueBwdISD_SE_SG_Li256ELb1ELb0ELi1EEENS1_19SingleTileSchedulerILb1ELb0ELb0ELi128EEEEEEEEEvNT_6ParamsE,@function
        .size           _ZN7cutlass13device_kernelIN5flash11enable_sm90INS1_16FlashAttnBwdSm90INS1_25CollectiveMainloopBwdSm90ILi2ELi2ELi2EN4cute5tupleIJNS5_1CILi1EEES8_S8_EEENS6_IJNS7_ILi64EEENS7_ILi128EEENS7_ILi96EEEEEENS_10bfloat16_tEfNS_4arch4Sm90ELb0ELb0ELb0ELb1ELb0ELb1ELb0ELb0ELi2ELi1ELi2ELi1ELb1EEENS1_21CollectiveEpilogueBwdISD_SE_SG_Li256ELb1ELb0ELi1EEENS1_19SingleTileSchedulerILb1ELb0ELb0ELi128EEEEEEEEEvNT_6ParamsE,(.L_x_3297 - _ZN7cutlass13device_kernelIN5flash11enable_sm90INS1_16FlashAttnBwdSm90INS1_25CollectiveMainloopBwdSm90ILi2ELi2ELi2EN4cute5tupleIJNS5_1CILi1EEES8_S8_EEENS6_IJNS7_ILi64EEENS7_ILi128EEENS7_ILi96EEEEEENS_10bfloat16_tEfNS_4arch4Sm90ELb0ELb0ELb0ELb1ELb0ELb1ELb0ELb0ELi2ELi1ELi2ELi1ELb1EEENS1_21CollectiveEpilogueBwdISD_SE_SG_Li256ELb1ELb0ELi1EEENS1_19SingleTileSchedulerILb1ELb0ELb0ELi128EEEEEEEEEvNT_6ParamsE)
        .other          _ZN7cutlass13device_kernelIN5flash11enable_sm90INS1_16FlashAttnBwdSm90INS1_25CollectiveMainloopBwdSm90ILi2ELi2ELi2EN4cute5tupleIJNS5_1CILi1EEES8_S8_EEENS6_IJNS7_ILi64EEENS7_ILi128EEENS7_ILi96EEEEEENS_10bfloat16_tEfNS_4arch4Sm90ELb0ELb0ELb0ELb1ELb0ELb1ELb0ELb0ELi2ELi1ELi2ELi1ELb1EEENS1_21CollectiveEpilogueBwdISD_SE_SG_Li256ELb1ELb0ELi1EEENS1_19SingleTileSchedulerILb1ELb0ELb0ELi128EEEEEEEEEvNT_6ParamsE,@"STO_CUDA_ENTRY STV_DEFAULT"
_ZN7cutlass13device_kernelIN5flash11enable_sm90INS1_16FlashAttnBwdSm90INS1_25CollectiveMainloopBwdSm90ILi2ELi2ELi2EN4cute5tupleIJNS5_1CILi1EEES8_S8_EEENS6_IJNS7_ILi64EEENS7_ILi128EEENS7_ILi96EEEEEENS_10bfloat16_tEfNS_4arch4Sm90ELb0ELb0ELb0ELb1ELb0ELb1ELb0ELb0ELi2ELi1ELi2ELi1ELb1EEENS1_21CollectiveEpilogueBwdISD_SE_SG_Li256ELb1ELb0ELi1EEENS1_19SingleTileSchedulerILb1ELb0ELb0ELi128EEEEEEEEEvNT_6ParamsE:
        /* <DEDUP_REMOVED lines=23> */
.L_x_471:
[----:B------:R-:W-:Y:S05]  /*0170*/  BSYNC B0 ;  /* 0x0000000000007941 */ /* 0x000fea0003800000 */
.L_x_470:
        /* <DEDUP_REMOVED lines=37> */
.L_x_472:
        /* <DEDUP_REMOVED lines=22> */
.L_x_473:
[----:B------:R-:W-:Y:S01]  /*0530*/  PLOP3.LUT P0, PT, PT, PT, UP0, 0x80, 0x0 ;  /* 0x000000000000781c */ /* 0x000fe20003f0f008 */
[----:B------:R-:W-:Y:S01]  /*0540*/  NOP ;  /* 0x0000000000007918 */ /* 0x000fe20000000000 */
[----:B------:R-:W-:Y:S01]  /*0550*/  ULDC.64 UR46, c[0x0][0x208] ;  /* 0x00008200002e7ab9 */ /* 0x000fe20000000a00 */
[----:B------:R-:W-:Y:S01]  /*0560*/  BSSY B6, `(.L_x_474) ;  /* 0x0000945000067945 */ /* 0x000fe20003800000 */
[----:B-12-4-:R-:W-:Y:S09]  /*0570*/  BAR.SYNC.DEFER_BLOCKING 0x0 ;  /* 0x0000000000007b1d */ /* 0x016ff20000010000 */
[----:B------:R-:W-:Y:S05]  /*0580*/  @!P0 BRA `(.L_x_475) ;  /* 0x0000005800c88947 */ /* 0x000fea0003800000 */
.L_x_476:
[----:B------:R-:W-:-:S08]  /*0590*/  NOP ;  /* 0x0000000000007918 */ /* 0x000fd00000000000 */
[----:B------:R-:W1:Y:S02]  /*05a0*/  USETMAXREG.TRY_ALLOC.CTAPOOL UP0, 0xf0 ;  /* 0x000000f0000079c8 */ /* 0x000e640008000600 */
[----:B-1----:R-:W-:-:S13]  /*05b0*/  PLOP3.LUT P0, PT, PT, PT, UP0, 0x80, 0x0 ;  /* 0x000000000000781c */ /* 0x002fda0003f0f008 */
[----:B------:R-:W-:Y:S05]  /*05c0*/  @!P0 BRA `(.L_x_476) ;  /* 0xfffffffc00f08947 */ /* 0x000fea000383ffff */
[----:B------:R-:W-:Y:S01]  /*05d0*/  LOP3.LUT R0, R0, 0x3, RZ, 0xc0, !PT ;  /* 0x0000000300007812 */ /* 0x000fe200078ec0ff */
[----:B------:R-:W-:Y:S01]  /*05e0*/  ULDC.64 UR4, c[0x0][0x8d8] ;  /* 0x0002360000047ab9 */ /* 0x000fe20000000a00 */
[----:B------:R-:W1:Y:S04]  /*05f0*/  S2UR UR36, SR_CTAID.Z ;  /* 0x00000000002479c3 */ /* 0x000e680000002700 */
[----:B------:R-:W2:Y:S02]  /*0600*/  SHFL.IDX PT, R0, R0, RZ, 0x1f ;  /* 0x00001fff00007589 */ /* 0x000ea400000e0000 */
[----:B--2---:R-:W-:-:S13]  /*0610*/  ISETP.NE.AND P0, PT, R0, RZ, PT ;  /* 0x000000ff0000720c */ /* 0x004fda0003f05270 */
[----:B------:R-:W-:-:S05]  /*0620*/  @!P0 VIADD R3, R2, 0x9 ;  /* 0x0000000902038836 */ /* 0x000fca0000000000 */
[----:B------:R2:W-:Y:S06]  /*0630*/  @!P0 BAR.ARV R3, 0xa0 ;  /* 0x000280030000851d */ /* 0x0005ec0000002000 */
[----:B------:R-:W-:-:S04]  /*0640*/  ISETP.NE.U32.AND P0, PT, RZ, UR4, PT ;  /* 0x00000004ff007c0c */ /* 0x000fc8000bf05070 */
[----:B------:R-:W-:-:S13]  /*0650*/  ISETP.NE.AND.EX P0, PT, RZ, UR5, PT, P0 ;  /* 0x00000005ff007c0c */ /* 0x000fda000bf05300 */
[----:B-12---:R-:W-:Y:S05]  /*0660*/  @!P0 BRA `(.L_x_477) ;  /* 0x00000000001c8947 */ /* 0x006fea0003800000 */
[----:B------:R-:W-:Y:S02]  /*0670*/  ULDC.64 UR4, c[0x0][0x8d8] ;  /* 0x0002360000047ab9 */ /* 0x000fe40000000a00 */
[----:B------:R-:W-:-:S06]  /*0680*/  UIMAD.WIDE UR4, UR36, 0x4, UR4 ;  /* 0x00000004240478a5 */ /* 0x000fcc000f8e0204 */
[----:B------:R-:W-:Y:S02]  /*0690*/  IMAD.U32 R4, RZ, RZ, UR4 ;  /* 0x00000004ff047e24 */ /* 0x000fe4000f8e00ff */
[----:B------:R-:W-:-:S05]  /*06a0*/  IMAD.U32 R5, RZ, RZ, UR5 ;  /* 0x00000005ff057e24 */ /* 0x000fca000f8e00ff */
[----:B------:R-:W2:Y:S02]  /*06b0*/  LDG.E R4, desc[UR46][R4.64] ;  /* 0x0000002e04047981 */ /* 0x000ea4000c1e1900 */
[----:B--2---:R-:W-:Y:S01]  /*06c0*/  R2UR UR4, R4 ;  /* 0x00000000040472ca */ /* 0x004fe200000e0000 */
[----:B------:R-:W-:-:S14]  /*06d0*/  BRA `(.L_x_478) ;  /* 0x00000000003c7947 */ /* 0x000fdc0003800000 */
.L_x_477:
[----:B------:R-:W-:Y:S02]  /*06e0*/  ULDC.64 UR4, c[0x0][0x8d0] ;  /* 0x0002340000047ab9 */ /* 0x000fe40000000a00 */
[----:B------:R-:W-:-:S04]  /*06f0*/  ISETP.NE.U32.AND P0, PT, RZ, UR4, PT ;  /* 0x00000004ff007c0c */ /* 0x000fc8000bf05070 */
[----:B------:R-:W-:-:S13]  /*0700*/  ISETP.NE.AND.EX P0, PT, RZ, UR5, PT, P0 ;  /* 0x00000005ff007c0c */ /* 0x000fda000bf05300 */
[----:B------:R-:W-:Y:S05]  /*0710*/  @!P0 BRA `(.L_x_479) ;  /* 0x0000000000288947 */ /* 0x000fea0003800000 */
[----:B------:R-:W-:Y:S02]  /*0720*/  ULDC.64 UR4, c[0x0][0x8d0] ;  /* 0x0002340000047ab9 */ /* 0x000fe40000000a00 */
[----:B------:R-:W-:-:S06]  /*0730*/  UIMAD.WIDE UR4, UR36, 0x4, UR4 ;  /* 0x00000004240478a5 */ /* 0x000fcc000f8e0204 */
[----:B------:R-:W-:Y:S02]  /*0740*/  IMAD.U32 R4, RZ, RZ, UR4 ;  /* 0x00000004ff047e24 */ /* 0x000fe4000f8e00ff */
[----:B------:R-:W-:-:S05]  /*0750*/  IMAD.U32 R5, RZ, RZ, UR5 ;  /* 0x00000005ff057e24 */ /* 0x000fca000f8e00ff */
[----:B------:R-:W2:Y:S04]  /*0760*/  LDG.E R3, desc[UR46][R4.64] ;  /* 0x0000002e04037981 */ /* 0x000ea8000c1e1900 */
[----:B------:R-:W3:Y:S01]  /*0770*/  LDG.E R0, desc[UR46][R4.64+0x4] ;  /* 0x0000042e04007981 */ /* 0x000ee2000c1e1900 */
[----:B--2---:R-:W-:Y:S02]  /*0780*/  R2UR UR4, R3 ;  /* 0x00000000030472ca */ /* 0x004fe400000e0000 */
[----:B---3--:R-:W-:-:S13]  /*0790*/  R2UR UR5, R0 ;  /* 0x00000000000572ca */ /* 0x008fda00000e0000 */
[----:B------:R-:W-:Y:S01]  /*07a0*/  UIADD3 UR4, -UR4, UR5, URZ ;  /* 0x0000000504047290 */ /* 0x000fe2000fffe13f */
[----:B------:R-:W-:Y:S11]  /*07b0*/  BRA `(.L_x_478) ;  /* 0x0000000000047947 */ /* 0x000ff60003800000 */
.L_x_479:
[----:B------:R-:W-:-:S05]  /*07c0*/  ULDC UR4, c[0x0][0x8bc] ;  /* 0x00022f0000047ab9 */ /* 0x000fca0000000800 */
.L_x_478:
[----:B------:R-:W1:Y:S02]  /*07d0*/  S2UR UR37, SR_CTAID.X ;  /* 0x00000000002579c3 */ /* 0x000e640000002500 */
[----:B-1----:R-:W-:-:S04]  /*07e0*/  USHF.L.U32 UR37, UR37, 0x7, URZ ;  /* 0x0000000725257899 */ /* 0x002fc8000800063f */
[----:B------:R-:W-:-:S04]  /*07f0*/  UISETP.GE.AND UP0, UPT, UR37, UR4, UPT ;  /* 0x000000042500728c */ /* 0x000fc8000bf06270 */
[----:B------:R-:W-:-:S06]  /*0800*/  USEL UR36, UR36, 0xffffffff, !UP0 ;  /* 0xffffffff24247887 */ /* 0x000fcc000c000000 */
[----:B------:R-:W-:-:S13]  /*0810*/  ISETP.LE.AND P0, PT, RZ, UR36, PT ;  /* 0x00000024ff007c0c */ /* 0x000fda000bf03270 */
[----:B------:R-:W-:Y:S05]  /*0820*/  @!P0 BRA `(.L_x_480) ;  /* 0x0000009000608947 */ /* 0x000fea0003800000 */
[----:B------:R-:W1:Y:S01]  /*0830*/  S2R R0, SR_TID.X ;  /* 0x0000000000007919 */ /* 0x000e620000002100 */
[----:B------:R-:W-:Y:S02]  /*0840*/  ULDC.64 UR4, c[0x0][0x780] ;  /* 0x0001e00000047ab9 */ /* 0x000fe40000000a00 */
[----:B------:R-:W-:Y:S01]  /*0850*/  ISETP.NE.U32.AND P0, PT, RZ, UR4, PT ;  /* 0x00000004ff007c0c */ /* 0x000fe2000bf05070 */
[----:B------:R-:W-:Y:S02]  /*0860*/  ULDC UR4, c[0x0][0x290] ;  /* 0x0000a40000047ab9 */ /* 0x000fe40000000800 */
[----:B------:R-:W-:Y:S01]  /*0870*/  IMAD.U32 R24, RZ, RZ, UR4 ;  /* 0x00000004ff187e24 */ /* 0x000fe2000f8e00ff */
[----:B------:R-:W-:Y:S01]  /*0880*/  ISETP.NE.AND.EX P0, PT, RZ, UR5, PT, P0 ;  /* 0x00000005ff007c0c */ /* 0x000fe2000bf05300 */
[----:B-1----:R-:W-:-:S12]  /*0890*/  VIADD R22, R0, 0xffffff80 ;  /* 0xffffff8000167836 */ /* 0x002fd80000000000 */
[----:B------:R-:W-:Y:S05]  /*08a0*/  @!P0 BRA `(.L_x_481) ;  /* 0x00000000001c8947 */ /* 0x000fea0003800000 */
[----:B------:R-:W-:Y:S02]  /*08b0*/  ULDC.64 UR4, c[0x0][0x780] ;  /* 0x0001e00000047ab9 */ /* 0x000fe40000000a00 */
[----:B------:R-:W-:-:S06]  /*08c0*/  UIMAD.WIDE UR4, UR36, 0x4, UR4 ;  /* 0x00000004240478a5 */ /* 0x000fcc000f8e0204 */
[----:B------:R-:W-:Y:S02]  /*08d0*/  IMAD.U32 R4, RZ, RZ, UR4 ;  /* 0x00000004ff047e24 */ /* 0x000fe4000f8e00ff */
[----:B------:R-:W-:-:S05]  /*08e0*/  IMAD.U32 R5, RZ, RZ, UR5 ;  /* 0x00000005ff057e24 */ /* 0x000fca000f8e00ff */
[----:B------:R-:W2:Y:S02]  /*08f0*/  LDG.E R4, desc[UR46][R4.64] ;  /* 0x0000002e04047981 */ /* 0x000ea4000c1e1900 */
[----:B--2---:R-:W-:Y:S01]  /*0900*/  R2UR UR39, R4 ;  /* 0x00000000042772ca */ /* 0x004fe200000e0000 */
[----:B------:R-:W-:-:S14]  /*0910*/  BRA `(.L_x_482) ;  /* 0x0000000000387947 */ /* 0x000fdc0003800000 */
.L_x_481:
[----:B------:R-:W-:Y:S01]  /*0920*/  ULDC.64 UR4, c[0x0][0x770] ;  /* 0x0001dc0000047ab9 */ /* 0x000fe20000000a00 */
[----:B------:R-:W-:Y:S01]  /*0930*/  ULDC UR39, c[0x0][0x280] ;  /* 0x0000a00000277ab9 */ /* 0x000fe20000000800 */
        /* <DEDUP_REMOVED lines=11> */
[----:B------:R-:W-:-:S12]  /*09f0*/  UIADD3 UR39, -UR39, UR4, URZ ;  /* 0x0000000427277290 */ /* 0x000fd8000fffe13f */
.L_x_482:
        /* <DEDUP_REMOVED lines=8> */
[----:B------:R1:W5:Y:S01]  /*0a80*/  LDG.E R24, desc[UR46][R4.64] ;  /* 0x0000002e04187981 */ /* 0x000362000c1e1900 */
[----:B------:R-:W-:Y:S05]  /*0a90*/  BRA `(.L_x_484) ;  /* 0x00000000002c7947 */ /* 0x000fea0003800000 */
.L_x_483:
        /* <DEDUP_REMOVED lines=9> */
[----:B------:R-:W2:Y:S02]  /*0b30*/  LDG.E R3, desc[UR46][R4.64+0x4] ;  /* 0x0000042e04037981 */ /* 0x000ea4000c1e1900 */
[----:B--2---:R-:W-:-:S07]  /*0b40*/  IMAD.IADD R24, R3, 0x1, -R24 ;  /* 0x0000000103187824 */ /* 0x004fce00078e0a18 */
.L_x_484:
[----:B------:R-:W-:Y:S01]  /*0b50*/  UISETP.GE.AND UP0, UPT, UR39, 0x1, UPT ;  /* 0x000000012700788c */ /* 0x000fe2000bf06270 */
[----:B------:R-:W-:Y:S02]  /*0b60*/  PLOP3.LUT P0, PT, PT, PT, PT, 0x80, 0x0 ;  /* 0x000000000000781c */ /* 0x000fe40003f0f070 */
[----:B------:R-:W-:Y:S02]  /*0b70*/  CS2R R70, SRZ ;  /* 0x0000000000467805 */ /* 0x000fe4000001ff00 */
[----:B------:R-:W-:Y:S02]  /*0b80*/  CS2R R68, SRZ ;  /* 0x0000000000447805 */ /* 0x000fe4000001ff00 */
[----:B------:R-:W-:Y:S02]  /*0b90*/  CS2R R66, SRZ ;  /* 0x0000000000427805 */ /* 0x000fe4000001ff00 */
[----:B------:R-:W-:Y:S02]  /*0ba0*/  CS2R R64, SRZ ;  /* 0x0000000000407805 */ /* 0x000fe4000001ff00 */
[----:B------:R-:W-:-:S02]  /*0bb0*/  PLOP3.LUT P1, PT, PT, PT, UP0, 0x80, 0x0 ;  /* 0x000000000000781c */ /* 0x000fc40003f2f008 */
        /* <DEDUP_REMOVED lines=18> */
[----:B------:R-:W-:Y:S01]  /*0ce0*/  CS2R R26, SRZ ;  /* 0x00000000001a7805 */ /* 0x000fe2000001ff00 */
[----:B------:R-:W-:Y:S01]  /*0cf0*/  IMAD.MOV.U32 R25, RZ, RZ, RZ ;  /* 0x000000ffff197224 */ /* 0x000fe200078e00ff */
[----:B------:R-:W-:Y:S01]  /*0d00*/  CS2R R118, SRZ ;  /* 0x0000000000767805 */ /* 0x000fe2000001ff00 */
[----:B------:R-:W-:Y:S01]  /*0d10*/  IMAD.MOV.U32 R0, RZ, RZ, RZ ;  /* 0x000000ffff007224 */ /* 0x000fe200078e00ff */
        /* <DEDUP_REMOVED lines=23> */
[----:B------:R-:W-:Y:S06]  /*0e90*/  @!P1 BRA `(.L_x_485) ;  /* 0x0000003400989947 */ /* 0x000fec0003800000 */
[----:B------:R-:W-:-:S04]  /*0ea0*/  MOV R0, RZ ;  /* 0x000000ff00007202 */ /* 0x000fc80000000f00 */
        /* <DEDUP_REMOVED lines=17> */
[----:B--2--5:R-:W-:Y:S05]  /*0fc0*/  CALL.ABS.NOINC R14 ;  /* 0x000000000e007343 */ /* 0x024fea0003c00000 */
.L_x_487:
        /* <DEDUP_REMOVED lines=15> */
.L_x_486:
[----:B------:R-:W2:Y:S01]  /*10c0*/  S2R R3, SR_CgaCtaId ;  /* 0x0000000000037919 */ /* 0x000ea20000008800 */
[----:B------:R-:W-:-:S04]  /*10d0*/  MOV R18, 0x400 ;  /* 0x0000040000127802 */ /* 0x000fc80000000f00 */
[----:B--2---:R-:W-:-:S05]  /*10e0*/  LEA R18, R3, R18, 0x18 ;  /* 0x0000001203127211 */ /* 0x004fca00078ec0ff */
[----:B------:R-:W-:-:S05]  /*10f0*/  VIADD R19, R18, 0x1e800 ;  /* 0x0001e80012137836 */ /* 0x000fca0000000000 */
        /* <DEDUP_REMOVED lines=18> */
.L_x_489:
        /* <DEDUP_REMOVED lines=15> */
.L_x_488:
[----:B------:R-:W-:Y:S01]  /*1310*/  SHF.R.S32.HI R25, RZ, 0x1f, R22 ;  /* 0x0000001fff197819 */ /* 0x000fe20000011416 */
[----:B------:R-:W-:-:S03]  /*1320*/  UMOV UR4, 0xffffffff ;  /* 0xffffffff00047882 */ /* 0x000fc60000000000 */
[----:B------:R-:W-:-:S04]  /*1330*/  LEA.HI R0, R25, R22, RZ, 0x7 ;  /* 0x0000001619007211 */ /* 0x000fc800078f38ff */
[----:B------:R-:W-:Y:S01]  /*1340*/  SHF.R.S32.HI R16, RZ, 0x7, R0 ;  /* 0x00000007ff107819 */ /* 0x000fe20000011400 */
[----:B------:R-:W-:Y:S06]  /*1350*/  BRA.DIV UR4, `(.L_x_490) ;  /* 0x00000086049c7947 */ /* 0x000fec000b800000 */
[----:B------:R2:W3:Y:S02]  /*1360*/  SHFL.IDX PT, R14, R16, RZ, 0x1f ;  /* 0x00001fff100e7589 */ /* 0x0004e400000e0000 */
.L_x_578:
[----:B-1----:R-:W-:Y:S02]  /*1370*/  SHF.L.U32 R5, RZ, 0x1f, RZ ;  /* 0x0000001fff057819 */ /* 0x002fe400000006ff */
[----:B------:R-:W-:Y:S01]  /*1380*/  LOP3.LUT R3, R0, 0xffffff80, RZ, 0xc0, !PT ;  /* 0xffffff8000037812 */ /* 0x000fe200078ec0ff */
[----:B------:R-:W-:Y:S01]  /*1390*/  VIADD R0, R18, 0x6000 ;  /* 0x0000600012007836 */ /* 0x000fe20000000000 */
[----:B------:R-:W1:Y:S03]  /*13a0*/  SYNCS.PHASECHK.TRANS64.TRYWAIT P0, [R18+URZ+0x26800], R5 ;  /* 0x02680005120075a7 */ /* 0x000e66000800017f */
[----:B------:R-:W-:Y:S01]  /*13b0*/  IMAD.IADD R27, R22, 0x1, -R3 ;  /* 0x00000001161b7824 */ /* 0x000fe200078e0a03 */
[----:B------:R-:W-:Y:S02]  /*13c0*/  LOP3.LUT P1, RZ, R0, 0x1bf, RZ, 0xc0, !PT ;  /* 0x000001bf00ff7812 */ /* 0x000fe4000782c0ff */
[----:B---3--:R-:W-:-:S02]  /*13d0*/  LEA.HI R0, R14, R14, RZ, 0x1 ;  /* 0x0000000e0e007211 */ /* 0x008fc400078f08ff */
[----:B------:R-:W-:Y:S02]  /*13e0*/  SHF.R.S32.HI R26, RZ, 0x1f, R27 ;  /* 0x0000001fff1a7819 */ /* 0x000fe4000001141b */
[----:B------:R-:W-:Y:S02]  /*13f0*/  LOP3.LUT R23, R0, 0xfffffffe, RZ, 0xc0, !PT ;  /* 0xfffffffe00177812 */ /* 0x000fe400078ec0ff */
[----:B------:R-:W-:-:S04]  /*1400*/  LEA.HI R28, R26, R27, RZ, 0x2 ;  /* 0x0000001b1a1c7211 */ /* 0x000fc800078f10ff */
[----:B------:R-:W-:Y:S01]  /*1410*/  LOP3.LUT R0, R28, 0x7ffffffc, RZ, 0xc0, !PT ;  /* 0x7ffffffc1c007812 */ /* 0x000fe200078ec0ff */
[----:B-1----:R-:W-:Y:S06]  /*1420*/  @P0 BRA `(.L_x_491) ;  /* 0x0000000000080947 */ /* 0x002fec0003800000 */
[----:B------:R-:W1:Y:S02]  /*1430*/  SYNCS.PHASECHK.TRANS64.TRYWAIT P0, [R18+URZ+0x26800], R5 ;  /* 0x02680005120075a7 */ /* 0x000e64000800017f */
[----:B-1----:R-:W-:Y:S05]  /*1440*/  @!P0 BRA `(.L_x_492) ;  /* 0x0000008400808947 */ /* 0x002fea0003800000 */
.L_x_491:
[----:B------:R-:W-:Y:S02]  /*1450*/  IMAD.IADD R23, R14, 0x1, -R23 ;  /* 0x000000010e177824 */ /* 0x000fe400078e0a17 */
[----:B------:R-:W-:Y:S01]  /*1460*/  IMAD.IADD R17, R27, 0x1, -R0 ;  /* 0x000000011b117824 */ /* 0x000fe200078e0a00 */
[----:B------:R-:W-:Y:S06]  /*1470*/  @!P1 BRA `(.L_x_493) ;  /* 0x0000000000409947 */ /* 0x000fec0003800000 */
[----:B------:R-:W-:Y:S01]  /*1480*/  MOV R0, 0x0 ;  /* 0x0000000000007802 */ /* 0x000fe20000000f00 */
[----:B------:R-:W-:Y:S01]  /*1490*/  ULDC.64 UR4, c[0x4][0x88] ;  /* 0x0100220000047ab9 */ /* 0x000fe20000000a00 */
[----:B------:R-:W-:Y:S01]  /*14a0*/  ULDC.64 UR6, c[0x4][0x90] ;  /* 0x0100240000067ab9 */ /* 0x000fe20000000a00 */
[----:B------:R-:W-:Y:S01]  /*14b0*/  IMAD.U32 R4, RZ, RZ, UR4 ;  /* 0x00000004ff047e24 */ /* 0x000fe2000f8e00ff */
[----:B------:R3:W4:Y:S01]  /*14c0*/  LDC.64 R14, c[0x4][R0] ;  /* 0x01000000000e7b82 */ /* 0x0007220000000a00 */
[----:B-1----:R-:W-:Y:S01]  /*14d0*/  IMAD.U32 R5, RZ, RZ, UR5 ;  /* 0x00000005ff057e24 */ /* 0x002fe2000f8e00ff */
        /* <DEDUP_REMOVED lines=9> */
[----:B--2-45:R-:W-:Y:S05]  /*1570*/  CALL.ABS.NOINC R14 ;  /* 0x000000000e007343 */ /* 0x034fea0003c00000 */
.L_x_493:
[----:B------:R-:W-:Y:S01]  /*1580*/  LEA.HI R0, R25, R22, RZ, 0x4 ;  /* 0x0000001619007211 */ /* 0x000fe200078f20ff */
[----:B------:R-:W-:Y:S05]  /*1590*/  WARPSYNC.ALL ;  /* 0x0000000000007948 */ /* 0x000fea0003800000 */
[----:B------:R-:W-:-:S05]  /*15a0*/  LOP3.LUT R3, R0, 0xfffffff0, RZ, 0xc0, !PT ;  /* 0xfffffff000037812 */ /* 0x000fca00078ec0ff */
[----:B-1----:R-:W-:Y:S01]  /*15b0*/  IMAD.IADD R5, R22, 0x1, -R3 ;  /* 0x0000000116057824 */ /* 0x002fe200078e0a03 */
[----:B------:R-:W-:-:S04]  /*15c0*/  SHF.R.S32.HI R3, RZ, 0x4, R0 ;  /* 0x00000004ff037819 */ /* 0x000fc80000011400 */
[----:B------:R-:W-:Y:S02]  /*15d0*/  LEA.HI R6, R5, R5, RZ, 0x1 ;  /* 0x0000000505067211 */ /* 0x000fe400078f08ff */
[----:B------:R-:W-:Y:S02]  /*15e0*/  LEA.HI R0, R0, R3, RZ, 0x1 ;  /* 0x0000000300007211 */ /* 0x000fe400078f08ff */
[--C-:B------:R-:W-:Y:S02]  /*15f0*/  SHF.R.S32.HI R7, RZ, 0x1, R6.reuse ;  /* 0x00000001ff077819 */ /* 0x100fe40000011406 */
[----:B------:R-:W-:Y:S02]  /*1600*/  SHF.R.S32.HI R4, RZ, 0x1f, R6 ;  /* 0x0000001fff047819 */ /* 0x000fe40000011406 */
[----:B------:R-:W-:Y:S02]  /*1610*/  SHF.R.S32.HI R10, RZ, 0x1f, R5 ;  /* 0x0000001fff0a7819 */ /* 0x000fe40000011405 */
[----:B------:R-:W-:-:S02]  /*1620*/  LEA.HI R4, R4, R7, RZ, 0x2 ;  /* 0x0000000704047211 */ /* 0x000fc400078f10ff */
[----:B------:R-:W-:Y:S02]  /*1630*/  LEA.HI R10, R10, R5, RZ, 0x3 ;  /* 0x000000050a0a7211 */ /* 0x000fe400078f18ff */
[----:B------:R-:W-:Y:S02]  /*1640*/  LOP3.LUT R8, R4, 0xfffffffc, RZ, 0xc0, !PT ;  /* 0xfffffffc04087812 */ /* 0x000fe400078ec0ff */
        /* <DEDUP_REMOVED lines=13> */
[----:B------:R-:W-:-:S03]  /*1720*/  IMAD R5, R9, 0x200, R10 ;  /* 0x0000020009057824 */ /* 0x000fc600078e020a */
[----:B------:R-:W-:Y:S01]  /*1730*/  LOP3.LUT R7, R0, 0x8, R7, 0xf8, !PT ;  /* 0x0000000800077812 */ /* 0x000fe200078ef807 */
[----:B------:R-:W-:Y:S01]  /*1740*/  IMAD R6, R6, 0x20, R5 ;  /* 0x0000002006067824 */ /* 0x000fe200078e0205 */
[----:B------:R-:W-:-:S04]  /*1750*/  SHF.R.U32.HI R0, RZ, 0x3, R0 ;  /* 0x00000003ff007819 */ /* 0x000fc80000011600 */
[----:B------:R-:W-:Y:S01]  /*1760*/  LOP3.LUT R7, R7, R0, RZ, 0x3c, !PT ;  /* 0x0000000007077212 */ /* 0x000fe200078e3cff */
[----:B------:R-:W-:-:S04]  /*1770*/  IMAD.SHL.U32 R0, R22, 0x40, RZ ;  /* 0x0000004016007824 */ /* 0x000fc800078e00ff */
[----:B------:R-:W-:Y:S01]  /*1780*/  IMAD.IADD R7, R7, 0x1, R6 ;  /* 0x0000000107077824 */ /* 0x000fe200078e0206 */
[----:B------:R-:W-:-:S03]  /*1790*/  LOP3.LUT R0, R0, 0x1c0, RZ, 0xc0, !PT ;  /* 0x000001c000007812 */ /* 0x000fc600078ec0ff */
[----:B------:R-:W-:Y:S01]  /*17a0*/  IMAD R7, R7, 0x2, R18 ;  /* 0x0000000207077824 */ /* 0x000fe200078e0212 */
[----:B------:R-:W-:Y:S01]  /*17b0*/  LEA.HI R26, R26, R27, RZ, 0x5 ;  /* 0x0000001b1a1a7211 */ /* 0x000fe200078f28ff */
[----:B------:R-:W-:-:S03]  /*17c0*/  IMAD.SHL.U32 R9, R9, 0x10, RZ ;  /* 0x0000001009097824 */ /* 0x000fc600078e00ff */
[----:B------:R-:W1:Y:S01]  /*17d0*/  LDSM.16.M88.4 R184, [R7+0x6000] ;  /* 0x0060000007b8783b */ /* 0x000e620000000200 */
[--C-:B------:R-:W-:Y:S01]  /*17e0*/  SHF.R.S32.HI R4, RZ, 0x2, R28.reuse ;  /* 0x00000002ff047819 */ /* 0x100fe2000001141c */
[----:B-----5:R-:W-:Y:S01]  /*17f0*/  VIADD R11, R24, -UR37 ;  /* 0x80000025180b7c36 */ /* 0x020fe20008000000 */
[----:B------:R-:W-:Y:S01]  /*1800*/  SHF.R.S32.HI R5, RZ, 0x1f, R28 ;  /* 0x0000001fff057819 */ /* 0x000fe2000001141c */
[----:B------:R-:W3:Y:S01]  /*1810*/  LDSM.16.M88.4 R188, [R7+0x8000] ;  /* 0x0080000007bc783b */ /* 0x000ee20000000200 */
[----:B------:R-:W-:Y:S01]  /*1820*/  SHF.R.S32.HI R26, RZ, 0x5, R26 ;  /* 0x00000005ff1a7819 */ /* 0x000fe2000001141a */
[----:B------:R-:W-:Y:S01]  /*1830*/  UIADD3 UR39, UR39, 0x3f, URZ ;  /* 0x0000003f27277890 */ /* 0x000fe2000fffe03f */
[----:B------:R-:W-:Y:S01]  /*1840*/  LEA.HI R22, R25, R22, RZ, 0x3 ;  /* 0x0000001619167211 */ /* 0x000fe200078f18ff */
[----:B------:R-:W4:Y:S01]  /*1850*/  LDSM.16.M88.4 R192, [R7+0xa000] ;  /* 0x00a0000007c0783b */ /* 0x000f220000000200 */
[----:B------:R-:W-:Y:S01]  /*1860*/  LOP3.LUT R9, R0, 0x30, R9, 0xf8, !PT ;  /* 0x0000003000097812 */ /* 0x000fe200078ef809 */
[----:B------:R-:W-:Y:S01]  /*1870*/  IMAD R11, R26, -0x10, R11 ;  /* 0xfffffff01a0b7824 */ /* 0x000fe200078e020b */
[----:B------:R-:W-:Y:S01]  /*1880*/  LEA.HI R5, R5, R4, RZ, 0x3 ;  /* 0x0000000405057211 */ /* 0x000fe200078f18ff */
[----:B------:R-:W-:Y:S01]  /*1890*/  USHF.R.S32.HI UR6, URZ, 0x1f, UR39 ;  /* 0x0000001f3f067899 */ /* 0x000fe20008011427 */
[----:B------:R-:W-:-:S02]  /*18a0*/  LEA.HI R6, R16, R16, RZ, 0x1 ;  /* 0x0000001010067211 */ /* 0x000fc400078f08ff */
[----:B------:R-:W-:Y:S02]  /*18b0*/  CS2R R70, SRZ ;  /* 0x0000000000467805 */ /* 0x000fe4000001ff00 */
[----:B------:R-:W-:Y:S01]  /*18c0*/  LOP3.LUT R22, R9, 0x8, R22, 0xf8, !PT ;  /* 0x0000000809167812 */ /* 0x000fe200078ef816 */
[----:B------:R-:W-:Y:S01]  /*18d0*/  ULEA.HI UR6, UR6, UR39, URZ, 0x6 ;  /* 0x0000002706067291 */ /* 0x000fe2000f8f303f */
[----:B------:R-:W-:Y:S02]  /*18e0*/  LOP3.LUT R5, R5, 0xfffffff8, RZ, 0xc0, !PT ;  /* 0xfffffff805057812 */ /* 0x000fe400078ec0ff */
[----:B------:R-:W-:Y:S02]  /*18f0*/  CS2R R68, SRZ ;  /* 0x0000000000447805 */ /* 0x000fe4000001ff00 */
[----:B------:R-:W-:Y:S02]  /*1900*/  LOP3.LUT R9, R6, 0xfffffffe, RZ, 0xc0, !PT ;  /* 0xfffffffe06097812 */ /* 0x000fe400078ec0ff */
[----:B------:R-:W-:-:S02]  /*1910*/  CS2R R66, SRZ ;  /* 0x0000000000427805 */ /* 0x000fc4000001ff00 */
[----:B------:R-:W-:Y:S02]  /*1920*/  SHF.R.U32.HI R13, RZ, 0x3, R0 ;  /* 0x00000003ff0d7819 */ /* 0x000fe40000011600 */
[----:B------:R-:W-:Y:S02]  /*1930*/  CS2R R64, SRZ ;  /* 0x0000000000407805 */ /* 0x000fe4000001ff00 */
[----:B------:R-:W-:Y:S01]  /*1940*/  IADD3 R0, R11, R5, -R4 ;  /* 0x000000050b007210 */ /* 0x000fe20007ffe804 */
[----:B------:R-:W-:Y:S01]  /*1950*/  IMAD R5, R16, 0x8, R3 ;  /* 0x0000000810057824 */ /* 0x000fe200078e0203 */
[----:B------:R-:W-:Y:S01]  /*1960*/  LOP3.LUT R4, R22, R13, RZ, 0x3c, !PT ;  /* 0x0000000d16047212 */ /* 0x000fe200078e3cff */
[C---:B------:R-:W-:Y:S01]  /*1970*/  IMAD.IADD R3, R16.reuse, 0x1, -R9 ;  /* 0x0000000110037824 */ /* 0x040fe200078e0a09 */
[----:B------:R-:W-:Y:S01]  /*1980*/  CS2R R62, SRZ ;  /* 0x00000000003e7805 */ /* 0x000fe2000001ff00 */
[----:B--2---:R-:W-:Y:S01]  /*1990*/  IMAD R16, R16, 0x300, R27 ;  /* 0x0000030010107824 */ /* 0x004fe200078e021b */
[----:B------:R-:W-:Y:S01]  /*19a0*/  CS2R R60, SRZ ;  /* 0x00000000003c7805 */ /* 0x000fe2000001ff00 */
[----:B------:R-:W-:Y:S01]  /*19b0*/  IMAD R3, R3, -0x40, R0 ;  /* 0xffffffc003037824 */ /* 0x000fe200078e0200 */
[----:B------:R-:W-:Y:S01]  /*19c0*/  CS2R R58, SRZ ;  /* 0x00000000003a7805 */ /* 0x000fe2000001ff00 */
[----:B------:R-:W-:Y:S01]  /*19d0*/  IMAD.MOV.U32 R0, RZ, RZ, 0x20 ;  /* 0x00000020ff007424 */ /* 0x000fe200078e00ff */
[----:B------:R-:W-:Y:S01]  /*19e0*/  CS2R R56, SRZ ;  /* 0x0000000000387805 */ /* 0x000fe2000001ff00 */
[----:B------:R-:W-:Y:S01]  /*19f0*/  IMAD.U32 R4, R5, 0x200, R4 ;  /* 0x0000020005047824 */ /* 0x000fe200078e0004 */
[----:B------:R-:W-:Y:S01]  /*1a00*/  CS2R R54, SRZ ;  /* 0x0000000000367805 */ /* 0x000fe2000001ff00 */
[----:B------:R-:W-:Y:S01]  /*1a10*/  IMAD.SHL.U32 R5, R16, 0x4, RZ ;  /* 0x0000000410057824 */ /* 0x000fe200078e00ff */
[----:B------:R-:W-:-:S02]  /*1a20*/  SEL R0, R0, 0xffffffe0, !P0 ;  /* 0xffffffe000007807 */ /* 0x000fc40004000000 */
[----:B------:R-:W-:Y:S02]  /*1a30*/  CS2R R52, SRZ ;  /* 0x0000000000347805 */ /* 0x000fe4000001ff00 */
[----:B------:R-:W-:Y:S02]  /*1a40*/  CS2R R50, SRZ ;  /* 0x0000000000327805 */ /* 0x000fe4000001ff00 */
[----:B------:R-:W-:Y:S02]  /*1a50*/  CS2R R48, SRZ ;  /* 0x0000000000307805 */ /* 0x000fe4000001ff00 */
[----:B------:R-:W-:Y:S01]  /*1a60*/  CS2R R46, SRZ ;  /* 0x00000000002e7805 */ /* 0x000fe2000001ff00 */
[----:B------:R-:W-:Y:S01]  /*1a70*/  IMAD.IADD R0, R7, 0x1, R0 ;  /* 0x0000000107007824 */ /* 0x000fe200078e0200 */
[----:B------:R-:W-:Y:S02]  /*1a80*/  CS2R R44, SRZ ;  /* 0x00000000002c7805 */ /* 0x000fe4000001ff00 */
[----:B------:R-:W-:-:S02]  /*1a90*/  CS2R R42, SRZ ;  /* 0x00000000002a7805 */ /* 0x000fc4000001ff00 */
[----:B------:R-:W-:Y:S02]  /*1aa0*/  CS2R R40, SRZ ;  /* 0x0000000000287805 */ /* 0x000fe4000001ff00 */
[----:B------:R-:W-:Y:S01]  /*1ab0*/  CS2R R38, SRZ ;  /* 0x0000000000267805 */ /* 0x000fe2000001ff00 */
[----:B------:R-:W2:Y:S01]  /*1ac0*/  LDSM.16.M88.4 R196, [R0+0x6000] ;  /* 0x0060000000c4783b */ /* 0x000ea20000000200 */
[----:B------:R-:W-:Y:S02]  /*1ad0*/  CS2R R36, SRZ ;  /* 0x0000000000247805 */ /* 0x000fe4000001ff00 */
[----:B------:R-:W-:Y:S02]  /*1ae0*/  CS2R R34, SRZ ;  /* 0x0000000000227805 */ /* 0x000fe4000001ff00 */
[----:B------:R-:W-:Y:S01]  /*1af0*/  CS2R R32, SRZ ;  /* 0x0000000000207805 */ /* 0x000fe2000001ff00 */
[----:B------:R-:W1:Y:S01]  /*1b00*/  LDSM.16.M88.4 R200, [R0+0x8000] ;  /* 0x0080000000c8783b */ /* 0x000e620000000200 */
        /* <DEDUP_REMOVED lines=28> */
[----:B------:R-:W-:Y:S01]  /*1cd0*/  CS2R R72, SRZ ;  /* 0x0000000000487805 */ /* 0x000fe2000001ff00 */
[----:B---3--:R-:W-:Y:S01]  /*1ce0*/  IMAD R0, R5, 0x4, R18 ;  /* 0x0000000405007824 */ /* 0x008fe200078e0212 */
[----:B------:R-:W-:Y:S02]  /*1cf0*/  USHF.R.S32.HI UR7, URZ, 0x6, UR6 ;  /* 0x000000063f077899 */ /* 0x000fe40008011406 */
[----:B------:R-:W-:Y:S01]  /*1d00*/  ULOP3.LUT UR11, UR38, 0x1, URZ, 0xfc, !UPT ;  /* 0x00000001260b7892 */ /* 0x000fe2000f8efc3f */
[----:B------:R-:W-:Y:S01]  /*1d10*/  UMOV UR4, URZ ;  /* 0x0000003f00047c82 */ /* 0x000fe20008000000 */
[----:B------:R-:W-:Y:S01]  /*1d20*/  UMOV UR5, URZ ;  /* 0x0000003f00057c82 */ /* 0x000fe20008000000 */
[----:B------:R-:W-:Y:S01]  /*1d30*/  UMOV UR6, URZ ;  /* 0x0000003f00067c82 */ /* 0x000fe20008000000 */
[----:B-12-4-:R-:W-:-:S08]  /*1d40*/  ULDC UR13, c[0x0][0x744] ;  /* 0x0001d100000d7ab9 */ /* 0x016fd00000000800 */
.L_x_504:
[----:B------:R-:W-:-:S06]  /*1d50*/  UISETP.NE.AND UP0, UPT, UR11, 0x3, UPT ;  /* 0x000000030b00788c */ /* 0x000fcc000bf05270 */
[----:B------:R-:W-:-:S13]  /*1d60*/  PLOP3.LUT P0, PT, PT, PT, UP0, 0x80, 0x0 ;  /* 0x000000000000781c */ /* 0x000fda0003f0f008 */
[----:B-1----:R-:W-:Y:S05]  /*1d70*/  @!P0 BRA `(.L_x_494) ;  /* 0x0000000000048947 */ /* 0x002fea0003800000 */
[----:B------:R-:W-:Y:S01]  /*1d80*/  BPT.TRAP 0x1 ;  /* 0x000000040000795c */ /* 0x000fe20000300000 */
.L_x_494:
[----:B------:R-:W-:Y:S01]  /*1d90*/  R2UR UR8, R18 ;  /* 0x00000000120872ca */ /* 0x000fe200000e0000 */
[----:B------:R-:W-:-:S05]  /*1da0*/  IMAD.U32 R16, RZ, RZ, UR5 ;  /* 0x00000005ff107e24 */ /* 0x000fca000f8e00ff */
[----:B------:R-:W-:-:S07]  /*1db0*/  SHF.L.U32 R16, R16, 0x1f, RZ ;  /* 0x0000001f10107819 */ /* 0x000fce00000006ff */
[----:B------:R-:W-:-:S09]  /*1dc0*/  ULEA UR8, UR6, UR8, 0x3 ;  /* 0x0000000806087291 */ /* 0x000fd2000f8e183f */
[----:B------:R1:W2:Y:S01]  /*1dd0*/  SYNCS.PHASECHK.TRANS64.TRYWAIT P1, [UR8+0x26810], R16 ;  /* 0x02681010ff0075a7 */ /* 0x0002a20008020148 */
[----:B------:R-:W-:Y:S05]  /*1de0*/  @!P0 BRA `(.L_x_495) ;  /* 0x0000000000048947 */ /* 0x000fea0003800000 */
[----:B------:R-:W-:Y:S01]  /*1df0*/  BPT.TRAP 0x1 ;  /* 0x000000040000795c */ /* 0x000fe20000300000 */
.L_x_495:
[----:B--2---:R-:W-:Y:S05]  /*1e00*/  @P1 BRA `(.L_x_496) ;  /* 0x0000000000081947 */ /* 0x004fea0003800000 */
[----:B------:R-:W2:Y:S02]  /*1e10*/  SYNCS.PHASECHK.TRANS64.TRYWAIT P1, [UR8+0x26810], R16 ;  /* 0x02681010ff0075a7 */ /* 0x000ea40008020148 */
[----:B--2---:R-:W-:Y:S05]  /*1e20*/  @!P1 BRA `(.L_x_497) ;  /* 0x0000007c001c9947 */ /* 0x004fea0003800000 */
.L_x_496:
[----:B------:R-:W-:Y:S01]  /*1e30*/  R2UR UR9, R18 ;  /* 0x00000000120972ca */ /* 0x000fe200000e0000 */
[----:B--2---:R-:W-:Y:S01]  /*1e40*/  IMAD R5, R23, 0x800, R18 ;  /* 0x0000080017057824 */ /* 0x004fe200078e0212 */
[----:B------:R-:W-:Y:S01]  /*1e50*/  WARPGROUP.ARRIVE ;  /* 0x00000000000079c5 */ /* 0x000fe20000000000 */
[----:B------:R-:W-:Y:S01]  /*1e60*/  UMOV UR17, 0xc0000010 ;  /* 0xc000001000117882 */ /* 0x000fe20000000000 */
[----:B------:R-:W-:Y:S01]  /*1e70*/  UMOV UR19, 0x80000020 ;  /* 0x8000002000137882 */ /* 0x000fe20000000000 */
[----:B------:R-:W-:Y:S01]  /*1e80*/  IMAD.U32 R6, RZ, RZ, UR6 ;  /* 0x00000006ff067e24 */ /* 0x000fe2000f8e00ff */
[----:B------:R-:W-:-:S03]  /*1e90*/  R2UR UR10, R5 ;  /* 0x00000000050a72ca */ /* 0x000fc600000e0000 */
[----:B------:R-:W-:-:S04]  /*1ea0*/  IMAD R5, R6, 0x20, R17 ;  /* 0x0000002006057824 */ /* 0x000fc800078e0211 */
[----:B------:R-:W-:Y:S01]  /*1eb0*/  UIADD3 UR9, UR9, 0x12000, URZ ;  /* 0x0001200009097890 */ /* 0x000fe2000fffe03f */
[----:B------:R-:W-:-:S03]  /*1ec0*/  IMAD.SHL.U32 R5, R5, 0x2, RZ ;  /* 0x0000000205057824 */ /* 0x000fc600078e00ff */
[----:B------:R-:W-:Y:S01]  /*1ed0*/  USHF.R.U32.HI UR9, URZ, 0x4, UR9 ;  /* 0x000000043f097899 */ /* 0x000fe20008011609 */
[----:B------:R-:W-:Y:S01]  /*1ee0*/  IMAD R212, R5, 0x4, R18 ;  /* 0x0000000405d47824 */ /* 0x000fe200078e0212 */
[----:B------:R-:W-:Y:S02]  /*1ef0*/  USHF.R.U32.HI UR10, URZ, 0x4, UR10 ;  /* 0x000000043f0a7899 */ /* 0x000fe4000801160a */
[----:B------:R-:W-:Y:S02]  /*1f00*/  ULOP3.LUT UR9, UR9, 0x3fff, URZ, 0xc0, !UPT ;  /* 0x00003fff09097892 */ /* 0x000fe4000f8ec03f */
[----:B------:R-:W-:Y:S02]  /*1f10*/  ULOP3.LUT UR10, UR10, 0x3fff, URZ, 0xc0, !UPT ;  /* 0x00003fff0a0a7892 */ /* 0x000fe4000f8ec03f */
[----:B------:R-:W-:Y:S02]  /*1f20*/  ULOP3.LUT UR14, UR9, 0x10000, URZ, 0xfc, !UPT ;  /* 0x00010000090e7892 */ /* 0x000fe4000f8efc3f */
[----:B------:R-:W-:-:S02]  /*1f30*/  ULOP3.LUT UR12, UR10, 0x10000, URZ, 0xfc, !UPT ;  /* 0x000100000a0c7892 */ /* 0x000fc4000f8efc3f */
        /* <DEDUP_REMOVED lines=40> */
[----:B------:R2:W3:Y:S04]  /*21c0*/  LDS.64 R210, [R212+0x1e000] ;  /* 0x01e00000d4d27984 */ /* 0x0004e80000000a00 */
[----:B------:R2:W4:Y:S04]  /*21d0*/  LDS.64 R208, [R212+0x1e020] ;  /* 0x01e02000d4d07984 */ /* 0x0005280000000a00 */
        /* <DEDUP_REMOVED lines=8> */
.L_x_498:
[----:B------:R1:W1:Y:S01]  /*2260*/  SYNCS.PHASECHK.TRANS64.TRYWAIT P1, [UR8+0x26830], R16 ;  /* 0x02683010ff0075a7 */ /* 0x0002620008020148 */
[----:B------:R-:W-:Y:S05]  /*2270*/  @!P0 BRA `(.L_x_499) ;  /* 0x0000000000048947 */ /* 0x000fea0003800000 */
[----:B------:R-:W-:Y:S01]  /*2280*/  BPT.TRAP 0x1 ;  /* 0x000000040000795c */ /* 0x000fe20000300000 */
.L_x_499:
[----:B-1----:R-:W-:Y:S05]  /*2290*/  @P1 BRA `(.L_x_500) ;  /* 0x0000000000081947 */ /* 0x002fea0003800000 */
[----:B------:R-:W1:Y:S02]  /*22a0*/  SYNCS.PHASECHK.TRANS64.TRYWAIT P1, [UR8+0x26830], R16 ;  /* 0x02683010ff0075a7 */ /* 0x000e640008020148 */
[----:B-1----:R-:W-:Y:S05]  /*22b0*/  @!P1 BRA `(.L_x_501) ;  /* 0x0000007800109947 */ /* 0x002fea0003800000 */
.L_x_500:
        /* <DEDUP_REMOVED lines=9> */
[----:B------:R-:W-:Y:S01]  /*2350*/  FSEL R22, R157, -INF , P2 ;  /* 0xff8000009d167808 */ /* 0x000fe20001000000 */
[----:B---3--:R-:W-:Y:S01]  /*2360*/  FFMA.FTZ R152, R5, UR13, -R210 ;  /* 0x0000000d05987c23 */ /* 0x008fe200080108d2 */
[----:B------:R-:W-:Y:S01]  /*2370*/  UIADD3 UR10, UR10, 0x18000, URZ ;  /* 0x000180000a0a7890 */ /* 0x000fe2000fffe03f */
[----:B------:R-:W-:Y:S01]  /*2380*/  FSEL R5, R156, -INF , P2 ;  /* 0xff8000009c057808 */ /* 0x000fe20001000000 */
[----:B------:R-:W-:Y:S01]  /*2390*/  FFMA.FTZ R153, R16, UR13, -R211 ;  /* 0x0000000d10997c23 */ /* 0x000fe200080108d3 */
[----:B------:R-:W-:Y:S01]  /*23a0*/  FSEL R156, R165, -INF , P2 ;  /* 0xff800000a59c7808 */ /* 0x000fe20001000000 */
[----:B------:R-:W-:Y:S01]  /*23b0*/  USHF.R.U32.HI UR10, URZ, 0x4, UR10 ;  /* 0x000000043f0a7899 */ /* 0x000fe2000801160a */
[----:B------:R-:W-:Y:S01]  /*23c0*/  FSEL R157, R164, -INF , P2 ;  /* 0xff800000a49d7808 */ /* 0x000fe20001000000 */
[----:B----4-:R-:W-:Y:S01]  /*23d0*/  FFMA.FTZ R213, R22, UR13, -R209 ;  /* 0x0000000d16d57c23 */ /* 0x010fe200080108d1 */
[----:B------:R-:W-:Y:S01]  /*23e0*/  FFMA.FTZ R16, R5, UR13, -R208 ;  /* 0x0000000d05107c23 */ /* 0x000fe200080108d0 */
[----:B------:R-:W-:Y:S01]  /*23f0*/  ULOP3.LUT UR10, UR10, 0x3fff, URZ, 0xc0, !UPT ;  /* 0x00003fff0a0a7892 */ /* 0x000fe2000f8ec03f */
[----:B------:R-:W-:Y:S01]  /*2400*/  FSEL R22, R161, -INF , P2 ;  /* 0xff800000a1167808 */ /* 0x000fe20001000000 */
[----:B------:R-:W-:Y:S01]  /*2410*/  FFMA.FTZ R161, R156, UR13, -R15 ;  /* 0x0000000d9ca17c23 */ /* 0x000fe2000801080f */
[----:B------:R-:W-:Y:S01]  /*2420*/  FSEL R5, R160, -INF , P2 ;  /* 0xff800000a0057808 */ /* 0x000fe20001000000 */
[----:B------:R-:W-:Y:S01]  /*2430*/  ULOP3.LUT UR12, UR10, 0x10000, URZ, 0xfc, !UPT ;  /* 0x000100000a0c7892 */ /* 0x000fe2000f8efc3f */
[----:B------:R-:W-:Y:S01]  /*2440*/  FFMA.FTZ R160, R157, UR13, -R14 ;  /* 0x0000000d9da07c23 */ /* 0x000fe2000801080e */
[----:B------:R-:W-:Y:S01]  /*2450*/  FSEL R156, R169, -INF , P2 ;  /* 0xff800000a99c7808 */ /* 0x000fe20001000000 */
[----:B------:R-:W-:Y:S01]  /*2460*/  FFMA.FTZ R22, R22, UR13, -R21 ;  /* 0x0000000d16167c23 */ /* 0x000fe20008010815 */
[----:B------:R-:W-:Y:S01]  /*2470*/  UIMAD UR12, UR6, 0x300, UR12 ;  /* 0x00000300060c78a4 */ /* 0x000fe2000f8e020c */
[----:B------:R-:W-:Y:S01]  /*2480*/  FSEL R157, R168, -INF , P2 ;  /* 0xff800000a89d7808 */ /* 0x000fe20001000000 */
[----:B------:R-:W-:Y:S01]  /*2490*/  FFMA.FTZ R5, R5, UR13, -R20 ;  /* 0x0000000d05057c23 */ /* 0x000fe20008010814 */
[----:B------:R-:W-:Y:S01]  /*24a0*/  FFMA.FTZ R165, R156, UR13, -R13 ;  /* 0x0000000d9ca57c23 */ /* 0x000fe2000801080d */
[----:B------:R-:W-:Y:S01]  /*24b0*/  FSEL R156, R173, -INF , P2 ;  /* 0xff800000ad9c7808 */ /* 0x000fe20001000000 */
[----:B------:R-:W-:Y:S01]  /*24c0*/  MUFU.EX2 R152, R152 ;  /* 0x0000009800987308 */ /* 0x000fe20000000800 */
        /* <DEDUP_REMOVED lines=19> */
[----:B------:R-:W-:Y:S01]  /*2600*/  FFMA.FTZ R216, R158, UR13, -R7 ;  /* 0x0000000d9ed87c23 */ /* 0x000fe20008010807 */
[----:B------:R-:W-:Y:S01]  /*2610*/  FFMA.FTZ R155, R155, UR13, -R20 ;  /* 0x0000000d9b9b7c23 */ /* 0x000fe20008010814 */
[----:B------:R-:W-:Y:S01]  /*2620*/  FSEL R20, R163, -INF , P1 ;  /* 0xff800000a3147808 */ /* 0x000fe20000800000 */
[----:B------:R1:W-:Y:S01]  /*2630*/  MUFU.EX2 R172, R157 ;  /* 0x0000009d00ac7308 */ /* 0x0003e20000000800 */
[----:B------:R-:W-:Y:S01]  /*2640*/  FFMA.FTZ R209, R154, UR13, -R209 ;  /* 0x0000000d9ad17c23 */ /* 0x000fe200080108d1 */
[----:B------:R-:W-:Y:S01]  /*2650*/  FSEL R211, R180, -INF , P2 ;  /* 0xff800000b4d37808 */ /* 0x000fe20001000000 */
[----:B------:R-:W-:Y:S01]  /*2660*/  ULOP3.LUT UR10, UR10, 0x1000000, URZ, 0xfc, !UPT ;  /* 0x010000000a0a7892 */ /* 0x000fe2000f8efc3f */
[----:B------:R-:W-:Y:S01]  /*2670*/  FFMA.FTZ R20, R20, UR13, -R21 ;  /* 0x0000000d14147c23 */ /* 0x000fe20008010815 */
[----:B------:R-:W-:-:S02]  /*2680*/  FSEL R21, R166, -INF , P1 ;  /* 0xff800000a6157808 */ /* 0x000fc40000800000 */
[----:B------:R-:W-:Y:S01]  /*2690*/  FSEL R214, R181, -INF , P2 ;  /* 0xff800000b5d67808 */ /* 0x000fe20001000000 */
[----:B------:R-:W-:Y:S01]  /*26a0*/  MUFU.EX2 R163, R20 ;  /* 0x0000001400a37308 */ /* 0x000fe20000000800 */
[----:B-1----:R-:W-:Y:S01]  /*26b0*/  FSEL R157, R174, -INF , P1 ;  /* 0xff800000ae9d7808 */ /* 0x002fe20000800000 */
[----:B------:R-:W-:Y:S01]  /*26c0*/  FFMA.FTZ R166, R21, UR13, -R14 ;  /* 0x0000000d15a67c23 */ /* 0x000fe2000801080e */
        /* <DEDUP_REMOVED lines=8> */
[----:B------:R-:W-:-:S02]  /*2750*/  FSEL R208, R177, -INF , P2 ;  /* 0xff800000b1d07808 */ /* 0x000fc40001000000 */
[----:B------:R-:W-:Y:S01]  /*2760*/  FSEL R179, R182, -INF , P1 ;  /* 0xff800000b6b37808 */ /* 0x000fe20000800000 */
[----:B------:R-:W-:Y:S01]  /*2770*/  FFMA.FTZ R170, R15, UR13, -R12 ;  /* 0x0000000d0faa7c23 */ /* 0x000fe2000801080c */
[----:B------:R-:W-:Y:S01]  /*2780*/  FSEL R12, R171, -INF , P1 ;  /* 0xff800000ab0c7808 */ /* 0x000fe20000800000 */
[----:B------:R-:W-:Y:S01]  /*2790*/  FFMA.FTZ R208, R208, UR13, -R11 ;  /* 0x0000000dd0d07c23 */ /* 0x000fe2000801080b */
[----:B------:R-:W-:Y:S01]  /*27a0*/  FSEL R182, R183, -INF , P1 ;  /* 0xff800000b7b67808 */ /* 0x000fe20000800000 */
[----:B------:R-:W-:Y:S01]  /*27b0*/  MUFU.EX2 R169, R156 ;  /* 0x0000009c00a97308 */ /* 0x000fe20000000800 */
[----:B------:R-:W-:Y:S01]  /*27c0*/  FFMA.FTZ R183, R181, UR13, -R10 ;  /* 0x0000000db5b77c23 */ /* 0x000fe2000801080a */
[----:B------:R-:W-:Y:S01]  /*27d0*/  FFMA.FTZ R171, R12, UR13, -R13 ;  /* 0x0000000d0cab7c23 */ /* 0x000fe2000801080d */
[----:B------:R-:W-:Y:S01]  /*27e0*/  FFMA.FTZ R179, R179, UR13, -R8 ;  /* 0x0000000db3b37c23 */ /* 0x000fe20008010808 */
[----:B------:R-:W-:-:S04]  /*27f0*/  FFMA.FTZ R10, R182, UR13, -R9 ;  /* 0x0000000db60a7c23 */ /* 0x000fc80008010809 */
[----:B------:R-:W1:Y:S08]  /*2800*/  MUFU.EX2 R173, R173 ;  /* 0x000000ad00ad7308 */ /* 0x000e700000000800 */
[----:B------:R-:W3:Y:S08]  /*2810*/  MUFU.EX2 R210, R210 ;  /* 0x000000d200d27308 */ /* 0x000ef00000000800 */
[----:B------:R4:W5:Y:S08]  /*2820*/  MUFU.EX2 R177, R215 ;  /* 0x000000d700b17308 */ /* 0x0009700000000800 */
[----:B------:R-:W2:Y:S01]  /*2830*/  MUFU.EX2 R178, R216 ;  /* 0x000000d800b27308 */ /* 0x000ea20000000800 */
[----:B------:R-:W-:-:S02]  /*2840*/  WARPGROUP.DEPBAR.LE gsb0, 0x0 ;  /* 0x00008000000079c5 */ /* 0x000fc40000010000 */
[----:B------:R-:W-:Y:S01]  /*2850*/  WARPGROUP.ARRIVE ;  /* 0x00000000000079c5 */ /* 0x000fe20000000000 */
[----:B----4-:R-:W-:Y:S01]  /*2860*/  FFMA.FTZ R215, R180, UR13, -R11 ;  /* 0x0000000db4d77c23 */ /* 0x010fe2000801080b */
[----:B------:R-:W-:Y:S01]  /*2870*/  FFMA.FTZ R180, R211, UR13, -R8 ;  /* 0x0000000dd3b47c23 */ /* 0x000fe20008010808 */
[----:B------:R-:W-:Y:S02]  /*2880*/  FFMA.FTZ R11, R214, UR13, -R9 ;  /* 0x0000000dd60b7c23 */ /* 0x000fe40008010809 */
        /* <DEDUP_REMOVED lines=8> */
[----:B------:R-:W4:Y:S08]  /*2910*/  MUFU.EX2 R5, R5 ;  /* 0x0000000500057308 */ /* 0x000f300000000800 */
[----:B------:R-:W4:Y:S08]  /*2920*/  MUFU.EX2 R22, R22 ;  /* 0x0000001600167308 */ /* 0x000f300000000800 */
[----:B------:R-:W4:Y:S08]  /*2930*/  MUFU.EX2 R160, R160 ;  /* 0x000000a000a07308 */ /* 0x000f300000000800 */
[----:B------:R-:W4:Y:S08]  /*2940*/  MUFU.EX2 R161, R161 ;  /* 0x000000a100a17308 */ /* 0x000f300000000800 */
[----:B------:R-:W4:Y:S01]  /*2950*/  MUFU.EX2 R166, R166 ;  /* 0x000000a600a67308 */ /* 0x000f220000000800 */
[----:B------:R-:W-:-:S02]  /*2960*/  WARPGROUP.DEPBAR.LE gsb0, 0x0 ;  /* 0x00008000000079c5 */ /* 0x000fc40000010000 */
[----:B------:R-:W-:-:S05]  /*2970*/  WARPGROUP.ARRIVE ;  /* 0x00000000000079c5 */ /* 0x000fca0000000000 */
[----:B------:R-:W4:Y:S01]  /*2980*/  MUFU.EX2 R167, R167 ;  /* 0x000000a700a77308 */ /* 0x000f220000000800 */
[----:B------:R-:W-:Y:S01]  /*2990*/  HGMMA.64x64x16.F32.BF16 R120, R188, gdesc[UR12], R120, gsb0 ;  /* 0x00e0000cbc787df0 */ /* 0x000fe20008001878 */
[----:B------:R-:W-:Y:S01]  /*29a0*/  UIADD3 UR14, UR12, 0x102, URZ ;  /* 0x000001020c0e7890 */ /* 0x000fe2000fffe03f */
[----:B------:R-:W-:-:S05]  /*29b0*/  UMOV UR15, 0x80000020 ;  /* 0x80000020000f7882 */ /* 0x000fca0000000000 */
[----:B------:R-:W4:Y:S08]  /*29c0*/  MUFU.EX2 R164, R164 ;  /* 0x000000a400a47308 */ /* 0x000f300000000800 */
[----:B------:R-:W4:Y:S08]  /*29d0*/  MUFU.EX2 R165, R165 ;  /* 0x000000a500a57308 */ /* 0x000f300000000800 */
[----:B------:R-:W-:Y:S08]  /*29e0*/  MUFU.EX2 R168, R168 ;  /* 0x000000a800a87308 */ /* 0x000ff00000000800 */
        /* <DEDUP_REMOVED lines=27> */
[----:B------:R-:W3:Y:S04]  /*2ba0*/  LDS.64 R20, [R212+0x1e220] ;  /* 0x01e22000d4147984 */ /* 0x000ee80000000a00 */
[----:B------:R-:W5:Y:S04]  /*2bb0*/  LDS.64 R12, [R212+0x1e260] ;  /* 0x01e26000d40c7984 */ /* 0x000f680000000a00 */
[----:B------:R-:W2:Y:S04]  /*2bc0*/  LDS.64 R6, [R212+0x1e2a0] ;  /* 0x01e2a000d4067984 */ /* 0x000ea80000000a00 */
[----:B------:R-:W4:Y:S04]  /*2bd0*/  LDS.64 R154, [R212+0x1e240] ;  /* 0x01e24000d49a7984 */ /* 0x000f280000000a00 */
[----:B------:R-:W4:Y:S04]  /*2be0*/  LDS.64 R156, [R212+0x1e280] ;  /* 0x01e28000d49c7984 */ /* 0x000f280000000a00 */
[----:B------:R-:W4:Y:S04]  /*2bf0*/  LDS.64 R174, [R212+0x1e2e0] ;  /* 0x01e2e000d4ae7984 */ /* 0x000f280000000a00 */
[----:B------:R-:W4:Y:S01]  /*2c00*/  LDS.64 R158, [R212+0x1e2c0] ;  /* 0x01e2c000d49e7984 */ /* 0x000f220000000a00 */
[--C-:B-1----:R-:W-:Y:S01]  /*2c10*/  FADD.FTZ R181, R120, -R14.reuse ;  /* 0x8000000e78b57221 */ /* 0x102fe20000010000 */
[--C-:B------:R-:W-:Y:S01]  /*2c20*/  FADD.FTZ R120, R121, -R15.reuse ;  /* 0x8000000f79787221 */ /* 0x100fe20000010000 */
[----:B------:R-:W-:Y:S01]  /*2c30*/  FADD.FTZ R15, R123, -R15 ;  /* 0x8000000f7b0f7221 */ /* 0x000fe20000010000 */
[----:B------:R-:W-:Y:S01]  /*2c40*/  FADD.FTZ R14, R122, -R14 ;  /* 0x8000000e7a0e7221 */ /* 0x000fe20000010000 */
[--C-:B---3--:R-:W-:Y:S01]  /*2c50*/  FADD.FTZ R121, R124, -R20.reuse ;  /* 0x800000147c797221 */ /* 0x108fe20000010000 */
[----:B------:R-:W-:Y:S01]  /*2c60*/  FADD.FTZ R123, R126, -R20 ;  /* 0x800000147e7b7221 */ /* 0x000fe20000010000 */
[--C-:B------:R-:W-:Y:S01]  /*2c70*/  FADD.FTZ R20, R125, -R21.reuse ;  /* 0x800000157d147221 */ /* 0x100fe20000010000 */
[----:B------:R-:W-:Y:S01]  /*2c80*/  FADD.FTZ R122, R127, -R21 ;  /* 0x800000157f7a7221 */ /* 0x000fe20000010000 */
[--C-:B-----5:R-:W-:Y:S01]  /*2c90*/  FADD.FTZ R125, R132, -R12.reuse ;  /* 0x8000000c847d7221 */ /* 0x120fe20000010000 */
[----:B------:R-:W-:Y:S01]  /*2ca0*/  FADD.FTZ R127, R134, -R12 ;  /* 0x8000000c867f7221 */ /* 0x000fe20000010000 */
[--C-:B------:R-:W-:Y:S01]  /*2cb0*/  FADD.FTZ R12, R133, -R13.reuse ;  /* 0x8000000d850c7221 */ /* 0x100fe20000010000 */
[----:B------:R-:W-:Y:S01]  /*2cc0*/  FADD.FTZ R126, R135, -R13 ;  /* 0x8000000d877e7221 */ /* 0x000fe20000010000 */
[----:B------:R-:W-:Y:S01]  /*2cd0*/  FMUL.FTZ R14, R173, R14 ;  /* 0x0000000ead0e7220 */ /* 0x000fe20000410000 */
[----:B------:R-:W1:Y:S01]  /*2ce0*/  MUFU.EX2 R13, R215 ;  /* 0x000000d7000d7308 */ /* 0x000e620000000800 */
[----:B------:R-:W-:Y:S01]  /*2cf0*/  FMUL.FTZ R15, R210, R15 ;  /* 0x0000000fd20f7220 */ /* 0x000fe20000410000 */
[--C-:B--2---:R-:W-:Y:S01]  /*2d00*/  FADD.FTZ R133, R140, -R6.reuse ;  /* 0x800000068c857221 */ /* 0x104fe20000010000 */
[----:B------:R-:W-:Y:S01]  /*2d10*/  FADD.FTZ R6, R142, -R6 ;  /* 0x800000068e067221 */ /* 0x000fe20000010000 */
[----:B------:R-:W-:Y:S01]  /*2d20*/  FADD.FTZ R143, R143, -R7 ;  /* 0x800000078f8f7221 */ /* 0x000fe20000010000 */
[--C-:B----4-:R-:W-:Y:S01]  /*2d30*/  FADD.FTZ R128, R128, -R154.reuse ;  /* 0x8000009a80807221 */ /* 0x110fe20000010000 */
[----:B------:R-:W-:Y:S01]  /*2d40*/  FADD.FTZ R21, R130, -R154 ;  /* 0x8000009a82157221 */ /* 0x000fe20000010000 */
[--C-:B------:R-:W-:Y:S01]  /*2d50*/  FADD.FTZ R154, R137, -R157.reuse ;  /* 0x8000009d899a7221 */ /* 0x100fe20000010000 */
[----:B------:R-:W-:Y:S01]  /*2d60*/  FADD.FTZ R130, R139, -R157 ;  /* 0x8000009d8b827221 */ /* 0x000fe20000010000 */
[--C-:B------:R-:W-:Y:S01]  /*2d70*/  FADD.FTZ R124, R131, -R155.reuse ;  /* 0x8000009b837c7221 */ /* 0x100fe20000010000 */
[----:B------:R-:W-:Y:S01]  /*2d80*/  F2FP.BF16.F32.PACK_AB R157, R15, R14 ;  /* 0x0000000e0f9d723e */ /* 0x000fe200000010ff */
[----:B------:R-:W-:Y:S01]  /*2d90*/  FADD.FTZ R129, R129, -R155 ;  /* 0x8000009b81817221 */ /* 0x000fe20000010000 */
        /* <DEDUP_REMOVED lines=62> */
[----:B------:R-:W-:Y:S02]  /*3180*/  F2FP.BF16.F32.PACK_AB R147, R6, R147 ;  /* 0x000000930693723e */ /* 0x000fe400000010ff */
[----:B------:R-:W-:Y:S02]  /*3190*/  F2FP.BF16.F32.PACK_AB R121, R210, R173 ;  /* 0x000000add279723e */ /* 0x000fe400000010ff */
[----:B------:R-:W-:Y:S01]  /*31a0*/  F2FP.BF16.F32.PACK_AB R122, R213, R16 ;  /* 0x00000010d57a723e */ /* 0x000fe200000010ff */
[----:B------:R1:W-:Y:S01]  /*31b0*/  STSM.16.MT88.4 [R15+0x20000], R144 ;  /* 0x020000900f007844 */ /* 0x0003e20000004200 */
[----:B------:R-:W-:Y:S02]  /*31c0*/  F2FP.BF16.F32.PACK_AB R123, R209, R176 ;  /* 0x000000b0d17b723e */ /* 0x000fe400000010ff */
[----:B------:R-:W-:Y:S02]  /*31d0*/  F2FP.BF16.F32.PACK_AB R164, R165, R164 ;  /* 0x000000a4a5a4723e */ /* 0x000fe400000010ff */
[----:B------:R-:W-:Y:S01]  /*31e0*/  WARPGROUP.ARRIVE ;  /* 0x00000000000079c5 */ /* 0x000fe20000000000 */
[----:B------:R-:W-:-:S02]  /*31f0*/  F2FP.BF16.F32.PACK_AB R165, R171, R170 ;  /* 0x000000aaaba5723e */ /* 0x000fc400000010ff */
[----:B------:R-:W-:Y:S02]  /*3200*/  F2FP.BF16.F32.PACK_AB R172, R9, R172 ;  /* 0x000000ac09ac723e */ /* 0x000fe400000010ff */
[----:B------:R-:W-:Y:S01]  /*3210*/  F2FP.BF16.F32.PACK_AB R173, R13, R8 ;  /* 0x000000080dad723e */ /* 0x000fe200000010ff */
[----:B------:R-:W-:Y:S01]  /*3220*/  HGMMA.64x96x16.F32.BF16 R72, R120, gdesc[UR12].tnspB, R72, gsb0 ;  /* 0x4160000c78487df0 */ /* 0x000fe20008001848 */
[----:B------:R-:W-:Y:S01]  /*3230*/  UMOV UR14, UR12 ;  /* 0x0000000c000e7c82 */ /* 0x000fe20008000000 */
[----:B------:R-:W-:Y:S01]  /*3240*/  UMOV UR15, 0x80000020 ;  /* 0x80000020000f7882 */ /* 0x000fe20000000000 */
[----:B------:R-:W-:Y:S01]  /*3250*/  UIADD3 UR12, UR10, 0x80, URZ ;  /* 0x000000800a0c7890 */ /* 0x000fe2000fffe03f */
[----:B------:R-:W-:Y:S02]  /*3260*/  F2FP.BF16.F32.PACK_AB R174, R11, R180 ;  /* 0x000000b40bae723e */ /* 0x000fe400000010ff */
[----:B------:R-:W-:Y:S01]  /*3270*/  F2FP.BF16.F32.PACK_AB R175, R10, R179 ;  /* 0x000000b30aaf723e */ /* 0x000fe200000010ff */
[----:B------:R-:W-:-:S02]  /*3280*/  WARPGROUP.DEPBAR.LE gsb0, 0x0 ;  /* 0x00008000000079c5 */ /* 0x000fc40000010000 */
[----:B------:R-:W-:Y:S01]  /*3290*/  F2FP.BF16.F32.PACK_AB R120, R22, R5 ;  /* 0x000000051678723e */ /* 0x000fe200000010ff */
[----:B------:R-:W-:Y:S01]  /*32a0*/  IMAD R5, R23, 0x1000, R18 ;  /* 0x0000100017057824 */ /* 0x000fe200078e0212 */
[----:B------:R-:W-:Y:S02]  /*32b0*/  F2FP.BF16.F32.PACK_AB R121, R163, R162 ;  /* 0x000000a2a379723e */ /* 0x000fe400000010ff */
[----:B------:R-:W-:Y:S02]  /*32c0*/  F2FP.BF16.F32.PACK_AB R122, R161, R160 ;  /* 0x000000a0a17a723e */ /* 0x000fe400000010ff */
[----:B------:R-:W-:Y:S02]  /*32d0*/  F2FP.BF16.F32.PACK_AB R123, R167, R166 ;  /* 0x000000a6a77b723e */ /* 0x000fe400000010ff */
[----:B------:R-:W-:Y:S02]  /*32e0*/  F2FP.BF16.F32.PACK_AB R166, R169, R168 ;  /* 0x000000a8a9a6723e */ /* 0x000fe400000010ff */
[----:B------:R-:W-:Y:S01]  /*32f0*/  WARPGROUP.ARRIVE ;  /* 0x00000000000079c5 */ /* 0x000fe20000000000 */
[----:B------:R-:W-:-:S05]  /*3300*/  F2FP.BF16.F32.PACK_AB R167, R178, R177 ;  /* 0x000000b1b2a7723e */ /* 0x000fca00000010ff */
        /* <DEDUP_REMOVED lines=14> */
[----:B------:R-:W-:Y:S01]  /*33f0*/  ULEA UR10, UR6, UR16, 0xa ;  /* 0x00000010060a7291 */ /* 0x000fe2000f8e503f */
[----:B------:R-:W-:Y:S01]  /*3400*/  UMOV UR15, 0x80000020 ;  /* 0x80000020000f7882 */ /* 0x000fe20000000000 */
[----:B------:R-:W-:-:S03]  /*3410*/  UIADD3 UR20, UR12, 0x200, URZ ;  /* 0x000002000c147890 */ /* 0x000fc6000fffe03f */
[----:B------:R-:W-:Y:S02]  /*3420*/  UMOV UR18, UR12 ;  /* 0x0000000c00127c82 */ /* 0x000fe40008000000 */
[----:B------:R-:W-:Y:S01]  /*3430*/  UMOV UR16, UR10 ;  /* 0x0000000a00107c82 */ /* 0x000fe20008000000 */
[----:B------:R-:W-:Y:S02]  /*3440*/  WARPGROUP.DEPBAR.LE gsb0, 0x0 ;  /* 0x00008000000079c5 */ /* 0x000fe40000010000 */
[----:B------:R-:W-:-:S06]  /*3450*/  WARPGROUP.ARRIVE ;  /* 0x00000000000079c5 */ /* 0x000fcc0000000000 */
[----:B------:R-:W-:Y:S01]  /*3460*/  HGMMA.64x96x16.F32.BF16 R72, R172, gdesc[UR12].tnspB, R72, gsb0 ;  /* 0x4160000cac487df0 */ /* 0x000fe20008001848 */
[----:B------:R-:W-:Y:S02]  /*3470*/  UIADD3 UR14, UR12, 0x400, URZ ;  /* 0x000004000c0e7890 */ /* 0x000fe4000fffe03f */
[----:B------:R-:W-:Y:S01]  /*3480*/  UIADD3 UR15, UR12, 0x420, URZ ;  /* 0x000004200c0f7890 */ /* 0x000fe2000fffe03f */
        /* <DEDUP_REMOVED lines=155> */
.L_x_502:
[----:B------:R-:W-:Y:S01]  /*3e40*/  UIADD3 UR10, UR8, 0x26840, URZ ;  /* 0x00026840080a7890 */ /* 0x000fe2000fffe03f */
[C---:B------:R-:W-:Y:S01]  /*3e50*/  VIADD R6, R2.reuse, 0x9 ;  /* 0x0000000902067836 */ /* 0x040fe20000000000 */
[----:B------:R-:W-:Y:S01]  /*3e60*/  ULOP3.LUT UR12, UR9, 0x1000000, URZ, 0xfc, !UPT ;  /* 0x01000000090c7892 */ /* 0x000fe2000f8efc3f */
[----:B------:R-:W-:Y:S01]  /*3e70*/  VIADD R5, R2, 0xc ;  /* 0x0000000c02057836 */ /* 0x000fe20000000000 */
        /* <DEDUP_REMOVED lines=42> */
.L_x_503:
        /* <DEDUP_REMOVED lines=12> */
[----:B------:R-:W-:Y:S01]  /*41e0*/  ULDC UR4, c[0x0][0x740] ;  /* 0x0001d00000047ab9 */ /* 0x000fe20000000800 */
[----:B------:R-:W-:Y:S01]  /*41f0*/  PLOP3.LUT P0, PT, PT, PT, PT, 0x8, 0x0 ;  /* 0x000000000000781c */ /* 0x000fe20003f0e170 */
[----:B-1----:R-:W-:Y:S01]  /*4200*/  FMUL.FTZ R0, R24, UR4 ;  /* 0x0000000418007c20 */ /* 0x002fe20008410000 */
        /* <DEDUP_REMOVED lines=46> */
[----:B------:R-:W-:-:S07]  /*44f0*/  FMUL.FTZ R71, R71, UR4 ;  /* 0x0000000447477c20 */ /* 0x000fce0008410000 */
.L_x_485:
[----:B------:R-:W-:Y:S05]  /*4500*/  @P0 BRA `(.L_x_505) ;  /* 0x00000010006c0947 */ /* 0x000fea0003800000 */
[----:B------:R-:W2:Y:S01]  /*4510*/  S2R R2, SR_TID.X ;  /* 0x0000000000027919 */ /* 0x000ea20000002100 */
[----:B------:R-:W3:Y:S01]  /*4520*/  S2UR UR5, SR_CgaCtaId ;  /* 0x00000000000579c3 */ /* 0x000ee20000008800 */
[----:B------:R-:W-:Y:S01]  /*4530*/  UMOV UR4, 0x400 ;  /* 0x0000040000047882 */ /* 0x000fe20000000000 */
[----:B------:R-:W-:-:S06]  /*4540*/  F2FP.BF16.F32.PACK_AB R72, R73, R72 ;  /* 0x000000484948723e */ /* 0x000fcc00000010ff */
[----:B------:R-:W-:Y:S01]  /*4550*/  BAR.SYNC.DEFER_BLOCKING 0x1, 0x100 ;  /* 0x0044000000007b1d */ /* 0x000fe20000010000 */
        /* <DEDUP_REMOVED lines=8> */
[----:B------:R-:W-:Y:S02]  /*45e0*/  F2FP.BF16.F32.PACK_AB R89, R91, R90 ;  /* 0x0000005a5b59723e */ /* 0x000fe400000010ff */
[----:B------:R-:W-:Y:S01]  /*45f0*/  F2FP.BF16.F32.PACK_AB R96, R97, R96 ;  /* 0x000000606160723e */ /* 0x000fe200000010ff */
[----:B---3--:R-:W-:Y:S01]  /*4600*/  ULEA UR6, UR5, UR4, 0x18 ;  /* 0x0000000405067291 */ /* 0x008fe2000f8ec03f */
[----:B------:R-:W-:Y:S02]  /*4610*/  F2FP.BF16.F32.PACK_AB R90, R93, R92 ;  /* 0x0000005c5d5a723e */ /* 0x000fe400000010ff */
[----:B------:R-:W-:Y:S01]  /*4620*/  F2FP.BF16.F32.PACK_AB R91, R95, R94 ;  /* 0x0000005e5f5b723e */ /* 0x000fe200000010ff */
[----:B------:R-:W-:Y:S01]  /*4630*/  ULDC.64 UR4, c[0x0][0x870] ;  /* 0x00021c0000047ab9 */ /* 0x000fe20000000a00 */
[----:B------:R-:W-:Y:S01]  /*4640*/  F2FP.BF16.F32.PACK_AB R97, R99, R98 ;  /* 0x000000626361723e */ /* 0x000fe200000010ff */
[----:B------:R-:W-:Y:S01]  /*4650*/  UISETP.NE.U32.AND UP0, UPT, UR4, URZ, UPT ;  /* 0x0000003f0400728c */ /* 0x000fe2000bf05070 */
[----:B--2---:R-:W-:Y:S01]  /*4660*/  VIADD R10, R2, 0xffffff80 ;  /* 0xffffff80020a7836 */ /* 0x004fe20000000000 */
[----:B------:R-:W-:-:S02]  /*4670*/  F2FP.BF16.F32.PACK_AB R104, R105, R104 ;  /* 0x000000686968723e */ /* 0x000fc400000010ff */
[----:B------:R-:W-:Y:S01]  /*4680*/  F2FP.BF16.F32.PACK_AB R98, R101, R100 ;  /* 0x000000646562723e */ /* 0x000fe200000010ff */
[----:B------:R-:W-:Y:S01]  /*4690*/  UISETP.NE.AND.EX UP0, UPT, UR5, URZ, UPT, UP0 ;  /* 0x0000003f0500728c */ /* 0x000fe2000bf05300 */
[----:B------:R-:W-:Y:S02]  /*46a0*/  SHF.R.S32.HI R11, RZ, 0x1f, R10 ;  /* 0x0000001fff0b7819 */ /* 0x000fe4000001140a */
[----:B------:R-:W-:Y:S01]  /*46b0*/  F2FP.BF16.F32.PACK_AB R99, R103, R102 ;  /* 0x000000666763723e */ /* 0x000fe200000010ff */
[----:B------:R-:W-:Y:S01]  /*46c0*/  ULDC.64 UR4, c[0x0][0x870] ;  /* 0x00021c0000047ab9 */ /* 0x000fe20000000a00 */
[CC--:B------:R-:W-:Y:S01]  /*46d0*/  LEA.HI R2, R11.reuse, R10.reuse, RZ, 0x4 ;  /* 0x0000000a0b027211 */ /* 0x0c0fe200078f20ff */
[----:B------:R-:W-:Y:S01]  /*46e0*/  UIMAD.WIDE UR4, UR36, 0x4, UR4 ;  /* 0x00000004240478a5 */ /* 0x000fe2000f8e0204 */
[----:B------:R-:W-:Y:S02]  /*46f0*/  LEA.HI R7, R11, R10, RZ, 0x5 ;  /* 0x0000000a0b077211 */ /* 0x000fe400078f28ff */
[----:B------:R-:W-:-:S02]  /*4700*/  LOP3.LUT R3, R2, 0xfffffff0, RZ, 0xc0, !PT ;  /* 0xfffffff002037812 */ /* 0x000fc400078ec0ff */
[----:B------:R-:W-:Y:S02]  /*4710*/  SHF.R.U32.HI R2, RZ, 0x1, R2 ;  /* 0x00000001ff027819 */ /* 0x000fe40000011602 */
[----:B------:R-:W-:Y:S01]  /*4720*/  SHF.R.S32.HI R13, RZ, 0x5, R7 ;  /* 0x00000005ff0d7819 */ /* 0x000fe20000011407 */
[----:B------:R-:W-:Y:S01]  /*4730*/  IMAD.IADD R3, R10, 0x1, -R3 ;  /* 0x000000010a037824 */ /* 0x000fe200078e0a03 */
[----:B------:R-:W-:Y:S02]  /*4740*/  F2FP.BF16.F32.PACK_AB R105, R107, R106 ;  /* 0x0000006a6b69723e */ /* 0x000fe400000010ff */
[----:B------:R-:W-:Y:S02]  /*4750*/  F2FP.BF16.F32.PACK_AB R112, R113, R112 ;  /* 0x000000707170723e */ /* 0x000fe400000010ff */
[----:B-1----:R-:W-:Y:S02]  /*4760*/  LEA.HI R4, R3, R3, RZ, 0x1 ;  /* 0x0000000303047211 */ /* 0x002fe400078f08ff */
[----:B------:R-:W-:-:S02]  /*4770*/  SHF.R.S32.HI R8, RZ, 0x1f, R3 ;  /* 0x0000001fff087819 */ /* 0x000fc40000011403 */
[--C-:B------:R-:W-:Y:S02]  /*4780*/  SHF.R.S32.HI R5, RZ, 0x1, R4.reuse ;  /* 0x00000001ff057819 */ /* 0x100fe40000011404 */
[----:B------:R-:W-:Y:S02]  /*4790*/  SHF.R.S32.HI R6, RZ, 0x1f, R4 ;  /* 0x0000001fff067819 */ /* 0x000fe40000011404 */
[----:B------:R-:W-:Y:S02]  /*47a0*/  LEA.HI R8, R8, R3, RZ, 0x3 ;  /* 0x0000000308087211 */ /* 0x000fe400078f18ff */
[----:B------:R-:W-:Y:S02]  /*47b0*/  LEA.HI R6, R6, R5, RZ, 0x2 ;  /* 0x0000000506067211 */ /* 0x000fe400078f10ff */
[----:B------:R-:W-:Y:S01]  /*47c0*/  LOP3.LUT R4, R4, 0x3fffffe, RZ, 0xc0, !PT ;  /* 0x03fffffe04047812 */ /* 0x000fe200078ec0ff */
[----:B------:R-:W-:Y:S01]  /*47d0*/  IMAD.SHL.U32 R8, R8, 0x20, RZ ;  /* 0x0000002008087824 */ /* 0x000fe200078e00ff */
[----:B------:R-:W-:-:S02]  /*47e0*/  LOP3.LUT R6, R6, 0xfffffffc, RZ, 0xc0, !PT ;  /* 0xfffffffc06067812 */ /* 0x000fc400078ec0ff */
[----:B------:R-:W-:Y:S01]  /*47f0*/  F2FP.BF16.F32.PACK_AB R106, R109, R108 ;  /* 0x0000006c6d6a723e */ /* 0x000fe200000010ff */
[----:B------:R-:W-:Y:S01]  /*4800*/  IMAD.IADD R4, R3, 0x1, -R4 ;  /* 0x0000000103047824 */ /* 0x000fe200078e0a04 */
[----:B------:R-:W-:Y:S01]  /*4810*/  LOP3.LUT R8, R8, 0x7fffff00, RZ, 0xc0, !PT ;  /* 0x7fffff0008087812 */ /* 0x000fe200078ec0ff */
[----:B------:R-:W-:Y:S01]  /*4820*/  IMAD.IADD R6, R5, 0x1, -R6 ;  /* 0x0000000105067824 */ /* 0x000fe200078e0a06 */
[----:B------:R-:W-:Y:S02]  /*4830*/  F2FP.BF16.F32.PACK_AB R107, R111, R110 ;  /* 0x0000006e6f6b723e */ /* 0x000fe400000010ff */
[----:B------:R-:W-:Y:S01]  /*4840*/  F2FP.BF16.F32.PACK_AB R113, R115, R114 ;  /* 0x000000727371723e */ /* 0x000fe200000010ff */
[C---:B------:R-:W-:Y:S01]  /*4850*/  IMAD.SHL.U32 R5, R6.reuse, 0x40, RZ ;  /* 0x0000004006057824 */ /* 0x040fe200078e00ff */
[----:B------:R-:W-:Y:S01]  /*4860*/  LOP3.LUT P0, RZ, R6, 0x2, RZ, 0xc0, !PT ;  /* 0x0000000206ff7812 */ /* 0x000fe2000780c0ff */
[----:B------:R-:W-:Y:S01]  /*4870*/  IMAD R3, R13, 0x200, R8 ;  /* 0x000002000d037824 */ /* 0x000fe200078e0208 */
[----:B------:R-:W-:-:S02]  /*4880*/  F2FP.BF16.F32.PACK_AB R114, R117, R116 ;  /* 0x000000747572723e */ /* 0x000fc400000010ff */
[----:B------:R-:W-:Y:S01]  /*4890*/  LOP3.LUT R5, R5, 0xc0, RZ, 0xc0, !PT ;  /* 0x000000c005057812 */ /* 0x000fe200078ec0ff */
[----:B------:R-:W-:Y:S01]  /*48a0*/  IMAD R3, R4, 0x20, R3 ;  /* 0x0000002004037824 */ /* 0x000fe200078e0203 */
[----:B------:R-:W-:Y:S02]  /*48b0*/  F2FP.BF16.F32.PACK_AB R115, R119, R118 ;  /* 0x000000767773723e */ /* 0x000fe400000010ff */
[----:B------:R-:W-:Y:S02]  /*48c0*/  LOP3.LUT R2, R5, 0x8, R2, 0xf8, !PT ;  /* 0x0000000805027812 */ /* 0x000fe400078ef802 */
[----:B------:R-:W-:Y:S02]  /*48d0*/  SHF.R.U32.HI R5, RZ, 0x3, R5 ;  /* 0x00000003ff057819 */ /* 0x000fe40000011605 */
[----:B------:R-:W-:Y:S02]  /*48e0*/  F2FP.BF16.F32.PACK_AB R32, R33, R32 ;  /* 0x000000202120723e */ /* 0x000fe400000010ff */
[----:B------:R-:W-:-:S02]  /*48f0*/  LOP3.LUT R2, R2, R5, RZ, 0x3c, !PT ;  /* 0x0000000502027212 */ /* 0x000fc400078e3cff */
[----:B------:R-:W-:Y:S02]  /*4900*/  F2FP.BF16.F32.PACK_AB R4, R25, R0 ;  /* 0x000000001904723e */ /* 0x000fe400000010ff */
[----:B------:R-:W-:Y:S01]  /*4910*/  F2FP.BF16.F32.PACK_AB R5, R27, R26 ;  /* 0x0000001a1b05723e */ /* 0x000fe200000010ff */
[----:B------:R-:W-:Y:S01]  /*4920*/  IMAD.IADD R2, R3, 0x1, R2 ;  /* 0x0000000103027824 */ /* 0x000fe200078e0202 */
[----:B------:R-:W-:Y:S01]  /*4930*/  F2FP.BF16.F32.PACK_AB R6, R29, R28 ;  /* 0x0000001c1d06723e */ /* 0x000fe200000010ff */
[----:B------:R-:W-:Y:S01]  /*4940*/  IMAD.MOV.U32 R3, RZ, RZ, 0x20 ;  /* 0x00000020ff037424 */ /* 0x000fe200078e00ff */
[----:B------:R-:W-:Y:S02]  /*4950*/  F2FP.BF16.F32.PACK_AB R7, R31, R30 ;  /* 0x0000001e1f07723e */ /* 0x000fe400000010ff */
[----:B------:R-:W-:Y:S01]  /*4960*/  LEA R8, R2, UR6, 0x1 ;  /* 0x0000000602087c11 */ /* 0x000fe2000f8e08ff */
[----:B------:R-:W-:Y:S01]  /*4970*/  IMAD.U32 R2, RZ, RZ, UR4 ;  /* 0x00000004ff027e24 */ /* 0x000fe2000f8e00ff */
[----:B------:R-:W-:-:S02]  /*4980*/  SEL R3, R3, 0xffffffe0, !P0 ;  /* 0xffffffe003037807 */ /* 0x000fc40004000000 */
[----:B------:R-:W-:Y:S01]  /*4990*/  F2FP.BF16.F32.PACK_AB R33, R35, R34 ;  /* 0x000000222321723e */ /* 0x000fe200000010ff */
[----:B------:R-:W-:Y:S01]  /*49a0*/  STSM.16.M88.4 [R8+0x6000], R72 ;  /* 0x0060004808007844 */ /* 0x000fe20000000200 */
[----:B------:R-:W-:Y:S01]  /*49b0*/  IADD3 R9, R3, 0x6000, R8 ;  /* 0x0000600003097810 */ /* 0x000fe20007ffe008 */
[----:B------:R-:W-:Y:S01]  /*49c0*/  IMAD.U32 R3, RZ, RZ, UR5 ;  /* 0x00000005ff037e24 */ /* 0x000fe2000f8e00ff */
[----:B------:R-:W-:Y:S01]  /*49d0*/  F2FP.BF16.F32.PACK_AB R40, R41, R40 ;  /* 0x000000282928723e */ /* 0x000fe200000010ff */
[----:B------:R-:W-:Y:S01]  /*49e0*/  ULDC.64 UR4, c[0x0][0x878] ;  /* 0x00021e0000047ab9 */ /* 0x000fe20000000a00 */
[----:B------:R-:W-:Y:S01]  /*49f0*/  F2FP.BF16.F32.PACK_AB R34, R37, R36 ;  /* 0x000000242522723e */ /* 0x000fe200000010ff */
[----:B------:R-:W-:Y:S01]  /*4a00*/  STSM.16.M88.4 [R9], R80 ;  /* 0x0000005009007844 */ /* 0x000fe20000000200 */
[----:B------:R-:W-:Y:S02]  /*4a10*/  F2FP.BF16.F32.PACK_AB R35, R39, R38 ;  /* 0x000000262723723e */ /* 0x000fe400000010ff */
[----:B------:R-:W-:Y:S01]  /*4a20*/  F2FP.BF16.F32.PACK_AB R41, R43, R42 ;  /* 0x0000002a2b29723e */ /* 0x000fe200000010ff */
[----:B------:R-:W-:Y:S01]  /*4a30*/  STSM.16.M88.4 [R8+0x8000], R88 ;  /* 0x0080005808007844 */ /* 0x000fe20000000200 */
[----:B------:R-:W-:-:S02]  /*4a40*/  F2FP.BF16.F32.PACK_AB R48, R49, R48 ;  /* 0x000000303130723e */ /* 0x000fc400000010ff */
[----:B------:R-:W-:Y:S01]  /*4a50*/  F2FP.BF16.F32.PACK_AB R42, R45, R44 ;  /* 0x0000002c2d2a723e */ /* 0x000fe200000010ff */
[----:B------:R-:W-:Y:S01]  /*4a60*/  STSM.16.M88.4 [R9+0x2000], R96 ;  /* 0x0020006009007844 */ /* 0x000fe20000000200 */
[----:B------:R-:W-:Y:S02]  /*4a70*/  F2FP.BF16.F32.PACK_AB R43, R47, R46 ;  /* 0x0000002e2f2b723e */ /* 0x000fe400000010ff */
[----:B------:R-:W-:Y:S01]  /*4a80*/  F2FP.BF16.F32.PACK_AB R49, R51, R50 ;  /* 0x000000323331723e */ /* 0x000fe200000010ff */
[----:B------:R-:W-:Y:S01]  /*4a90*/  STSM.16.M88.4 [R8+0xa000], R104 ;  /* 0x00a0006808007844 */ /* 0x000fe20000000200 */
[----:B------:R-:W-:Y:S02]  /*4aa0*/  F2FP.BF16.F32.PACK_AB R56, R57, R56 ;  /* 0x000000383938723e */ /* 0x000fe400000010ff */
[----:B------:R-:W-:Y:S01]  /*4ab0*/  F2FP.BF16.F32.PACK_AB R50, R53, R52 ;  /* 0x000000343532723e */ /* 0x000fe200000010ff */
[----:B------:R-:W-:Y:S01]  /*4ac0*/  STSM.16.M88.4 [R9+0x4000], R112 ;  /* 0x0040007009007844 */ /* 0x000fe20000000200 */
[----:B------:R-:W-:-:S02]  /*4ad0*/  F2FP.BF16.F32.PACK_AB R51, R55, R54 ;  /* 0x000000363733723e */ /* 0x000fc400000010ff */
[----:B------:R-:W-:Y:S01]  /*4ae0*/  F2FP.BF16.F32.PACK_AB R57, R59, R58 ;  /* 0x0000003a3b39723e */ /* 0x000fe200000010ff */
[----:B------:R1:W-:Y:S01]  /*4af0*/  STSM.16.M88.4 [R8], R4 ;  /* 0x0000000408007844 */ /* 0x0003e20000000200 */
[----:B------:R-:W-:Y:S02]  /*4b00*/  F2FP.BF16.F32.PACK_AB R64, R65, R64 ;  /* 0x000000404140723e */ /* 0x000fe400000010ff */
[----:B------:R-:W-:Y:S01]  /*4b10*/  F2FP.BF16.F32.PACK_AB R58, R61, R60 ;  /* 0x0000003c3d3a723e */ /* 0x000fe200000010ff */
[----:B------:R-:W-:Y:S01]  /*4b20*/  STSM.16.M88.4 [R9+-0x6000], R32 ;  /* 0xffa0002009007844 */ /* 0x000fe20000000200 */
[----:B------:R-:W-:Y:S02]  /*4b30*/  F2FP.BF16.F32.PACK_AB R59, R63, R62 ;  /* 0x0000003e3f3b723e */ /* 0x000fe400000010ff */
[----:B------:R-:W-:Y:S01]  /*4b40*/  F2FP.BF16.F32.PACK_AB R65, R67, R66 ;  /* 0x000000424341723e */ /* 0x000fe200000010ff */
[----:B------:R2:W-:Y:S01]  /*4b50*/  STSM.16.M88.4 [R8+0x2000], R40 ;  /* 0x0020002808007844 */ /* 0x0005e20000000200 */
[----:B------:R-:W-:-:S02]  /*4b60*/  F2FP.BF16.F32.PACK_AB R66, R69, R68 ;  /* 0x000000444542723e */ /* 0x000fc400000010ff */
[----:B------:R-:W-:Y:S01]  /*4b70*/  F2FP.BF16.F32.PACK_AB R67, R71, R70 ;  /* 0x000000464743723e */ /* 0x000fe200000010ff */
[----:B------:R-:W-:Y:S01]  /*4b80*/  STSM.16.M88.4 [R9+-0x4000], R48 ;  /* 0xffc0003009007844 */ /* 0x000fe20000000200 */
[----:B------:R-:W-:-:S03]  /*4b90*/  PLOP3.LUT P0, PT, PT, PT, UP0, 0x80, 0x0 ;  /* 0x000000000000781c */ /* 0x000fc60003f0f008 */
[----:B------:R3:W-:Y:S04]  /*4ba0*/  STSM.16.M88.4 [R8+0x4000], R56 ;  /* 0x0040003808007844 */ /* 0x0007e80000000200 */
[----:B------:R4:W-:Y:S01]  /*4bb0*/  STSM.16.M88.4 [R9+-0x2000], R64 ;  /* 0xffe0004009007844 */ /* 0x0009e20000000200 */
[----:B------:R-:W-:Y:S01]  /*4bc0*/  BAR.SYNC.DEFER_BLOCKING 0x1, 0x100 ;  /* 0x0044000000007b1d */ /* 0x000fe20000010000 */
[----:B------:R-:W-:Y:S01]  /*4bd0*/  UISETP.NE.U32.AND UP1, UPT, UR4, URZ, UPT ;  /* 0x0000003f0400728c */ /* 0x000fe2000bf25070 */
[----:B-1----:R-:W-:-:S04]  /*4be0*/  LEA.HI R6, R11, R10, RZ, 0x2 ;  /* 0x0000000a0b067211 */ /* 0x002fc800078f10ff */
[----:B------:R-:W-:Y:S02]  /*4bf0*/  ULDC UR7, c[0x0][0x808] ;  /* 0x0002020000077ab9 */ /* 0x000fe40000000800 */
[----:B--2---:R-:W1:Y:S01]  /*4c00*/  LDC.64 R40, c[0x0][0x850] ;  /* 0x00021400ff287b82 */ /* 0x004e620000000a00 */
[----:B------:R-:W2:Y:S01]  /*4c10*/  @P0 LDG.E R12, desc[UR46][R2.64] ;  /* 0x0000002e020c0981 */ /* 0x000ea2000c1e1900 */
[----:B------:R-:W-:Y:S01]  /*4c20*/  UISETP.NE.AND.EX UP1, UPT, UR5, URZ, UPT, UP1 ;  /* 0x0000003f0500728c */ /* 0x000fe2000bf25310 */
[----:B------:R-:W-:Y:S01]  /*4c30*/  IMAD.U32 R0, RZ, RZ, UR7 ;  /* 0x00000007ff007e24 */ /* 0x000fe2000f8e00ff */
[----:B---3--:R-:W-:-:S04]  /*4c40*/  LEA.HI R8, R11, R10, RZ, 0x3 ;  /* 0x0000000a0b087211 */ /* 0x008fc800078f18ff */
[----:B------:R-:W-:-:S05]  /*4c50*/  PLOP3.LUT P1, PT, PT, PT, UP1, 0x80, 0x0 ;  /* 0x000000000000781c */ /* 0x000fca0003f2f018 */
[----:B------:R-:W-:Y:S02]  /*4c60*/  @UP1 ULDC.64 UR4, c[0x0][0x878] ;  /* 0x00021e0000041ab9 */ /* 0x000fe40000000a00 */
[----:B------:R-:W-:Y:S01]  /*4c70*/  @UP1 UIMAD.WIDE UR4, UR36, 0x4, UR4 ;  /* 0x00000004240418a5 */ /* 0x000fe2000f8e0204 */
[----:B------:R-:W-:Y:S01]  /*4c80*/  LOP3.LUT R7, R6, 0x1ffffffc, RZ, 0xc0, !PT ;  /* 0x1ffffffc06077812 */ /* 0x000fe200078ec0ff */
[----:B------:R-:W3:Y:S01]  /*4c90*/  S2R R59, SR_CTAID.X ;  /* 0x00000000003b7919 */ /* 0x000ee20000002500 */
[----:B------:R-:W-:Y:S01]  /*4ca0*/  SHF.R.S32.HI R43, RZ, 0x2, R6 ;  /* 0x00000002ff2b7819 */ /* 0x000fe20000011406 */
[----:B------:R-:W-:Y:S02]  /*4cb0*/  IMAD.SHL.U32 R8, R8, 0x8, RZ ;  /* 0x0000000808087824 */ /* 0x000fe400078e00ff */
[----:B------:R-:W-:Y:S02]  /*4cc0*/  IMAD.U32 R4, RZ, RZ, UR4 ;  /* 0x00000004ff047e24 */ /* 0x000fe4000f8e00ff */
[----:B------:R-:W-:Y:S01]  /*4cd0*/  IMAD.U32 R5, RZ, RZ, UR5 ;  /* 0x00000005ff057e24 */ /* 0x000fe2000f8e00ff */
[----:B------:R-:W-:Y:S01]  /*4ce0*/  LEA.HI R6, R6, R43, RZ, 0x1 ;  /* 0x0000002b06067211 */ /* 0x000fe200078f08ff */
[----:B------:R-:W-:-:S03]  /*4cf0*/  IMAD.IADD R7, R10, 0x1, -R7 ;  /* 0x000000010a077824 */ /* 0x000fc600078e0a07 */
[----:B------:R4:W5:Y:S01]  /*4d00*/  @P1 LDG.E R0, desc[UR46][R4.64] ;  /* 0x0000002e04001981 */ /* 0x000962000c1e1900 */
[----:B------:R-:W-:Y:S01]  /*4d10*/  IMAD.SHL.U32 R52, R7, 0x8, RZ ;  /* 0x0000000807347824 */ /* 0x000fe200078e00ff */
[----:B------:R-:W-:Y:S01]  /*4d20*/  LOP3.LUT R6, R6, 0x3fffffe, RZ, 0xc0, !PT ;  /* 0x03fffffe06067812 */ /* 0x000fe200078ec0ff */
[----:B------:R-:W-:Y:S01]  /*4d30*/  UMOV UR4, URZ ;  /* 0x0000003f00047c82 */ /* 0x000fe20008000000 */
[----:B------:R-:W-:Y:S01]  /*4d40*/  UMOV UR5, URZ ;  /* 0x0000003f00057c82 */ /* 0x000fe20008000000 */
[----:B------:R-:W1:Y:S02]  /*4d50*/  S2UR UR10, SR_CTAID.Y ;  /* 0x00000000000a79c3 */ /* 0x000e640000002600 */
[----:B------:R-:W-:Y:S01]  /*4d60*/  IMAD.IADD R6, R43, 0x1, -R6 ;  /* 0x000000012b067824 */ /* 0x000fe200078e0a06 */
[----:B----4-:R-:W-:-:S04]  /*4d70*/  LOP3.LUT R5, R8, 0xc0, RZ, 0xc0, !PT ;  /* 0x000000c008057812 */ /* 0x010fc800078ec0ff */
[----:B------:R-:W-:Y:S02]  /*4d80*/  SHF.R.U32.HI R4, RZ, 0x3, R5 ;  /* 0x00000003ff047819 */ /* 0x000fe40000011605 */
[----:B------:R-:W-:-:S04]  /*4d90*/  LOP3.LUT R5, R5, 0x18, R52, 0xf8, !PT ;  /* 0x0000001805057812 */ /* 0x000fc800078ef834 */
[----:B------:R-:W-:Y:S01]  /*4da0*/  LOP3.LUT R4, R5, R4, RZ, 0x3c, !PT ;  /* 0x0000000405047212 */ /* 0x000fe200078e3cff */
[----:B------:R-:W-:-:S04]  /*4db0*/  IMAD R5, R13, 0x8, R6 ;  /* 0x000000080d057824 */ /* 0x000fc800078e0206 */
[----:B------:R-:W-:Y:S01]  /*4dc0*/  IMAD.U32 R4, R5, 0x20, R4 ;  /* 0x0000002005047824 */ /* 0x000fe200078e0004 */
[----:B--2---:R-:W-:-:S13]  /*4dd0*/  @P0 R2UR UR7, R12 ;  /* 0x000000000c0702ca */ /* 0x004fda00000e0000 */
[----:B------:R-:W-:Y:S02]  /*4de0*/  @UP0 USHF.R.S32.HI UR8, URZ, 0x1f, UR7 ;  /* 0x0000001f3f080899 */ /* 0x000fe40008011407 */
[----:B------:R-:W-:-:S05]  /*4df0*/  @UP0 UMOV UR4, UR7 ;  /* 0x0000000700040c82 */ /* 0x000fca0008000000 */
[----:B------:R-:W-:Y:S01]  /*4e00*/  @UP0 UMOV UR5, UR8 ;  /* 0x0000000800050c82 */ /* 0x000fe20008000000 */
[----:B-1-3--:R-:W-:Y:S05]  /*4e10*/  @P1 BRA `(.L_x_506) ;  /* 0x0000000000101947 */ /* 0x00afea0003800000 */
[----:B------:R-:W-:Y:S05]  /*4e20*/  @!P0 BRA `(.L_x_506) ;  /* 0x00000000000c8947 */ /* 0x000fea0003800000 */
[----:B------:R-:W2:Y:S04]  /*4e30*/  LDG.E R5, desc[UR46][R2.64] ;  /* 0x0000002e02057981 */ /* 0x000ea8000c1e1900 */
[----:B-----5:R-:W2:Y:S02]  /*4e40*/  LDG.E R0, desc[UR46][R2.64+0x4] ;  /* 0x0000042e02007981 */ /* 0x020ea4000c1e1900 */
[----:B--2---:R-:W-:-:S07]  /*4e50*/  IMAD.IADD R0, R0, 0x1, -R5 ;  /* 0x0000000100007824 */ /* 0x004fce00078e0a05 */
.L_x_506:
[----:B------:R-:W-:Y:S01]  /*4e60*/  LEA R54, R4, UR6, 0x1 ;  /* 0x0000000604367c11 */ /* 0x000fe2000f8e08ff */
[----:B------:R-:W-:Y:S01]  /*4e70*/  USHF.R.S32.HI UR7, URZ, 0x1f, UR10 ;  /* 0x0000001f3f077899 */ /* 0x000fe2000801140a */
[----:B------:R-:W1:Y:S01]  /*4e80*/  LDC.64 R64, c[0x0][0x820] ;  /* 0x00020800ff407b82 */ /* 0x000e620000000a00 */
[----:B-----5:R-:W-:Y:S01]  /*4e90*/  IMAD R0, R59, -0x80, R0 ;  /* 0xffffff803b007824 */ /* 0x020fe200078e0200 */
[----:B------:R-:W-:Y:S01]  /*4ea0*/  USHF.R.S32.HI UR6, URZ, 0x1f, UR36 ;  /* 0x0000001f3f067899 */ /* 0x000fe20008011424 */
[----:B------:R2:W3:Y:S01]  /*4eb0*/  LDS.128 R28, [R54+0x7000] ;  /* 0x00700000361c7984 */ /* 0x0004e20000000c00 */
[----:B------:R-:W-:Y:S01]  /*4ec0*/  SHF.R.S32.HI R53, RZ, 0x1f, R52 ;  /* 0x0000001fff357819 */ /* 0x000fe20000011434 */
[----:B------:R-:W-:Y:S01]  /*4ed0*/  IMAD R2, R40, UR7, RZ ;  /* 0x0000000728027c24 */ /* 0x000fe2000f8e02ff */
[----:B------:R-:W-:Y:S01]  /*4ee0*/  VIMNMX R0, R0, 0x80, PT ;  /* 0x0000008000007848 */ /* 0x000fe20003fe0100 */
[----:B------:R2:W4:Y:S01]  /*4ef0*/  LDS.128 R32, [R54+0x9000] ;  /* 0x0090000036207984 */ /* 0x0005220000000c00 */
[----:B------:R-:W-:Y:S01]  /*4f00*/  USEL UR6, UR6, URZ, !UP0 ;  /* 0x0000003f06067287 */ /* 0x000fe2000c000000 */
[----:B------:R-:W-:Y:S01]  /*4f10*/  IMAD R3, R41, UR10, R2 ;  /* 0x0000000a29037c24 */ /* 0x000fe2000f8e0202 */
[----:B------:R-:W-:Y:S01]  /*4f20*/  ULDC.64 UR8, c[0x0][0x858] ;  /* 0x0002160000087ab9 */ /* 0x000fe20000000a00 */
[----:B------:R2:W2:Y:S01]  /*4f30*/  LDS.128 R36, [R54+0xb000] ;  /* 0x00b0000036247984 */ /* 0x0004a20000000c00 */
[C---:B------:R-:W-:Y:S01]  /*4f40*/  VIADD R2, R43.reuse, 0x40 ;  /* 0x000000402b027836 */ /* 0x040fe20000000000 */
[-C--:B------:R-:W-:Y:S01]  /*4f50*/  ISETP.GE.AND P1, PT, R43, R0.reuse, PT ;  /* 0x000000002b00720c */ /* 0x080fe20003f26270 */
[----:B------:R-:W-:Y:S01]  /*4f60*/  IMAD.WIDE.U32 R40, R40, UR10, R52 ;  /* 0x0000000a28287c25 */ /* 0x000fe2000f8e0034 */
[----:B------:R1:W2:Y:S01]  /*4f70*/  LDS.128 R16, [R54] ;  /* 0x0000000036107984 */ /* 0x0002a20000000c00 */
[----:B------:R-:W-:Y:S01]  /*4f80*/  USEL UR36, UR36, URZ, !UP0 ;  /* 0x0000003f24247287 */ /* 0x000fe2000c000000 */
[----:B------:R-:W-:Y:S01]  /*4f90*/  ISETP.GE.AND P0, PT, R2, R0, PT ;  /* 0x000000000200720c */ /* 0x000fe20003f06270 */
[----:B------:R-:W-:Y:S01]  /*4fa0*/  IMAD.IADD R41, R41, 0x1, R3 ;  /* 0x0000000129297824 */ /* 0x000fe200078e0203 */
[----:B------:R1:W2:Y:S01]  /*4fb0*/  LDS.128 R20, [R54+0x2000] ;  /* 0x0020000036147984 */ /* 0x0002a20000000c00 */
[----:B------:R-:W-:Y:S01]  /*4fc0*/  IADD3 R2, P2, R43, UR4, RZ ;  /* 0x000000042b027c10 */ /* 0x000fe2000ff5e0ff */
[----:B------:R-:W-:-:S02]  /*4fd0*/  UIMAD UR4, UR6, UR8, URZ ;  /* 0x00000008060472a4 */ /* 0x000fc4000f8e023f */
[----:B------:R-:W-:Y:S01]  /*4fe0*/  IMAD.U32 R61, RZ, RZ, UR8 ;  /* 0x00000008ff3d7e24 */ /* 0x000fe2000f8e00ff */
[----:B------:R1:W2:Y:S01]  /*4ff0*/  LDS.128 R24, [R54+0x4000] ;  /* 0x0040000036187984 */ /* 0x0002a20000000c00 */
[----:B------:R-:W-:Y:S01]  /*5000*/  LEA.HI.X.SX32 R3, R43, UR5, 0x1, P2 ;  /* 0x000000052b037c11 */ /* 0x000fe200090f0eff */
[----:B------:R-:W-:Y:S02]  /*5010*/  UIMAD UR4, UR36, UR9, UR4 ;  /* 0x00000009240472a4 */ /* 0x000fe4000f8e0204 */
[----:B------:R-:W-:Y:S01]  /*5020*/  IMAD.WIDE.U32 R60, R61, UR36, R40 ;  /* 0x000000243d3c7c25 */ /* 0x000fe2000f8e0028 */
[----:B------:R1:W2:Y:S01]  /*5030*/  LDS.128 R4, [R54+0x1000] ;  /* 0x0010000036047984 */ /* 0x0002a20000000c00 */
[----:B------:R-:W-:Y:S02]  /*5040*/  BSSY B0, `(.L_x_507) ;  /* 0x000001e000007945 */ /* 0x000fe40003800000 */
[----:B-1----:R-:W-:Y:S01]  /*5050*/  IMAD R0, R64, UR7, RZ ;  /* 0x0000000740007c24 */ /* 0x002fe2000f8e02ff */
[----:B------:R1:W1:Y:S01]  /*5060*/  LDS.128 R8, [R54+0x3000] ;  /* 0x0030000036087984 */ /* 0x0002620000000c00 */
[----:B------:R-:W-:-:S02]  /*5070*/  VIADD R55, R61, UR4 ;  /* 0x000000043d377c36 */ /* 0x000fc40008000000 */
[----:B------:R-:W-:Y:S01]  /*5080*/  IMAD.WIDE.U32 R56, R64, UR10, R52 ;  /* 0x0000000a40387c25 */ /* 0x000fe2000f8e0034 */
[----:B------:R1:W1:Y:S03]  /*5090*/  LDS.128 R12, [R54+0x5000] ;  /* 0x00500000360c7984 */ /* 0x0002660000000c00 */
[----:B------:R-:W-:-:S04]  /*50a0*/  IMAD.WIDE R58, R59, 0x80, R2 ;  /* 0x000000803b3a7825 */ /* 0x000fc800078e0202 */
[----:B------:R-:W-:Y:S02]  /*50b0*/  IMAD R65, R65, UR10, R0 ;  /* 0x0000000a41417c24 */ /* 0x000fe4000f8e0200 */
[----:B------:R-:W-:Y:S01]  /*50c0*/  VIADD R64, R52, 0x20 ;  /* 0x0000002034407836 */ /* 0x000fe20000000000 */
[----:B---34-:R-:W-:Y:S06]  /*50d0*/  @P1 BRA `(.L_x_508) ;  /* 0x0000000000501947 */ /* 0x018fec0003800000 */
[----:B------:R-:W-:Y:S01]  /*50e0*/  ULDC UR4, c[0x0][0x83c] ;  /* 0x00020f0000047ab9 */ /* 0x000fe20000000800 */
[----:B------:R-:W3:Y:S01]  /*50f0*/  LDS.128 R40, [R54+0x8000] ;  /* 0x0080000036287984 */ /* 0x000ee20000000c00 */
[C---:B------:R-:W-:Y:S01]  /*5100*/  ISETP.GE.AND P2, PT, R52.reuse, UR4, PT ;  /* 0x0000000434007c0c */ /* 0x040fe2000bf46270 */
[----:B------:R-:W-:Y:S01]  /*5110*/  ULDC.64 UR8, c[0x0][0x848] ;  /* 0x0002120000087ab9 */ /* 0x000fe20000000a00 */
[----:B------:R-:W-:Y:S01]  /*5120*/  VIADD R0, R52, 0x40 ;  /* 0x0000004034007836 */ /* 0x000fe20000000000 */
[----:B------:R-:W4:Y:S01]  /*5130*/  LDS.128 R44, [R54+0xa000] ;  /* 0x00a00000362c7984 */ /* 0x000f220000000c00 */
[----:B------:R-:W-:Y:S01]  /*5140*/  IMAD R63, R59, UR8, RZ ;  /* 0x000000083b3f7c24 */ /* 0x000fe2000f8e02ff */
[----:B------:R-:W-:Y:S02]  /*5150*/  ISETP.GE.AND P3, PT, R64, UR4, PT ;  /* 0x0000000440007c0c */ /* 0x000fe4000bf66270 */
[----:B------:R-:W-:Y:S01]  /*5160*/  ISETP.GE.AND P4, PT, R0, UR4, PT ;  /* 0x0000000400007c0c */ /* 0x000fe2000bf86270 */
[----:B------:R-:W-:-:S05]  /*5170*/  IMAD R63, R58, UR9, R63 ;  /* 0x000000093a3f7c24 */ /* 0x000fca000f8e023f */
[----:B------:R1:W5:Y:S02]  /*5180*/  @!P2 LDS.128 R48, [R54+0x6000] ;  /* 0x006000003630a984 */ /* 0x0003640000000c00 */
[----:B-12---:R-:W-:-:S04]  /*5190*/  IMAD.MOV.U32 R54, RZ, RZ, R60 ;  /* 0x000000ffff367224 */ /* 0x006fc800078e003c */
[----:B------:R-:W-:Y:S01]  /*51a0*/  IMAD.WIDE.U32 R2, R58, UR8, R54 ;  /* 0x000000083a027c25 */ /* 0x000fe2000f8e0036 */
[----:B------:R-:W-:-:S03]  /*51b0*/  ULDC.64 UR8, c[0x0][0x830] ;  /* 0x00020c0000087ab9 */ /* 0x000fc60000000a00 */
[----:B------:R-:W-:Y:S01]  /*51c0*/  IMAD.IADD R3, R3, 0x1, R63 ;  /* 0x0000000103037824 */ /* 0x000fe200078e023f */
[----:B------:R-:W-:-:S04]  /*51d0*/  LEA R62, P5, R2, UR8, 0x1 ;  /* 0x00000008023e7c11 */ /* 0x000fc8000f8a08ff */
[----:B------:R-:W-:-:S05]  /*51e0*/  LEA.HI.X R63, R2, UR9, R3, 0x1, P5 ;  /* 0x00000009023f7c11 */ /* 0x000fca000a8f0c03 */
[----:B---3--:R3:W-:Y:S04]  /*51f0*/  @!P3 STG.E.128 desc[UR46][R62.64+0x40], R40 ;  /* 0x000040283e00b986 */ /* 0x0087e8000c101d2e */
[----:B----4-:R3:W-:Y:S04]  /*5200*/  @!P4 STG.E.128 desc[UR46][R62.64+0x80], R44 ;  /* 0x0000802c3e00c986 */ /* 0x0107e8000c101d2e */
[----:B-----5:R3:W-:Y:S02]  /*5210*/  @!P2 STG.E.128 desc[UR46][R62.64], R48 ;  /* 0x000000303e00a986 */ /* 0x0207e4000c101d2e */
.L_x_508:
[----:B------:R-:W-:Y:S05]  /*5220*/  BSYNC B0 ;  /* 0x0000000000007941 */ /* 0x000fea0003800000 */
.L_x_507:
[----:B------:R-:W-:Y:S04]  /*5230*/  BSSY B0, `(.L_x_509) ;  /* 0x0000016000007945 */ /* 0x000fe80003800000 */
[----:B------:R-:W-:Y:S05]  /*5240*/  @P0 BRA `(.L_x_510) ;  /* 0x0000000000500947 */ /* 0x000fea0003800000 */
[----:B---3--:R-:W-:Y:S01]  /*5250*/  IADD3 R41, P2, R58, 0x40, RZ ;  /* 0x000000403a297810 */ /* 0x008fe20007f5e0ff */
[----:B------:R-:W-:Y:S01]  /*5260*/  ULDC.64 UR8, c[0x0][0x848] ;  /* 0x0002120000087ab9 */ /* 0x000fe20000000a00 */
[----:B------:R-:W-:Y:S01]  /*5270*/  IMAD.MOV.U32 R2, RZ, RZ, R60 ;  /* 0x000000ffff027224 */ /* 0x000fe200078e003c */
[----:B------:R-:W-:Y:S01]  /*5280*/  ULDC UR4, c[0x0][0x83c] ;  /* 0x00020f0000047ab9 */ /* 0x000fe20000000800 */
[----:B------:R-:W-:Y:S01]  /*5290*/  IMAD.MOV.U32 R3, RZ, RZ, R55 ;  /* 0x000000ffff037224 */ /* 0x000fe200078e0037 */
[----:B------:R-:W-:Y:S01]  /*52a0*/  ISETP.GE.AND P3, PT, R52, UR4, PT ;  /* 0x0000000434007c0c */ /* 0x000fe2000bf66270 */
[----:B------:R-:W-:Y:S01]  /*52b0*/  IMAD.X R0, RZ, RZ, R59, P2 ;  /* 0x000000ffff007224 */ /* 0x000fe200010e063b */
[----:B------:R-:W-:Y:S01]  /*52c0*/  ISETP.GE.AND P4, PT, R64, UR4, PT ;  /* 0x0000000440007c0c */ /* 0x000fe2000bf86270 */
[----:B------:R-:W-:Y:S02]  /*52d0*/  VIADD R40, R52, 0x40 ;  /* 0x0000004034287836 */ /* 0x000fe40000000000 */
[----:B------:R-:W-:-:S02]  /*52e0*/  IMAD R0, R0, UR8, RZ ;  /* 0x0000000800007c24 */ /* 0x000fc4000f8e02ff */
[----:B------:R-:W-:Y:S01]  /*52f0*/  IMAD.WIDE.U32 R2, R41, UR8, R2 ;  /* 0x0000000829027c25 */ /* 0x000fe2000f8e0002 */
[----:B------:R-:W-:-:S03]  /*5300*/  ISETP.GE.AND P5, PT, R40, UR4, PT ;  /* 0x0000000428007c0c */ /* 0x000fc6000bfa6270 */
[----:B------:R-:W-:Y:S01]  /*5310*/  IMAD R41, R41, UR9, R0 ;  /* 0x0000000929297c24 */ /* 0x000fe2000f8e0200 */
[----:B------:R-:W-:Y:S02]  /*5320*/  ULDC.64 UR8, c[0x0][0x830] ;  /* 0x00020c0000087ab9 */ /* 0x000fe40000000a00 */
[----:B------:R-:W-:Y:S01]  /*5330*/  LEA R40, P2, R2, UR8, 0x1 ;  /* 0x0000000802287c11 */ /* 0x000fe2000f8408ff */
[----:B------:R-:W-:-:S05]  /*5340*/  IMAD.IADD R3, R3, 0x1, R41 ;  /* 0x0000000103037824 */ /* 0x000fca00078e0229 */
[----:B------:R-:W-:-:S05]  /*5350*/  LEA.HI.X R41, R2, UR9, R3, 0x1, P2 ;  /* 0x0000000902297c11 */ /* 0x000fca00090f0c03 */
[----:B------:R4:W-:Y:S04]  /*5360*/  @!P3 STG.E.128 desc[UR46][R40.64], R28 ;  /* 0x0000001c2800b986 */ /* 0x0009e8000c101d2e */
[----:B------:R4:W-:Y:S04]  /*5370*/  @!P4 STG.E.128 desc[UR46][R40.64+0x40], R32 ;  /* 0x000040202800c986 */ /* 0x0009e8000c101d2e */
[----:B--2---:R4:W-:Y:S02]  /*5380*/  @!P5 STG.E.128 desc[UR46][R40.64+0x80], R36 ;  /* 0x000080242800d986 */ /* 0x0049e4000c101d2e */
.L_x_510:
[----:B------:R-:W-:Y:S05]  /*5390*/  BSYNC B0 ;  /* 0x0000000000007941 */ /* 0x000fea0003800000 */
.L_x_509:
[----:B------:R-:W-:Y:S01]  /*53a0*/  ULDC.64 UR8, c[0x0][0x828] ;  /* 0x00020a0000087ab9 */ /* 0x000fe20000000a00 */
[----:B------:R-:W-:Y:S01]  /*53b0*/  IMAD.IADD R57, R57, 0x1, R65 ;  /* 0x0000000139397824 */ /* 0x000fe200078e0241 */
[----:B------:R-:W-:Y:S02]  /*53c0*/  UIMAD UR4, UR6, UR8, URZ ;  /* 0x00000008060472a4 */ /* 0x000fe4000f8e023f */
[----:B------:R-:W-:Y:S01]  /*53d0*/  IMAD.U32 R3, RZ, RZ, UR8 ;  /* 0x00000008ff037e24 */ /* 0x000fe2000f8e00ff */
[----:B------:R-:W-:Y:S01]  /*53e0*/  BSSY B0, `(.L_x_511) ;  /* 0x0000016000007945 */ /* 0x000fe20003800000 */
[----:B------:R-:W-:Y:S02]  /*53f0*/  UIMAD UR4, UR36, UR9, UR4 ;  /* 0x00000009240472a4 */ /* 0x000fe4000f8e0204 */
[----:B------:R-:W-:-:S04]  /*5400*/  IMAD.WIDE.U32 R56, R3, UR36, R56 ;  /* 0x0000002403387c25 */ /* 0x000fc8000f8e0038 */
[----:B----4-:R-:W-:Y:S01]  /*5410*/  VIADD R29, R57, UR4 ;  /* 0x00000004391d7c36 */ /* 0x010fe20008000000 */
[----:B------:R-:W-:Y:S06]  /*5420*/  @P1 BRA `(.L_x_512) ;  /* 0x0000000000441947 */ /* 0x000fec0003800000 */
[----:B------:R-:W-:Y:S01]  /*5430*/  ULDC.64 UR6, c[0x0][0x818] ;  /* 0x0002060000067ab9 */ /* 0x000fe20000000a00 */
[C---:B------:R-:W-:Y:S01]  /*5440*/  VIADD R0, R52.reuse, 0x40 ;  /* 0x0000004034007836 */ /* 0x040fe20000000000 */
[----:B------:R-:W-:Y:S01]  /*5450*/  ULDC UR4, c[0x0][0x80c] ;  /* 0x0002030000047ab9 */ /* 0x000fe20000000800 */
[----:B------:R-:W-:Y:S01]  /*5460*/  IMAD R31, R59, UR6, RZ ;  /* 0x000000063b1f7c24 */ /* 0x000fe2000f8e02ff */
[----:B------:R-:W-:Y:S01]  /*5470*/  ISETP.GE.AND P1, PT, R52, UR4, PT ;  /* 0x0000000434007c0c */ /* 0x000fe2000bf26270 */
[----:B------:R-:W-:Y:S01]  /*5480*/  IMAD.MOV.U32 R28, RZ, RZ, R56 ;  /* 0x000000ffff1c7224 */ /* 0x000fe200078e0038 */
[----:B------:R-:W-:Y:S01]  /*5490*/  ISETP.GE.AND P3, PT, R0, UR4, PT ;  /* 0x0000000400007c0c */ /* 0x000fe2000bf66270 */
[----:B------:R-:W-:Y:S01]  /*54a0*/  IMAD R31, R58, UR7, R31 ;  /* 0x000000073a1f7c24 */ /* 0x000fe2000f8e021f */
[----:B------:R-:W-:Y:S01]  /*54b0*/  ISETP.GE.AND P2, PT, R64, UR4, PT ;  /* 0x0000000440007c0c */ /* 0x000fe2000bf46270 */
[----:B------:R-:W-:Y:S01]  /*54c0*/  IMAD.WIDE.U32 R2, R58, UR6, R28 ;  /* 0x000000063a027c25 */ /* 0x000fe2000f8e001c */
[----:B------:R-:W-:-:S03]  /*54d0*/  ULDC.64 UR6, c[0x0][0x800] ;  /* 0x0002000000067ab9 */ /* 0x000fc60000000a00 */
[----:B------:R-:W-:Y:S01]  /*54e0*/  IMAD.IADD R3, R3, 0x1, R31 ;  /* 0x0000000103037824 */ /* 0x000fe200078e021f */
[----:B------:R-:W-:-:S04]  /*54f0*/  LEA R30, P4, R2, UR6, 0x1 ;  /* 0x00000006021e7c11 */ /* 0x000fc8000f8808ff */
[----:B------:R-:W-:-:S05]  /*5500*/  LEA.HI.X R31, R2, UR7, R3, 0x1, P4 ;  /* 0x00000007021f7c11 */ /* 0x000fca000a0f0c03 */
[----:B--2---:R4:W-:Y:S04]  /*5510*/  @!P1 STG.E.128 desc[UR46][R30.64], R16 ;  /* 0x000000101e009986 */ /* 0x0049e8000c101d2e */
[----:B------:R4:W-:Y:S04]  /*5520*/  @!P2 STG.E.128 desc[UR46][R30.64+0x40], R20 ;  /* 0x000040141e00a986 */ /* 0x0009e8000c101d2e */
[----:B------:R4:W-:Y:S02]  /*5530*/  @!P3 STG.E.128 desc[UR46][R30.64+0x80], R24 ;  /* 0x000080181e00b986 */ /* 0x0009e4000c101d2e */
.L_x_512:
[----:B------:R-:W-:Y:S05]  /*5540*/  BSYNC B0 ;  /* 0x0000000000007941 */ /* 0x000fea0003800000 */
.L_x_511:
[----:B------:R-:W-:Y:S05]  /*5550*/  @P0 BRA `(.L_x_480) ;  /* 0x0000004400140947 */ /* 0x000fea0003800000 */
[----:B--2-4-:R-:W-:Y:S01]  /*5560*/  IADD3 R17, P0, R58, 0x40, RZ ;  /* 0x000000403a117810 */ /* 0x014fe20007f1e0ff */
[----:B------:R-:W-:Y:S01]  /*5570*/  ULDC.64 UR6, c[0x0][0x818] ;  /* 0x0002060000067ab9 */ /* 0x000fe20000000a00 */
[----:B------:R-:W-:Y:S01]  /*5580*/  IMAD.MOV.U32 R2, RZ, RZ, R56 ;  /* 0x000000ffff027224 */ /* 0x000fe200078e0038 */
[----:B------:R-:W-:Y:S01]  /*5590*/  ULDC UR4, c[0x0][0x80c] ;  /* 0x0002030000047ab9 */ /* 0x000fe20000000800 */
[----:B------:R-:W-:Y:S01]  /*55a0*/  IMAD.MOV.U32 R3, RZ, RZ, R29 ;  /* 0x000000ffff037224 */ /* 0x000fe200078e001d */
[----:B------:R-:W-:Y:S01]  /*55b0*/  ISETP.GE.AND P1, PT, R52, UR4, PT ;  /* 0x0000000434007c0c */ /* 0x000fe2000bf26270 */
[----:B------:R-:W-:Y:S01]  /*55c0*/  IMAD.X R0, RZ, RZ, R59, P0 ;  /* 0x000000ffff007224 */ /* 0x000fe200000e063b */
[----:B------:R-:W-:Y:S01]  /*55d0*/  ISETP.GE.AND P2, PT, R64, UR4, PT ;  /* 0x0000000440007c0c */ /* 0x000fe2000bf46270 */
[----:B------:R-:W-:-:S04]  /*55e0*/  IMAD.WIDE.U32 R2, R17, UR6, R2 ;  /* 0x0000000611027c25 */ /* 0x000fc8000f8e0002 */
[----:B------:R-:W-:Y:S02]  /*55f0*/  IMAD R0, R0, UR6, RZ ;  /* 0x0000000600007c24 */ /* 0x000fe4000f8e02ff */
[----:B------:R-:W-:Y:S02]  /*5600*/  VIADD R52, R52, 0x40 ;  /* 0x0000004034347836 */ /* 0x000fe40000000000 */
[----:B------:R-:W-:Y:S01]  /*5610*/  IMAD R17, R17, UR7, R0 ;  /* 0x0000000711117c24 */ /* 0x000fe2000f8e0200 */
[----:B------:R-:W-:Y:S02]  /*5620*/  ULDC.64 UR6, c[0x0][0x800] ;  /* 0x0002000000067ab9 */ /* 0x000fe40000000a00 */
[----:B------:R-:W-:Y:S01]  /*5630*/  LEA R16, P0, R2, UR6, 0x1 ;  /* 0x0000000602107c11 */ /* 0x000fe2000f8008ff */
[----:B------:R-:W-:-:S05]  /*5640*/  IMAD.IADD R3, R3, 0x1, R17 ;  /* 0x0000000103037824 */ /* 0x000fca00078e0211 */
[----:B------:R-:W-:Y:S02]  /*5650*/  LEA.HI.X R17, R2, UR7, R3, 0x1, P0 ;  /* 0x0000000702117c11 */ /* 0x000fe400080f0c03 */
[----:B------:R-:W-:-:S03]  /*5660*/  ISETP.GE.AND P0, PT, R52, UR4, PT ;  /* 0x0000000434007c0c */ /* 0x000fc6000bf06270 */
[----:B------:R2:W-:Y:S04]  /*5670*/  @!P1 STG.E.128 desc[UR46][R16.64], R4 ;  /* 0x0000000410009986 */ /* 0x0005e8000c101d2e */
[----:B-1----:R2:W-:Y:S06]  /*5680*/  @!P2 STG.E.128 desc[UR46][R16.64+0x40], R8 ;  /* 0x000040081000a986 */ /* 0x0025ec000c101d2e */
[----:B------:R-:W-:Y:S05]  /*5690*/  @P0 BRA `(.L_x_480) ;  /* 0x0000004000c40947 */ /* 0x000fea0003800000 */
[----:B------:R1:W-:Y:S01]  /*56a0*/  STG.E.128 desc[UR46][R16.64+0x80], R12 ;  /* 0x0000800c10007986 */ /* 0x0003e2000c101d2e */
[----:B------:R-:W-:Y:S05]  /*56b0*/  BRA `(.L_x_480) ;  /* 0x0000004000bc7947 */ /* 0x000fea0003800000 */
.L_x_505:
[----:B------:R-:W-:Y:S01]  /*56c0*/  ULDC.64 UR4, c[0x0][0x870] ;  /* 0x00021c0000047ab9 */ /* 0x000fe20000000a00 */
[----:B------:R-:W2:Y:S01]  /*56d0*/  S2R R6, SR_TID.X ;  /* 0x0000000000067919 */ /* 0x000ea20000002100 */
[----:B------:R-:W-:Y:S01]  /*56e0*/  UISETP.NE.U32.AND UP0, UPT, UR4, URZ, UPT ;  /* 0x0000003f0400728c */ /* 0x000fe2000bf05070 */
[----:B------:R-:W3:Y:S03]  /*56f0*/  S2UR UR8, SR_CTAID.Y ;  /* 0x00000000000879c3 */ /* 0x000ee60000002600 */
[----:B------:R-:W-:-:S03]  /*5700*/  UISETP.NE.AND.EX UP0, UPT, UR5, URZ, UPT, UP0 ;  /* 0x0000003f0500728c */ /* 0x000fc6000bf05300 */
[----:B------:R-:W-:Y:S02]  /*5710*/  ULDC.64 UR4, c[0x0][0x870] ;  /* 0x00021c0000047ab9 */ /* 0x000fe40000000a00 */
[----:B------:R-:W-:Y:S01]  /*5720*/  UIMAD.WIDE UR4, UR36, 0x4, UR4 ;  /* 0x00000004240478a5 */ /* 0x000fe2000f8e0204 */
[----:B------:R-:W-:Y:S01]  /*5730*/  PLOP3.LUT P0, PT, PT, PT, UP0, 0x80, 0x0 ;  /* 0x000000000000781c */ /* 0x000fe20003f0f008 */
[----:B------:R-:W-:Y:S01]  /*5740*/  ULDC UR6, c[0x0][0x808] ;  /* 0x0002020000067ab9 */ /* 0x000fe20000000800 */
[----:B------:R-:W4:Y:S01]  /*5750*/  S2R R7, SR_CTAID.X ;  /* 0x0000000000077919 */ /* 0x000f220000002500 */
[----:B------:R-:W4:Y:S02]  /*5760*/  LDC.64 R12, c[0x0][0x820] ;  /* 0x00020800ff0c7b82 */ /* 0x000f240000000a00 */
[----:B------:R-:W-:Y:S02]  /*5770*/  IMAD.U32 R2, RZ, RZ, UR4 ;  /* 0x00000004ff027e24 */ /* 0x000fe4000f8e00ff */
[----:B------:R-:W-:Y:S01]  /*5780*/  IMAD.U32 R3, RZ, RZ, UR5 ;  /* 0x00000005ff037e24 */ /* 0x000fe2000f8e00ff */
[----:B------:R-:W-:-:S05]  /*5790*/  ULDC.64 UR4, c[0x0][0x878] ;  /* 0x00021e0000047ab9 */ /* 0x000fca0000000a00 */
[----:B------:R-:W4:Y:S01]  /*57a0*/  @P0 LDG.E R8, desc[UR46][R2.64] ;  /* 0x0000002e02080981 */ /* 0x000f22000c1e1900 */
[----:B------:R-:W-:Y:S01]  /*57b0*/  UISETP.NE.U32.AND UP1, UPT, UR4, URZ, UPT ;  /* 0x0000003f0400728c */ /* 0x000fe2000bf25070 */
[----:B------:R-:W-:-:S03]  /*57c0*/  IMAD.U32 R0, RZ, RZ, UR6 ;  /* 0x00000006ff007e24 */ /* 0x000fc6000f8e00ff */
[----:B------:R-:W-:Y:S01]  /*57d0*/  UISETP.NE.AND.EX UP1, UPT, UR5, URZ, UPT, UP1 ;  /* 0x0000003f0500728c */ /* 0x000fe2000bf25310 */
[----:B--2---:R-:W-:-:S05]  /*57e0*/  VIADD R6, R6, 0xffffff80 ;  /* 0xffffff8006067836 */ /* 0x004fca0000000000 */
[----:B------:R-:W-:-:S05]  /*57f0*/  PLOP3.LUT P1, PT, PT, PT, UP1, 0x80, 0x0 ;  /* 0x000000000000781c */ /* 0x000fca0003f2f018 */
[----:B------:R-:W-:Y:S02]  /*5800*/  @UP1 ULDC.64 UR4, c[0x0][0x878] ;  /* 0x00021e0000041ab9 */ /* 0x000fe40000000a00 */
[----:B------:R-:W-:Y:S01]  /*5810*/  @UP1 UIMAD.WIDE UR4, UR36, 0x4, UR4 ;  /* 0x00000004240418a5 */ /* 0x000fe2000f8e0204 */
[----:B------:R-:W-:-:S05]  /*5820*/  SHF.R.S32.HI R9, RZ, 0x1f, R6 ;  /* 0x0000001fff097819 */ /* 0x000fca0000011406 */
[----:B-1----:R-:W-:Y:S02]  /*5830*/  IMAD.U32 R4, RZ, RZ, UR4 ;  /* 0x00000004ff047e24 */ /* 0x002fe4000f8e00ff */
[----:B------:R-:W-:Y:S01]  /*5840*/  IMAD.U32 R5, RZ, RZ, UR5 ;  /* 0x00000005ff057e24 */ /* 0x000fe2000f8e00ff */
[----:B------:R-:W-:Y:S01]  /*5850*/  LEA.HI R9, R9, R6, RZ, 0x2 ;  /* 0x0000000609097211 */ /* 0x000fe200078f10ff */
[----:B------:R-:W-:Y:S01]  /*5860*/  UMOV UR4, URZ ;  /* 0x0000003f00047c82 */ /* 0x000fe20008000000 */
[----:B------:R-:W-:Y:S02]  /*5870*/  UMOV UR5, URZ ;  /* 0x0000003f00057c82 */ /* 0x000fe40008000000 */
[----:B------:R1:W5:Y:S01]  /*5880*/  @P1 LDG.E R0, desc[UR46][R4.64] ;  /* 0x0000002e04001981 */ /* 0x000362000c1e1900 */
[----:B---3--:R-:W-:Y:S01]  /*5890*/  USHF.R.S32.HI UR9, URZ, 0x1f, UR8 ;  /* 0x0000001f3f097899 */ /* 0x008fe20008011408 */
[----:B-1----:R-:W-:-:S05]  /*58a0*/  LOP3.LUT R5, R9, 0x1ffffffc, RZ, 0xc0, !PT ;  /* 0x1ffffffc09057812 */ /* 0x002fca00078ec0ff */
[----:B------:R-:W-:Y:S01]  /*58b0*/  IMAD.IADD R6, R6, 0x1, -R5 ;  /* 0x0000000106067824 */ /* 0x000fe200078e0a05 */
[----:B----4-:R-:W-:-:S13]  /*58c0*/  @P0 R2UR UR6, R8 ;  /* 0x00000000080602ca */ /* 0x010fda00000e0000 */
[----:B------:R-:W-:Y:S02]  /*58d0*/  @UP0 USHF.R.S32.HI UR7, URZ, 0x1f, UR6 ;  /* 0x0000001f3f070899 */ /* 0x000fe40008011406 */
[----:B------:R-:W-:-:S05]  /*58e0*/  @UP0 UMOV UR4, UR6 ;  /* 0x0000000600040c82 */ /* 0x000fca0008000000 */
[----:B------:R-:W-:Y:S01]  /*58f0*/  @UP0 UMOV UR5, UR7 ;  /* 0x0000000700050c82 */ /* 0x000fe20008000000 */
[----:B------:R-:W-:Y:S05]  /*5900*/  @P1 BRA `(.L_x_513) ;  /* 0x0000000000101947 */ /* 0x000fea0003800000 */
[----:B------:R-:W-:Y:S05]  /*5910*/  @!P0 BRA `(.L_x_513) ;  /* 0x00000000000c8947 */ /* 0x000fea0003800000 */
[----:B------:R-:W2:Y:S04]  /*5920*/  LDG.E R5, desc[UR46][R2.64] ;  /* 0x0000002e02057981 */ /* 0x000ea8000c1e1900 */
[----:B-----5:R-:W2:Y:S02]  /*5930*/  LDG.E R0, desc[UR46][R2.64+0x4] ;  /* 0x0000042e02007981 */ /* 0x020ea4000c1e1900 */
[----:B--2---:R-:W-:-:S07]  /*5940*/  IMAD.IADD R0, R0, 0x1, -R5 ;  /* 0x0000000100007824 */ /* 0x004fce00078e0a05 */
.L_x_513:
[----:B------:R-:W-:Y:S01]  /*5950*/  SHF.R.S32.HI R9, RZ, 0x2, R9 ;  /* 0x00000002ff097819 */ /* 0x000fe20000011409 */
[----:B------:R-:W1:Y:S01]  /*5960*/  LDC.64 R14, c[0x0][0x850] ;  /* 0x00021400ff0e7b82 */ /* 0x000e620000000a00 */
[----:B------:R-:W-:Y:S01]  /*5970*/  IMAD R2, R12, UR9, RZ ;  /* 0x000000090c027c24 */ /* 0x000fe2000f8e02ff */
[----:B------:R-:W-:Y:S01]  /*5980*/  ULDC.64 UR6, c[0x0][0x828] ;  /* 0x00020a0000067ab9 */ /* 0x000fe20000000a00 */
[----:B------:R-:W-:Y:S01]  /*5990*/  IMAD.SHL.U32 R10, R6, 0x8, RZ ;  /* 0x00000008060a7824 */ /* 0x000fe200078e00ff */
[----:B------:R-:W-:Y:S01]  /*59a0*/  BSSY B0, `(.L_x_514) ;  /* 0x000002a000007945 */ /* 0x000fe20003800000 */
[----:B-----5:R-:W-:Y:S02]  /*59b0*/  IMAD R0, R7, -0x80, R0 ;  /* 0xffffff8007007824 */ /* 0x020fe400078e0200 */
[----:B------:R-:W-:Y:S01]  /*59c0*/  VIADD R3, R9, 0x40 ;  /* 0x0000004009037836 */ /* 0x000fe20000000000 */
[----:B------:R-:W-:Y:S01]  /*59d0*/  SHF.R.S32.HI R11, RZ, 0x1f, R10 ;  /* 0x0000001fff0b7819 */ /* 0x000fe2000001140a */
[----:B------:R-:W-:Y:S01]  /*59e0*/  IMAD R13, R13, UR8, R2 ;  /* 0x000000080d0d7c24 */ /* 0x000fe2000f8e0202 */
[----:B------:R-:W-:Y:S01]  /*59f0*/  IADD3 R2, P2, R9, UR4, RZ ;  /* 0x0000000409027c10 */ /* 0x000fe2000ff5e0ff */
[----:B------:R-:W-:Y:S01]  /*5a00*/  USHF.R.S32.HI UR4, URZ, 0x1f, UR36 ;  /* 0x0000001f3f047899 */ /* 0x000fe20008011424 */
[-C--:B------:R-:W-:Y:S01]  /*5a10*/  ISETP.GE.AND P0, PT, R3, R0.reuse, PT ;  /* 0x000000000300720c */ /* 0x080fe20003f06270 */
[----:B------:R-:W-:Y:S01]  /*5a20*/  IMAD.WIDE.U32 R4, R12, UR8, R10 ;  /* 0x000000080c047c25 */ /* 0x000fe2000f8e000a */
[C---:B------:R-:W-:Y:S01]  /*5a30*/  LEA.HI.X.SX32 R3, R9.reuse, UR5, 0x1, P2 ;  /* 0x0000000509037c11 */ /* 0x040fe200090f0eff */
[----:B------:R-:W-:Y:S01]  /*5a40*/  USEL UR5, UR4, URZ, !UP0 ;  /* 0x0000003f04057287 */ /* 0x000fe2000c000000 */
[----:B------:R-:W-:Y:S01]  /*5a50*/  ISETP.GE.AND P1, PT, R9, R0, PT ;  /* 0x000000000900720c */ /* 0x000fe20003f26270 */
[----:B------:R-:W-:Y:S01]  /*5a60*/  USEL UR36, UR36, URZ, !UP0 ;  /* 0x0000003f24247287 */ /* 0x000fe2000c000000 */
[----:B------:R-:W-:Y:S01]  /*5a70*/  IMAD.IADD R5, R5, 0x1, R13 ;  /* 0x0000000105057824 */ /* 0x000fe200078e020d */
[----:B------:R-:W-:-:S02]  /*5a80*/  UIMAD UR4, UR5, UR6, URZ ;  /* 0x00000006050472a4 */ /* 0x000fc4000f8e023f */
[----:B------:R-:W-:Y:S02]  /*5a90*/  IMAD.U32 R9, RZ, RZ, UR6 ;  /* 0x00000006ff097e24 */ /* 0x000fe4000f8e00ff */
[----:B------:R-:W-:Y:S01]  /*5aa0*/  IMAD.WIDE R6, R7, 0x80, R2 ;  /* 0x0000008007067825 */ /* 0x000fe200078e0202 */
[----:B------:R-:W-:-:S03]  /*5ab0*/  UIMAD UR4, UR36, UR7, UR4 ;  /* 0x00000007240472a4 */ /* 0x000fc6000f8e0204 */
[----:B------:R-:W-:-:S04]  /*5ac0*/  IMAD.WIDE.U32 R8, R9, UR36, R4 ;  /* 0x0000002409087c25 */ /* 0x000fc8000f8e0004 */
[C---:B-1----:R-:W-:Y:S02]  /*5ad0*/  IMAD R0, R14.reuse, UR9, RZ ;  /* 0x000000090e007c24 */ /* 0x042fe4000f8e02ff */
[----:B------:R-:W-:Y:S02]  /*5ae0*/  VIADD R5, R9, UR4 ;  /* 0x0000000409057c36 */ /* 0x000fe40008000000 */
[----:B------:R-:W-:Y:S02]  /*5af0*/  IMAD R17, R15, UR8, R0 ;  /* 0x000000080f117c24 */ /* 0x000fe4000f8e0200 */
[----:B------:R-:W-:-:S04]  /*5b00*/  IMAD.WIDE.U32 R12, R14, UR8, R10 ;  /* 0x000000080e0c7c25 */ /* 0x000fc8000f8e000a */
[C---:B------:R-:W-:Y:S02]  /*5b10*/  VIADD R16, R10.reuse, 0x20 ;  /* 0x000000200a107836 */ /* 0x040fe40000000000 */
[----:B------:R-:W-:Y:S01]  /*5b20*/  VIADD R18, R10, 0x40 ;  /* 0x000000400a127836 */ /* 0x000fe20000000000 */
[----:B------:R-:W-:Y:S06]  /*5b30*/  @P1 BRA `(.L_x_515) ;  /* 0x0000000000401947 */ /* 0x000fec0003800000 */
[----:B------:R-:W-:Y:S01]  /*5b40*/  ULDC.64 UR6, c[0x0][0x818] ;  /* 0x0002060000067ab9 */ /* 0x000fe20000000a00 */
[----:B------:R-:W-:Y:S01]  /*5b50*/  IMAD.MOV.U32 R4, RZ, RZ, R8 ;  /* 0x000000ffff047224 */ /* 0x000fe200078e0008 */
[----:B------:R-:W-:Y:S01]  /*5b60*/  ULDC UR4, c[0x0][0x80c] ;  /* 0x0002030000047ab9 */ /* 0x000fe20000000800 */
[----:B------:R-:W-:Y:S01]  /*5b70*/  IMAD R15, R7, UR6, RZ ;  /* 0x00000006070f7c24 */ /* 0x000fe2000f8e02ff */
[----:B------:R-:W-:Y:S01]  /*5b80*/  ISETP.GE.AND P3, PT, R10, UR4, PT ;  /* 0x000000040a007c0c */ /* 0x000fe2000bf66270 */
[----:B------:R-:W-:Y:S01]  /*5b90*/  IMAD.WIDE.U32 R2, R6, UR6, R4 ;  /* 0x0000000606027c25 */ /* 0x000fe2000f8e0004 */
[----:B------:R-:W-:Y:S02]  /*5ba0*/  ISETP.GE.AND P4, PT, R16, UR4, PT ;  /* 0x0000000410007c0c */ /* 0x000fe4000bf86270 */
[----:B------:R-:W-:Y:S01]  /*5bb0*/  ISETP.GE.AND P5, PT, R18, UR4, PT ;  /* 0x0000000412007c0c */ /* 0x000fe2000bfa6270 */
[----:B------:R-:W-:Y:S01]  /*5bc0*/  IMAD R15, R6, UR7, R15 ;  /* 0x00000007060f7c24 */ /* 0x000fe2000f8e020f */
[----:B------:R-:W-:-:S02]  /*5bd0*/  ULDC.64 UR6, c[0x0][0x800] ;  /* 0x0002000000067ab9 */ /* 0x000fc40000000a00 */
[----:B------:R-:W-:Y:S01]  /*5be0*/  LEA R14, P2, R2, UR6, 0x1 ;  /* 0x00000006020e7c11 */ /* 0x000fe2000f8408ff */
[----:B------:R-:W-:-:S05]  /*5bf0*/  IMAD.IADD R3, R3, 0x1, R15 ;  /* 0x0000000103037824 */ /* 0x000fca00078e020f */
[----:B------:R-:W-:-:S05]  /*5c00*/  LEA.HI.X R15, R2, UR7, R3, 0x1, P2 ;  /* 0x00000007020f7c11 */ /* 0x000fca00090f0c03 */
[----:B------:R1:W-:Y:S04]  /*5c10*/  @!P3 STG.E.128 desc[UR46][R14.64], RZ ;  /* 0x000000ff0e00b986 */ /* 0x0003e8000c101d2e */
[----:B------:R1:W-:Y:S04]  /*5c20*/  @!P4 STG.E.128 desc[UR46][R14.64+0x40], RZ ;  /* 0x000040ff0e00c986 */ /* 0x0003e8000c101d2e */
[----:B------:R1:W-:Y:S02]  /*5c30*/  @!P5 STG.E.128 desc[UR46][R14.64+0x80], RZ ;  /* 0x000080ff0e00d986 */ /* 0x0003e4000c101d2e */
.L_x_515:
[----:B------:R-:W-:Y:S05]  /*5c40*/  BSYNC B0 ;  /* 0x0000000000007941 */ /* 0x000fea0003800000 */
.L_x_514:
[----:B------:R-:W-:Y:S04]  /*5c50*/  BSSY B0, `(.L_x_516) ;  /* 0x0000015000007945 */ /* 0x000fe80003800000 */
[----:B------:R-:W-:Y:S05]  /*5c60*/  @P0 BRA `(.L_x_517) ;  /* 0x00000000004c0947 */ /* 0x000fea0003800000 */
[----:B------:R-:W-:Y:S01]  /*5c70*/  IADD3 R9, P2, R6, 0x40, RZ ;  /* 0x0000004006097810 */ /* 0x000fe20007f5e0ff */
[----:B------:R-:W-:Y:S01]  /*5c80*/  ULDC.64 UR6, c[0x0][0x818] ;  /* 0x0002060000067ab9 */ /* 0x000fe20000000a00 */
[----:B------:R-:W-:Y:S01]  /*5c90*/  IMAD.MOV.U32 R2, RZ, RZ, R8 ;  /* 0x000000ffff027224 */ /* 0x000fe200078e0008 */
[----:B------:R-:W-:Y:S01]  /*5ca0*/  ULDC UR4, c[0x0][0x80c] ;  /* 0x0002030000047ab9 */ /* 0x000fe20000000800 */
[----:B------:R-:W-:Y:S01]  /*5cb0*/  IMAD.MOV.U32 R3, RZ, RZ, R5 ;  /* 0x000000ffff037224 */ /* 0x000fe200078e0005 */
[----:B------:R-:W-:Y:S01]  /*5cc0*/  ISETP.GE.AND P3, PT, R10, UR4, PT ;  /* 0x000000040a007c0c */ /* 0x000fe2000bf66270 */
[----:B------:R-:W-:Y:S01]  /*5cd0*/  IMAD.X R0, RZ, RZ, R7, P2 ;  /* 0x000000ffff007224 */ /* 0x000fe200010e0607 */
[----:B------:R-:W-:Y:S01]  /*5ce0*/  ISETP.GE.AND P4, PT, R16, UR4, PT ;  /* 0x0000000410007c0c */ /* 0x000fe2000bf86270 */
[----:B------:R-:W-:Y:S01]  /*5cf0*/  IMAD.WIDE.U32 R2, R9, UR6, R2 ;  /* 0x0000000609027c25 */ /* 0x000fe2000f8e0002 */
[----:B------:R-:W-:-:S03]  /*5d00*/  ISETP.GE.AND P5, PT, R18, UR4, PT ;  /* 0x0000000412007c0c */ /* 0x000fc6000bfa6270 */
[----:B------:R-:W-:-:S04]  /*5d10*/  IMAD R0, R0, UR6, RZ ;  /* 0x0000000600007c24 */ /* 0x000fc8000f8e02ff */
[----:B------:R-:W-:Y:S01]  /*5d20*/  IMAD R9, R9, UR7, R0 ;  /* 0x0000000709097c24 */ /* 0x000fe2000f8e0200 */
[----:B------:R-:W-:Y:S02]  /*5d30*/  ULDC.64 UR6, c[0x0][0x800] ;  /* 0x0002000000067ab9 */ /* 0x000fe40000000a00 */
[----:B------:R-:W-:Y:S01]  /*5d40*/  LEA R4, P2, R2, UR6, 0x1 ;  /* 0x0000000602047c11 */ /* 0x000fe2000f8408ff */
[----:B------:R-:W-:-:S05]  /*5d50*/  IMAD.IADD R3, R3, 0x1, R9 ;  /* 0x0000000103037824 */ /* 0x000fca00078e0209 */
[----:B------:R-:W-:-:S05]  /*5d60*/  LEA.HI.X R5, R2, UR7, R3, 0x1, P2 ;  /* 0x0000000702057c11 */ /* 0x000fca00090f0c03 */
[----:B------:R2:W-:Y:S04]  /*5d70*/  @!P3 STG.E.128 desc[UR46][R4.64], RZ ;  /* 0x000000ff0400b986 */ /* 0x0005e8000c101d2e */
[----:B------:R2:W-:Y:S04]  /*5d80*/  @!P4 STG.E.128 desc[UR46][R4.64+0x40], RZ ;  /* 0x000040ff0400c986 */ /* 0x0005e8000c101d2e */
[----:B------:R2:W-:Y:S02]  /*5d90*/  @!P5 STG.E.128 desc[UR46][R4.64+0x80], RZ ;  /* 0x000080ff0400d986 */ /* 0x0005e4000c101d2e */
.L_x_517:
[----:B------:R-:W-:Y:S05]  /*5da0*/  BSYNC B0 ;  /* 0x0000000000007941 */ /* 0x000fea0003800000 */
.L_x_516:
[----:B------:R-:W-:Y:S01]  /*5db0*/  ULDC.64 UR6, c[0x0][0x858] ;  /* 0x0002160000067ab9 */ /* 0x000fe20000000a00 */
[----:B------:R-:W-:Y:S01]  /*5dc0*/  IMAD.IADD R13, R13, 0x1, R17 ;  /* 0x000000010d0d7824 */ /* 0x000fe200078e0211 */
[----:B------:R-:W-:Y:S02]  /*5dd0*/  UIMAD UR4, UR5, UR6, URZ ;  /* 0x00000006050472a4 */ /* 0x000fe4000f8e023f */
[----:B------:R-:W-:Y:S01]  /*5de0*/  IMAD.U32 R9, RZ, RZ, UR6 ;  /* 0x00000006ff097e24 */ /* 0x000fe2000f8e00ff */
[----:B------:R-:W-:Y:S01]  /*5df0*/  BSSY B0, `(.L_x_518) ;  /* 0x0000015000007945 */ /* 0x000fe20003800000 */
[----:B------:R-:W-:Y:S02]  /*5e00*/  UIMAD UR4, UR36, UR7, UR4 ;  /* 0x00000007240472a4 */ /* 0x000fe4000f8e0204 */
[----:B------:R-:W-:-:S04]  /*5e10*/  IMAD.WIDE.U32 R8, R9, UR36, R12 ;  /* 0x0000002409087c25 */ /* 0x000fc8000f8e000c */
[----:B--2---:R-:W-:Y:S01]  /*5e20*/  VIADD R5, R9, UR4 ;  /* 0x0000000409057c36 */ /* 0x004fe20008000000 */
        /* <DEDUP_REMOVED lines=17> */
.L_x_519:
[----:B------:R-:W-:Y:S05]  /*5f40*/  BSYNC B0 ;  /* 0x0000000000007941 */ /* 0x000fea0003800000 */
.L_x_518:
        /* <DEDUP_REMOVED lines=10> */
[----:B------:R-:W-:-:S04]  /*5ff0*/  IMAD R0, R0, UR6, RZ ;  /* 0x0000000600007c24 */ /* 0x000fc8000f8e02ff */
[----:B------:R-:W-:Y:S01]  /*6000*/  IMAD R5, R9, UR7, R0 ;  /* 0x0000000709057c24 */ /* 0x000fe2000f8e0200 */
[----:B------:R-:W-:Y:S02]  /*6010*/  ULDC.64 UR6, c[0x0][0x830] ;  /* 0x00020c0000067ab9 */ /* 0x000fe40000000a00 */
[----:B------:R-:W-:Y:S01]  /*6020*/  LEA R4, P0, R2, UR6, 0x1 ;  /* 0x0000000602047c11 */ /* 0x000fe2000f8008ff */
[----:B------:R-:W-:-:S05]  /*6030*/  IMAD.IADD R3, R3, 0x1, R5 ;  /* 0x0000000103037824 */ /* 0x000fca00078e0205 */
[----:B------:R-:W-:Y:S02]  /*6040*/  LEA.HI.X R5, R2, UR7, R3, 0x1, P0 ;  /* 0x0000000702057c11 */ /* 0x000fe400080f0c03 */
[----:B------:R-:W-:-:S03]  /*6050*/  ISETP.GE.AND P0, PT, R18, UR4, PT ;  /* 0x0000000412007c0c */ /* 0x000fc6000bf06270 */
[----:B------:R3:W-:Y:S04]  /*6060*/  @!P1 STG.E.128 desc[UR46][R4.64], RZ ;  /* 0x000000ff04009986 */ /* 0x0007e8000c101d2e */
[----:B------:R3:W-:Y:S06]  /*6070*/  @!P2 STG.E.128 desc[UR46][R4.64+0x40], RZ ;  /* 0x000040ff0400a986 */ /* 0x0007ec000c101d2e */
[----:B------:R-:W-:Y:S05]  /*6080*/  @P0 BRA `(.L_x_480) ;  /* 0x0000003800480947 */ /* 0x000fea0003800000 */
[----:B------:R4:W-:Y:S01]  /*6090*/  STG.E.128 desc[UR46][R4.64+0x80], RZ ;  /* 0x000080ff04007986 */ /* 0x0009e2000c101d2e */
[----:B------:R-:W-:Y:S05]  /*60a0*/  BRA `(.L_x_480) ;  /* 0x0000003800407947 */ /* 0x000fea0003800000 */
.L_x_475:
[----:B------:R-:W-:-:S08]  /*60b0*/  NOP ;  /* 0x0000000000007918 */ /* 0x000fd00000000000 */
[----:B------:R-:W1:-:S00]  /*60c0*/  USETMAXREG.DEALLOC.CTAPOOL 0x18 ;  /* 0x00000018000079c8 */ /* 0x000e4000080e0500 */
[----:B-1----:R-:W-:-:S06]  /*60d0*/  LOP3.LUT R0, R0, 0x3, RZ, 0xc0, !PT ;  /* 0x0000000300007812 */ /* 0x002fcc00078ec0ff */
[----:B------:R-:W1:Y:S02]  /*60e0*/  SHFL.IDX PT, R0, R0, RZ, 0x1f ;  /* 0x00001fff00007589 */ /* 0x000e6400000e0000 */
[----:B-1----:R-:W-:-:S13]  /*60f0*/  ISETP.NE.AND P0, PT, R0, RZ, PT ;  /* 0x000000ff0000720c */ /* 0x002fda0003f05270 */
[----:B------:R-:W-:Y:S05]  /*6100*/  @!P0 BRA `(.L_x_520) ;  /* 0x0000000c00d48947 */ /* 0x000fea0003800000 */
[----:B------:R-:W-:-:S13]  /*6110*/  ISETP.NE.AND P0, PT, R0, 0x1, PT ;  /* 0x000000010000780c */ /* 0x000fda0003f05270 */
[----:B------:R-:W-:Y:S05]  /*6120*/  @P0 BRA `(.L_x_480) ;  /* 0x0000003800200947 */ /* 0x000fea0003800000 */
[----:B------:R-:W-:Y:S01]  /*6130*/  ULDC.64 UR4, c[0x0][0x8d8] ;  /* 0x0002360000047ab9 */ /* 0x000fe20000000a00 */
[----:B------:R-:W1:Y:S01]  /*6140*/  S2UR UR12, SR_CTAID.Z ;  /* 0x00000000000c79c3 */ /* 0x000e620000002700 */
[----:B------:R-:W-:-:S04]  /*6150*/  ISETP.NE.U32.AND P0, PT, RZ, UR4, PT ;  /* 0x00000004ff007c0c */ /* 0x000fc8000bf05070 */
[----:B------:R-:W-:-:S13]  /*6160*/  ISETP.NE.AND.EX P0, PT, RZ, UR5, PT, P0 ;  /* 0x00000005ff007c0c */ /* 0x000fda000bf05300 */
[----:B------:R-:W-:Y:S05]  /*6170*/  @!P0 BRA `(.L_x_521) ;  /* 0x00000000001c8947 */ /* 0x000fea0003800000 */
[----:B------:R-:W-:Y:S02]  /*6180*/  ULDC.64 UR4, c[0x0][0x8d8] ;  /* 0x0002360000047ab9 */ /* 0x000fe40000000a00 */
[----:B-1----:R-:W-:-:S06]  /*6190*/  UIMAD.WIDE UR4, UR12, 0x4, UR4 ;  /* 0x000000040c0478a5 */ /* 0x002fcc000f8e0204 */
[----:B------:R-:W-:Y:S02]  /*61a0*/  IMAD.U32 R2, RZ, RZ, UR4 ;  /* 0x00000004ff027e24 */ /* 0x000fe4000f8e00ff */
[----:B------:R-:W-:-:S05]  /*61b0*/  IMAD.U32 R3, RZ, RZ, UR5 ;  /* 0x00000005ff037e24 */ /* 0x000fca000f8e00ff */
[----:B------:R-:W2:Y:S02]  /*61c0*/  LDG.E R2, desc[UR46][R2.64] ;  /* 0x0000002e02027981 */ /* 0x000ea4000c1e1900 */
[----:B--2---:R-:W-:Y:S01]  /*61d0*/  R2UR UR5, R2 ;  /* 0x00000000020572ca */ /* 0x004fe200000e0000 */
[----:B------:R-:W-:-:S14]  /*61e0*/  BRA `(.L_x_522) ;  /* 0x0000000000387947 */ /* 0x000fdc0003800000 */
.L_x_521:
[----:B------:R-:W-:Y:S02]  /*61f0*/  ULDC.64 UR4, c[0x0][0x8d0] ;  /* 0x0002340000047ab9 */ /* 0x000fe40000000a00 */
[----:B------:R-:W-:-:S04]  /*6200*/  ISETP.NE.U32.AND P0, PT, RZ, UR4, PT ;  /* 0x00000004ff007c0c */ /* 0x000fc8000bf05070 */
[----:B------:R-:W-:-:S13]  /*6210*/  ISETP.NE.AND.EX P0, PT, RZ, UR5, PT, P0 ;  /* 0x00000005ff007c0c */ /* 0x000fda000bf05300 */
[----:B------:R-:W-:Y:S05]  /*6220*/  @!P0 BRA `(.L_x_523) ;  /* 0x0000000000248947 */ /* 0x000fea0003800000 */
[----:B------:R-:W-:Y:S02]  /*6230*/  ULDC.64 UR4, c[0x0][0x8d0] ;  /* 0x0002340000047ab9 */ /* 0x000fe40000000a00 */
[----:B-1----:R-:W-:-:S06]  /*6240*/  UIMAD.WIDE UR4, UR12, 0x4, UR4 ;  /* 0x000000040c0478a5 */ /* 0x002fcc000f8e0204 */
[----:B------:R-:W-:Y:S02]  /*6250*/  IMAD.U32 R2, RZ, RZ, UR4 ;  /* 0x00000004ff027e24 */ /* 0x000fe4000f8e00ff */
[----:B------:R-:W-:-:S05]  /*6260*/  IMAD.U32 R3, RZ, RZ, UR5 ;  /* 0x00000005ff037e24 */ /* 0x000fca000f8e00ff */
[----:B------:R-:W2:Y:S04]  /*6270*/  LDG.E R0, desc[UR46][R2.64] ;  /* 0x0000002e02007981 */ /* 0x000ea8000c1e1900 */
[----:B------:R-:W2:Y:S02]  /*6280*/  LDG.E R5, desc[UR46][R2.64+0x4] ;  /* 0x0000042e02057981 */ /* 0x000ea4000c1e1900 */
[----:B--2---:R-:W-:-:S05]  /*6290*/  IMAD.IADD R0, R5, 0x1, -R0 ;  /* 0x0000000105007824 */ /* 0x004fca00078e0a00 */
[----:B------:R-:W-:Y:S01]  /*62a0*/  R2UR UR5, R0 ;  /* 0x00000000000572ca */ /* 0x000fe200000e0000 */
[----:B------:R-:W-:-:S14]  /*62b0*/  BRA `(.L_x_522) ;  /* 0x0000000000047947 */ /* 0x000fdc0003800000 */
.L_x_523:
[----:B------:R-:W-:-:S05]  /*62c0*/  ULDC UR5, c[0x0][0x8bc] ;  /* 0x00022f0000057ab9 */ /* 0x000fca0000000800 */
.L_x_522:
[----:B------:R-:W2:Y:S02]  /*62d0*/  S2UR UR4, SR_CTAID.X ;  /* 0x00000000000479c3 */ /* 0x000ea40000002500 */
[----:B--2---:R-:W-:-:S04]  /*62e0*/  USHF.L.U32 UR4, UR4, 0x7, URZ ;  /* 0x0000000704047899 */ /* 0x004fc8000800063f */
[----:B------:R-:W-:-:S04]  /*62f0*/  UISETP.GE.AND UP0, UPT, UR4, UR5, UPT ;  /* 0x000000050400728c */ /* 0x000fc8000bf06270 */
[----:B-1----:R-:W-:-:S06]  /*6300*/  USEL UR12, UR12, 0xffffffff, !UP0 ;  /* 0xffffffff0c0c7887 */ /* 0x002fcc000c000000 */
[----:B------:R-:W-:-:S13]  /*6310*/  ISETP.LE.AND P0, PT, RZ, UR12, PT ;  /* 0x0000000cff007c0c */ /* 0x000fda000bf03270 */
[----:B------:R-:W-:Y:S05]  /*6320*/  @!P0 BRA `(.L_x_480) ;  /* 0x0000003400a08947 */ /* 0x000fea0003800000 */
[----:B------:R-:W-:Y:S02]  /*6330*/  ULDC.64 UR4, c[0x0][0x770] ;  /* 0x0001dc0000047ab9 */ /* 0x000fe40000000a00 */
[----:B------:R-:W-:-:S04]  /*6340*/  UISETP.NE.U32.AND UP0, UPT, UR4, URZ, UPT ;  /* 0x0000003f0400728c */ /* 0x000fc8000bf05070 */
[----:B------:R-:W-:-:S03]  /*6350*/  UISETP.NE.AND.EX UP0, UPT, UR5, URZ, UPT, UP0 ;  /* 0x0000003f0500728c */ /* 0x000fc6000bf05300 */
[----:B------:R-:W-:Y:S02]  /*6360*/  ULDC.64 UR4, c[0x0][0x770] ;  /* 0x0001dc0000047ab9 */ /* 0x000fe40000000a00 */
[----:B------:R-:W-:Y:S01]  /*6370*/  UIMAD.WIDE UR4, UR12, 0x4, UR4 ;  /* 0x000000040c0478a5 */ /* 0x000fe2000f8e0204 */
[----:B------:R-:W-:-:S05]  /*6380*/  PLOP3.LUT P0, PT, PT, PT, UP0, 0x80, 0x0 ;  /* 0x000000000000781c */ /* 0x000fca0003f0f008 */
[----:B------:R-:W-:Y:S02]  /*6390*/  IMAD.U32 R2, RZ, RZ, UR4 ;  /* 0x00000004ff027e24 */ /* 0x000fe4000f8e00ff */
[----:B------:R-:W-:Y:S01]  /*63a0*/  IMAD.U32 R3, RZ, RZ, UR5 ;  /* 0x00000005ff037e24 */ /* 0x000fe2000f8e00ff */
[----:B------:R-:W-:-:S05]  /*63b0*/  ULDC.64 UR4, c[0x0][0x780] ;  /* 0x0001e00000047ab9 */ /* 0x000fca0000000a00 */
[----:B------:R-:W2:Y:S01]  /*63c0*/  @P0 LDG.E R6, desc[UR46][R2.64] ;  /* 0x0000002e02060981 */ /* 0x000ea2000c1e1900 */
[----:B------:R-:W-:Y:S01]  /*63d0*/  UISETP.NE.U32.AND UP1, UPT, UR4, URZ, UPT ;  /* 0x0000003f0400728c */ /* 0x000fe2000bf25070 */
[----:B------:R-:W-:-:S03]  /*63e0*/  ULDC UR6, c[0x0][0x280] ;  /* 0x0000a00000067ab9 */ /* 0x000fc60000000800 */
[----:B------:R-:W-:Y:S01]  /*63f0*/  UISETP.NE.AND.EX UP1, UPT, UR5, URZ, UPT, UP1 ;  /* 0x0000003f0500728c */ /* 0x000fe2000bf25310 */
[----:B------:R-:W-:-:S05]  /*6400*/  IMAD.U32 R0, RZ, RZ, UR6 ;  /* 0x00000006ff007e24 */ /* 0x000fca000f8e00ff */
[----:B------:R-:W-:-:S05]  /*6410*/  PLOP3.LUT P1, PT, PT, PT, UP1, 0x80, 0x0 ;  /* 0x000000000000781c */ /* 0x000fca0003f2f018 */
[----:B------:R-:W-:Y:S02]  /*6420*/  @UP1 ULDC.64 UR4, c[0x0][0x780] ;  /* 0x0001e00000041ab9 */ /* 0x000fe40000000a00 */
[----:B------:R-:W-:-:S06]  /*6430*/  @UP1 UIMAD.WIDE UR4, UR12, 0x4, UR4 ;  /* 0x000000040c0418a5 */ /* 0x000fcc000f8e0204 */
[----:B------:R-:W-:Y:S02]  /*6440*/  IMAD.U32 R4, RZ, RZ, UR4 ;  /* 0x00000004ff047e24 */ /* 0x000fe4000f8e00ff */
[----:B------:R-:W-:-:S05]  /*6450*/  IMAD.U32 R5, RZ, RZ, UR5 ;  /* 0x00000005ff057e24 */ /* 0x000fca000f8e00ff */
[----:B------:R1:W5:Y:S01]  /*6460*/  @P1 LDG.E R0, desc[UR46][R4.64] ;  /* 0x0000002e04001981 */ /* 0x000362000c1e1900 */
[----:B------:R-:W-:Y:S01]  /*6470*/  PLOP3.LUT P2, PT, PT, PT, UP0, 0x80, 0x0 ;  /* 0x000000000000781c */ /* 0x000fe20003f4f008 */
[----:B------:R-:W3:Y:S02]  /*6480*/  S2UR UR13, SR_CTAID.Y ;  /* 0x00000000000d79c3 */ /* 0x000ee40000002600 */
[----:B---3--:R-:W-:-:S10]  /*6490*/  USHF.R.S32.HI UR7, URZ, 0x1f, UR13 ;  /* 0x0000001f3f077899 */ /* 0x008fd4000801140d */
[----:B--2---:R-:W-:-:S13]  /*64a0*/  @P2 R2UR UR4, R6 ;  /* 0x00000000060422ca */ /* 0x004fda00000e0000 */
[----:B------:R-:W-:-:S04]  /*64b0*/  @UP0 ULEA UR4, UR12, UR4, 0x6 ;  /* 0x000000040c040291 */ /* 0x000fc8000f8e303f */
[----:B------:R-:W-:-:S04]  /*64c0*/  @UP0 USHF.R.S32.HI UR5, URZ, 0x1f, UR4 ;  /* 0x0000001f3f050899 */ /* 0x000fc80008011404 */
[----:B------:R-:W-:-:S04]  /*64d0*/  @UP0 ULEA.HI UR5, UR5, UR4, URZ, 0x6 ;  /* 0x0000000405050291 */ /* 0x000fc8000f8f303f */
[----:B------:R-:W-:-:S04]  /*64e0*/  @UP0 USHF.R.S32.HI UR5, URZ, 0x6, UR5 ;  /* 0x000000063f050899 */ /* 0x000fc80008011405 */
[----:B------:R-:W-:Y:S01]  /*64f0*/  @UP0 UIMAD UR6, UR5, 0x1800, URZ ;  /* 0x00001800050608a4 */ /* 0x000fe2000f8e023f */
[----:B-1----:R-:W-:Y:S11]  /*6500*/  @P1 BRA `(.L_x_524) ;  /* 0x0000000000101947 */ /* 0x002ff60003800000 */
[----:B------:R-:W-:Y:S05]  /*6510*/  @!P0 BRA `(.L_x_524) ;  /* 0x00000000000c8947 */ /* 0x000fea0003800000 */
[----:B------:R-:W2:Y:S04]  /*6520*/  LDG.E R5, desc[UR46][R2.64] ;  /* 0x0000002e02057981 */ /* 0x000ea8000c1e1900 */
[----:B-----5:R-:W2:Y:S02]  /*6530*/  LDG.E R0, desc[UR46][R2.64+0x4] ;  /* 0x0000042e02007981 */ /* 0x020ea4000c1e1900 */
[----:B--2---:R-:W-:-:S07]  /*6540*/  IMAD.IADD R0, R0, 0x1, -R5 ;  /* 0x0000000100007824 */ /* 0x004fce00078e0a05 */
.L_x_524:
[----:B-----5:R-:W-:Y:S01]  /*6550*/  ISETP.GE.AND P0, PT, R0, 0x1, PT ;  /* 0x000000010000780c */ /* 0x020fe20003f06270 */
[----:B------:R-:W-:Y:S01]  /*6560*/  @UP0 USHF.R.S32.HI UR8, URZ, 0x1f, UR6 ;  /* 0x0000001f3f080899 */ /* 0x000fe20008011406 */
[----:B------:R-:W-:Y:S01]  /*6570*/  UMOV UR4, URZ ;  /* 0x0000003f00047c82 */ /* 0x000fe20008000000 */
[----:B------:R-:W-:Y:S01]  /*6580*/  UMOV UR5, URZ ;  /* 0x0000003f00057c82 */ /* 0x000fe20008000000 */
[----:B------:R-:W-:-:S04]  /*6590*/  @UP0 UMOV UR4, UR6 ;  /* 0x0000000600040c82 */ /* 0x000fc80008000000 */
[----:B------:R-:W-:-:S05]  /*65a0*/  @UP0 UMOV UR5, UR8 ;  /* 0x0000000800050c82 */ /* 0x000fca0008000000 */
[----:B------:R-:W-:Y:S05]  /*65b0*/  @!P0 BRA `(.L_x_480) ;  /* 0x0000003000fc8947 */ /* 0x000fea0003800000 */
[----:B------:R-:W-:Y:S01]  /*65c0*/  ULDC.64 UR8, c[0x0][0x2d8] ;  /* 0x0000b60000087ab9 */ /* 0x000fe20000000a00 */
[C---:B------:R-:W-:Y:S01]  /*65d0*/  VIADD R2, R0.reuse, 0x3f ;  /* 0x0000003f00027836 */ /* 0x040fe20000000000 */
[----:B------:R-:W-:Y:S01]  /*65e0*/  UIMAD UR7, UR7, UR8, URZ ;  /* 0x00000008070772a4 */ /* 0x000fe2000f8e023f */
[----:B------:R-:W-:Y:S01]  /*65f0*/  ISETP.GE.AND P1, PT, R0, 0x41, PT ;  /* 0x000000410000780c */ /* 0x000fe20003f26270 */
[----:B------:R-:W-:Y:S02]  /*6600*/  USHF.R.S32.HI UR6, URZ, 0x1f, UR12 ;  /* 0x0000001f3f067899 */ /* 0x000fe4000801140c */
[----:B------:R-:W-:Y:S01]  /*6610*/  UIMAD.WIDE.U32 UR10, UR13, UR8, URZ ;  /* 0x000000080d0a72a5 */ /* 0x000fe2000f8e003f */
[----:B------:R-:W-:Y:S01]  /*6620*/  SHF.R.S32.HI R3, RZ, 0x1f, R2 ;  /* 0x0000001fff037819 */ /* 0x000fe20000011402 */
[----:B------:R-:W-:Y:S02]  /*6630*/  UIMAD UR7, UR13, UR9, UR7 ;  /* 0x000000090d0772a4 */ /* 0x000fe4000f8e0207 */
[----:B------:R-:W-:Y:S01]  /*6640*/  UIADD3 UR8, UP1, UR4, UR10, URZ ;  /* 0x0000000a04087290 */ /* 0x000fe2000ff3e03f */
[----:B------:R-:W-:Y:S01]  /*6650*/  LEA.HI R3, R3, R2, RZ, 0x6 ;  /* 0x0000000203037211 */ /* 0x000fe200078f30ff */
[----:B------:R-:W-:-:S02]  /*6660*/  UIADD3 UR7, UR11, UR7, URZ ;  /* 0x000000070b077290 */ /* 0x000fc4000fffe03f */
[----:B------:R-:W-:Y:S01]  /*6670*/  USEL UR6, UR6, URZ, !UP0 ;  /* 0x0000003f06067287 */ /* 0x000fe2000c000000 */
[----:B------:R-:W-:Y:S01]  /*6680*/  SHF.R.S32.HI R3, RZ, 0x6, R3 ;  /* 0x00000006ff037819 */ /* 0x000fe20000011403 */
[----:B------:R-:W-:Y:S01]  /*6690*/  ULDC.64 UR14, c[0x0][0x2e0] ;  /* 0x0000b800000e7ab9 */ /* 0x000fe20000000a00 */
[----:B------:R-:W-:Y:S02]  /*66a0*/  USEL UR13, UR12, URZ, !UP0 ;  /* 0x0000003f0c0d7287 */ /* 0x000fe4000c000000 */
[----:B------:R-:W-:Y:S01]  /*66b0*/  UIADD3.X UR9, UR5, UR7, URZ, UP1, !UPT ;  /* 0x0000000705097290 */ /* 0x000fe20008ffe43f */
[----:B------:R-:W-:Y:S01]  /*66c0*/  VIMNMX R3, R3, 0x1, !PT ;  /* 0x0000000103037848 */ /* 0x000fe20007fe0100 */
[----:B------:R-:W-:Y:S02]  /*66d0*/  UIMAD UR6, UR6, UR14, URZ ;  /* 0x0000000e060672a4 */ /* 0x000fe4000f8e023f */
[----:B------:R-:W-:Y:S01]  /*66e0*/  UIMAD.WIDE.U32 UR8, UR13, UR14, UR8 ;  /* 0x0000000e0d0872a5 */ /* 0x000fe2000f8e0008 */
[----:B------:R-:W-:Y:S01]  /*66f0*/  LOP3.LUT R2, R3, 0x1, RZ, 0xc0, !PT ;  /* 0x0000000103027812 */ /* 0x000fe200078ec0ff */
[----:B------:R-:W-:Y:S01]  /*6700*/  UIMAD UR12, UR13, UR15, UR6 ;  /* 0x0000000f0d0c72a4 */ /* 0x000fe2000f8e0206 */
[----:B------:R-:W-:-:S03]  /*6710*/  ELECT P0, URZ, PT ;  /* 0x00000000003f782f */ /* 0x000fc60003800000 */
[----:B------:R-:W-:Y:S01]  /*6720*/  UIADD3 UR19, UR9, UR12, URZ ;  /* 0x0000000c09137290 */ /* 0x000fe2000fffe03f */
[----:B------:R-:W-:Y:S01]  /*6730*/  UMOV UR6, URZ ;  /* 0x0000003f00067c82 */ /* 0x000fe20008000000 */
[----:B------:R-:W-:Y:S10]  /*6740*/  @!P1 BRA `(.L_x_525) ;  /* 0x0000000400889947 */ /* 0x000ff40003800000 */
[----:B------:R-:W-:Y:S01]  /*6750*/  UMOV UR6, UR10 ;  /* 0x0000000a00067c82 */ /* 0x000fe20008000000 */
[----:B------:R-:W-:Y:S01]  /*6760*/  ULDC.64 UR10, c[0x0][0x2c0] ;  /* 0x0000b000000a7ab9 */ /* 0x000fe20000000a00 */
[----:B------:R-:W-:Y:S01]  /*6770*/  UIMAD.WIDE.U32 UR6, UR13, UR14, UR6 ;  /* 0x0000000e0d0672a5 */ /* 0x000fe2000f8e0006 */
[----:B------:R-:W-:Y:S01]  /*6780*/  IMAD.IADD R0, R3, 0x1, -R2 ;  /* 0x0000000103007824 */ /* 0x000fe200078e0a02 */
[----:B------:R-:W-:Y:S02]  /*6790*/  ULDC.64 UR20, c[0x0][0x2c0] ;  /* 0x0000b00000147ab9 */ /* 0x000fe40000000a00 */
[----:B------:R-:W-:-:S04]  /*67a0*/  UIADD3 UR15, UP0, UR4, UR6, URZ ;  /* 0x00000006040f7290 */ /* 0x000fc8000ff1e03f */
[----:B------:R-:W-:Y:S02]  /*67b0*/  UIADD3.X UR4, UR5, UR12, UR7, UP0, !UPT ;  /* 0x0000000c05047290 */ /* 0x000fe400087fe407 */
[----:B------:R-:W-:Y:S01]  /*67c0*/  ULEA UR14, UP0, UR15, UR10, 0x2 ;  /* 0x0000000a0f0e7291 */ /* 0x000fe2000f80103f */
[----:B------:R-:W-:-:S03]  /*67d0*/  UMOV UR5, URZ ;  /* 0x0000003f00057c82 */ /* 0x000fc60008000000 */
[----:B------:R-:W-:Y:S02]  /*67e0*/  ULEA.HI.X UR15, UR15, UR11, UR4, 0x2, UP0 ;  /* 0x0000000b0f0f7291 */ /* 0x000fe400080f1404 */
[----:B------:R-:W-:Y:S02]  /*67f0*/  UIADD3 UR10, UP0, UR14, 0x3000, URZ ;  /* 0x000030000e0a7890 */ /* 0x000fe4000ff1e03f */
[----:B------:R-:W-:Y:S02]  /*6800*/  UIADD3 UR12, UP1, UR14, 0x6000, URZ ;  /* 0x000060000e0c7890 */ /* 0x000fe4000ff3e03f */
[----:B------:R-:W-:Y:S02]  /*6810*/  UIADD3 UR14, UP2, UR14, 0x9000, URZ ;  /* 0x000090000e0e7890 */ /* 0x000fe4000ff5e03f */
[----:B------:R-:W-:Y:S02]  /*6820*/  UIADD3.X UR11, URZ, UR15, URZ, UP0, !UPT ;  /* 0x0000000f3f0b7290 */ /* 0x000fe400087fe43f */
[----:B------:R-:W-:-:S02]  /*6830*/  UIADD3.X UR13, URZ, UR15, URZ, UP1, !UPT ;  /* 0x0000000f3f0d7290 */ /* 0x000fc40008ffe43f */
[----:B------:R-:W-:Y:S01]  /*6840*/  UIADD3.X UR15, URZ, UR15, URZ, UP2, !UPT ;  /* 0x0000000f3f0f7290 */ /* 0x000fe200097fe43f */
[----:B------:R-:W-:-:S11]  /*6850*/  UMOV UR4, URZ ;  /* 0x0000003f00047c82 */ /* 0x000fd60008000000 */
.L_x_538:
        /* <DEDUP_REMOVED lines=21> */
.L_x_527:
[----:B------:R-:W-:Y:S05]  /*69b0*/  BSYNC B0 ;  /* 0x0000000000007941 */ /* 0x000fea0003800000 */
.L_x_526:
        /* <DEDUP_REMOVED lines=13> */
.L_x_529:
[----:B------:R-:W-:Y:S05]  /*6a90*/  BSYNC B0 ;  /* 0x0000000000007941 */ /* 0x000fea0003800000 */
.L_x_528:
[----:B------:R-:W-:Y:S06]  /*6aa0*/  BAR.ARV 0xa, 0xa0 ;  /* 0x0282800000007b1d */ /* 0x000fec0000002000 */
[----:B------:R-:W-:Y:S04]  /*6ab0*/  BSSY B0, `(.L_x_530) ;  /* 0x0000003000007945 */ /* 0x000fe80003800000 */
[----:B------:R-:W-:Y:S05]  /*6ac0*/  @!P0 BRA `(.L_x_531) ;  /* 0x0000000000048947 */ /* 0x000fea0003800000 */
[----:B------:R-:W-:-:S04]  /*6ad0*/  DEPBAR.LE SB0, 0x0 ;  /* 0x000080000000791a */ /* 0x000fc80000000000 */
.L_x_531:
[----:B------:R-:W-:Y:S05]  /*6ae0*/  BSYNC B0 ;  /* 0x0000000000007941 */ /* 0x000fea0003800000 */
.L_x_530:
        /* <DEDUP_REMOVED lines=13> */
.L_x_533:
[----:B------:R-:W-:Y:S05]  /*6bc0*/  BSYNC B0 ;  /* 0x0000000000007941 */ /* 0x000fea0003800000 */
.L_x_532:
        /* <DEDUP_REMOVED lines=13> */
.L_x_535:
[----:B------:R-:W-:Y:S05]  /*6ca0*/  BSYNC B0 ;  /* 0x0000000000007941 */ /* 0x000fea0003800000 */
.L_x_534:
[----:B------:R-:W-:Y:S01]  /*6cb0*/  VIADD R0, R0, 0xfffffffe ;  /* 0xfffffffe00007836 */ /* 0x000fe20000000000 */
[----:B------:R-:W-:Y:S06]  /*6cc0*/  BAR.ARV 0xa, 0xa0 ;  /* 0x0282800000007b1d */ /* 0x000fec0000002000 */
[----:B------:R-:W-:Y:S01]  /*6cd0*/  BSSY B0, `(.L_x_536) ;  /* 0x0000004000007945 */ /* 0x000fe20003800000 */
[----:B------:R-:W-:-:S03]  /*6ce0*/  ISETP.NE.AND P1, PT, R0, RZ, PT ;  /* 0x000000ff0000720c */ /* 0x000fc60003f25270 */
[----:B------:R-:W-:Y:S10]  /*6cf0*/  @!P0 BRA `(.L_x_537) ;  /* 0x0000000000048947 */ /* 0x000ff40003800000 */
[----:B------:R-:W-:-:S04]  /*6d00*/  DEPBAR.LE SB0, 0x0 ;  /* 0x000080000000791a */ /* 0x000fc80000000000 */
.L_x_537:
[----:B------:R-:W-:Y:S05]  /*6d10*/  BSYNC B0 ;  /* 0x0000000000007941 */ /* 0x000fea0003800000 */
.L_x_536:
[----:B------:R-:W-:Y:S06]  /*6d20*/  BAR.ARV 0xb, 0xa0 ;  /* 0x02c2800000007b1d */ /* 0x000fec0000002000 */
[----:B------:R-:W-:Y:S02]  /*6d30*/  UIADD3 UR5, UR5, 0x2, URZ ;  /* 0x0000000205057890 */ /* 0x000fe4000fffe03f */
[----:B------:R-:W-:Y:S01]  /*6d40*/  UIADD3 UR4, UR4, 0x1, URZ ;  /* 0x0000000104047890 */ /* 0x000fe2000fffe03f */
[----:B------:R-:W-:Y:S11]  /*6d50*/  @P1 BRA `(.L_x_538) ;  /* 0xfffffff800c01947 */ /* 0x000ff6000383ffff */
[----:B------:R-:W-:-:S12]  /*6d60*/  UIADD3 UR6, UR16, 0x3000, URZ ;  /* 0x0000300010067890 */ /* 0x000fd8000fffe03f */
.L_x_525:
[----:B------:R-:W-:-:S13]  /*6d70*/  ISETP.NE.AND P1, PT, R2, RZ, PT ;  /* 0x000000ff0200720c */ /* 0x000fda0003f25270 */
        /* <DEDUP_REMOVED lines=9> */
[----:B------:R-:W-:Y:S01]  /*6e10*/  ULEA UR4, UP0, UR11, UR4, 0x2 ;  /* 0x000000040b047291 */ /* 0x000fe2000f80103f */
[----:B------:R-:W-:-:S03]  /*6e20*/  UMOV UR13, 0x14f00000 ;  /* 0x14f00000000d7882 */ /* 0x000fc60000000000 */
[----:B------:R-:W-:-:S03]  /*6e30*/  ULEA.HI.X UR5, UR11, UR5, UR12, 0x2, UP0 ;  /* 0x000000050b057291 */ /* 0x000fc600080f140c */
[----:B------:R-:W-:Y:S01]  /*6e40*/  UMOV UR12, 0x0 ;  /* 0x00000000000c7882 */ /* 0x000fe20000000000 */
[----:B-1----:R-:W-:-:S03]  /*6e50*/  ULEA UR7, UR10, UR7, 0x18 ;  /* 0x000000070a077291 */ /* 0x002fc6000f8ec03f */
[----:B------:R-:W-:Y:S01]  /*6e60*/  UMOV UR10, 0x300 ;  /* 0x00000300000a7882 */ /* 0x000fe20000000000 */
[----:B------:R-:W-:-:S09]  /*6e70*/  UIADD3 UR7, UR7, 0xc000, URZ ;  /* 0x0000c00007077890 */ /* 0x000fd2000fffe03f */
[----:B------:R1:W-:Y:S02]  /*6e80*/  UBLKRED.G.S.ADD.F32.RN [UR4], [UR7], UR10, desc[UR12] ;  /* 0x00000c04070073bb */ /* 0x0003e400080a140a */
[----:B-1----:R0:W-:Y:S02]  /*6e90*/  UTMACMDFLUSH ;  /* 0x00000000000079b7 */ /* 0x0021e40000000000 */
.L_x_540:
[----:B------:R-:W-:Y:S05]  /*6ea0*/  BSYNC B0 ;  /* 0x0000000000007941 */ /* 0x000fea0003800000 */
.L_x_539:
[----:B------:R-:W-:Y:S06]  /*6eb0*/  BAR.SYNC.DEFER_BLOCKING 0xe, 0xa0 ;  /* 0x0382800000007b1d */ /* 0x000fec0000010000 */
[----:B------:R-:W-:Y:S04]  /*6ec0*/  BSSY B0, `(.L_x_541) ;  /* 0x0000012000007945 */ /* 0x000fe80003800000 */
[----:B------:R-:W-:Y:S05]  /*6ed0*/  @!P0 BRA `(.L_x_542) ;  /* 0x0000000000408947 */ /* 0x000fea0003800000 */
[----:B------:R-:W1:Y:S01]  /*6ee0*/  S2UR UR7, SR_CgaCtaId ;  /* 0x00000000000779c3 */ /* 0x000e620000008800 */
[----:B------:R-:W-:Y:S01]  /*6ef0*/  UIADD3 UR4, UR6, 0xc00, URZ ;  /* 0x00000c0006047890 */ /* 0x000fe2000fffe03f */
[----:B------:R-:W-:Y:S01]  /*6f00*/  UMOV UR5, 0x400 ;  /* 0x0000040000057882 */ /* 0x000fe20000000000 */
[----:B------:R-:W-:Y:S02]  /*6f10*/  ULDC.64 UR10, c[0x0][0x2c0] ;  /* 0x0000b000000a7ab9 */ /* 0x000fe40000000a00 */
[----:B------:R-:W-:Y:S01]  /*6f20*/  UIADD3 UR12, UP0, UR4, UR8, URZ ;  /* 0x00000008040c7290 */ /* 0x000fe2000ff1e03f */
[----:B------:R-:W-:Y:S01]  /*6f30*/  UMOV UR13, 0x14f00000 ;  /* 0x14f00000000d7882 */ /* 0x000fe20000000000 */
[----:B-1----:R-:W-:Y:S02]  /*6f40*/  ULEA UR7, UR7, UR5, 0x18 ;  /* 0x0000000507077291 */ /* 0x002fe4000f8ec03f */
[----:B------:R-:W-:Y:S02]  /*6f50*/  ULEA.HI.X.SX32 UR5, UR4, UR19, 0x1, UP0 ;  /* 0x0000001304057291 */ /* 0x000fe400080f0e3f */
[----:B------:R-:W-:-:S02]  /*6f60*/  ULEA UR4, UP0, UR12, UR10, 0x2 ;  /* 0x0000000a0c047291 */ /* 0x000fc4000f80103f */
[----:B------:R-:W-:Y:S02]  /*6f70*/  UIADD3 UR7, UR7, 0xf000, URZ ;  /* 0x0000f00007077890 */ /* 0x000fe4000fffe03f */
[----:B------:R-:W-:Y:S01]  /*6f80*/  ULEA.HI.X UR5, UR12, UR11, UR5, 0x2, UP0 ;  /* 0x0000000b0c057291 */ /* 0x000fe200080f1405 */
[----:B------:R-:W-:Y:S02]  /*6f90*/  UMOV UR10, 0x300 ;  /* 0x00000300000a7882 */ /* 0x000fe40000000000 */
[----:B------:R-:W-:-:S06]  /*6fa0*/  UMOV UR12, 0x0 ;  /* 0x00000000000c7882 */ /* 0x000fcc0000000000 */
[----:B------:R1:W-:Y:S01]  /*6fb0*/  UBLKRED.G.S.ADD.F32.RN [UR4], [UR7], UR10, desc[UR12] ;  /* 0x00000c04070073bb */ /* 0x0003e200080a140a */
[----:B------:R0:W-:Y:S01]  /*6fc0*/  UTMACMDFLUSH ;  /* 0x00000000000079b7 */ /* 0x0001e20000000000 */
[----:B-1----:R-:W-:-:S04]  /*6fd0*/  DEPBAR.LE SB0, 0x1 ;  /* 0x000080400000791a */ /* 0x002fc80000000000 */
.L_x_542:
[----:B------:R-:W-:Y:S05]  /*6fe0*/  BSYNC B0 ;  /* 0x0000000000007941 */ /* 0x000fea0003800000 */
.L_x_541:
[----:B------:R-:W-:Y:S06]  /*6ff0*/  BAR.ARV 0xa, 0xa0 ;  /* 0x0282800000007b1d */ /* 0x000fec0000002000 */
[----:B------:R-:W-:Y:S04]  /*7000*/  BSSY B0, `(.L_x_543) ;  /* 0x0000003000007945 */ /* 0x000fe80003800000 */
[----:B------:R-:W-:Y:S05]  /*7010*/  @!P0 BRA `(.L_x_544) ;  /* 0x0000000000048947 */ /* 0x000fea0003800000 */
[----:B------:R-:W-:-:S04]  /*7020*/  DEPBAR.LE SB0, 0x0 ;  /* 0x000080000000791a */ /* 0x000fc80000000000 */
.L_x_544:
[----:B------:R-:W-:Y:S05]  /*7030*/  BSYNC B0 ;  /* 0x0000000000007941 */ /* 0x000fea0003800000 */
.L_x_543:
[----:B------:R-:W-:Y:S06]  /*7040*/  BAR.ARV 0xb, 0xa0 ;  /* 0x02c2800000007b1d */ /* 0x000fec0000002000 */
[----:B------:R-:W-:Y:S05]  /*7050*/  BRA `(.L_x_480) ;  /* 0x0000002800547947 */ /* 0x000fea0003800000 */
.L_x_520:
[----:B------:R-:W-:Y:S01]  /*7060*/  ULDC.64 UR4, c[0x0][0x8d8] ;  /* 0x0002360000047ab9 */ /* 0x000fe20000000a00 */
[----:B------:R-:W1:Y:S01]  /*7070*/  S2UR UR13, SR_CTAID.Z ;  /* 0x00000000000d79c3 */ /* 0x000e620000002700 */
[----:B------:R-:W-:-:S04]  /*7080*/  ISETP.NE.U32.AND P0, PT, RZ, UR4, PT ;  /* 0x00000004ff007c0c */ /* 0x000fc8000bf05070 */
[----:B------:R-:W-:-:S03]  /*7090*/  ISETP.NE.AND.EX P0, PT, RZ, UR5, PT, P0 ;  /* 0x00000005ff007c0c */ /* 0x000fc6000bf05300 */
[----:B------:R-:W2:Y:S10]  /*70a0*/  S2UR UR20, SR_CTAID.Y ;  /* 0x00000000001479c3 */ /* 0x000eb40000002600 */
[----:B------:R-:W-:Y:S05]  /*70b0*/  @!P0 BRA `(.L_x_545) ;  /* 0x00000000001c8947 */ /* 0x000fea0003800000 */
[----:B------:R-:W-:Y:S02]  /*70c0*/  ULDC.64 UR4, c[0x0][0x8d8] ;  /* 0x0002360000047ab9 */ /* 0x000fe40000000a00 */
[----:B-1----:R-:W-:-:S06]  /*70d0*/  UIMAD.WIDE UR4, UR13, 0x4, UR4 ;  /* 0x000000040d0478a5 */ /* 0x002fcc000f8e0204 */
[----:B------:R-:W-:Y:S02]  /*70e0*/  IMAD.U32 R2, RZ, RZ, UR4 ;  /* 0x00000004ff027e24 */ /* 0x000fe4000f8e00ff */
[----:B------:R-:W-:-:S05]  /*70f0*/  IMAD.U32 R3, RZ, RZ, UR5 ;  /* 0x00000005ff037e24 */ /* 0x000fca000f8e00ff */
[----:B------:R-:W3:Y:S02]  /*7100*/  LDG.E R2, desc[UR46][R2.64] ;  /* 0x0000002e02027981 */ /* 0x000ee4000c1e1900 */
[----:B---3--:R-:W-:Y:S01]  /*7110*/  R2UR UR4, R2 ;  /* 0x00000000020472ca */ /* 0x008fe200000e0000 */
[----:B------:R-:W-:-:S14]  /*7120*/  BRA `(.L_x_546) ;  /* 0x00000000003c7947 */ /* 0x000fdc0003800000 */
.L_x_545:
        /* <DEDUP_REMOVED lines=8> */
[----:B------:R-:W3:Y:S04]  /*71b0*/  LDG.E R0, desc[UR46][R2.64] ;  /* 0x0000002e02007981 */ /* 0x000ee8000c1e1900 */
[----:B------:R-:W4:Y:S01]  /*71c0*/  LDG.E R4, desc[UR46][R2.64+0x4] ;  /* 0x0000042e02047981 */ /* 0x000f22000c1e1900 */
[----:B---3--:R-:W-:Y:S02]  /*71d0*/  R2UR UR4, R0 ;  /* 0x00000000000472ca */ /* 0x008fe400000e0000 */
[----:B----4-:R-:W-:-:S13]  /*71e0*/  R2UR UR5, R4 ;  /* 0x00000000040572ca */ /* 0x010fda00000e0000 */
[----:B------:R-:W-:Y:S01]  /*71f0*/  UIADD3 UR4, -UR4, UR5, URZ ;  /* 0x0000000504047290 */ /* 0x000fe2000fffe13f */
[----:B------:R-:W-:Y:S11]  /*7200*/  BRA `(.L_x_546) ;  /* 0x0000000000047947 */ /* 0x000ff60003800000 */
.L_x_547:
[----:B------:R-:W-:-:S05]  /*7210*/  ULDC UR4, c[0x0][0x8bc] ;  /* 0x00022f0000047ab9 */ /* 0x000fca0000000800 */
.L_x_546:
[----:B------:R-:W3:Y:S01]  /*7220*/  S2UR UR8, SR_CTAID.X ;  /* 0x00000000000879c3 */ /* 0x000ee20000002500 */
[----:B------:R-:W-:Y:S02]  /*7230*/  IMAD.MOV.U32 R9, RZ, RZ, 0x1 ;  /* 0x00000001ff097424 */ /* 0x000fe400078e00ff */
[----:B------:R-:W-:Y:S01]  /*7240*/  IMAD.MOV.U32 R0, RZ, RZ, RZ ;  /* 0x000000ffff007224 */ /* 0x000fe200078e00ff */
[----:B---3--:R-:W-:-:S04]  /*7250*/  USHF.L.U32 UR8, UR8, 0x7, URZ ;  /* 0x0000000708087899 */ /* 0x008fc8000800063f */
[----:B------:R-:W-:-:S04]  /*7260*/  UISETP.GE.AND UP0, UPT, UR8, UR4, UPT ;  /* 0x000000040800728c */ /* 0x000fc8000bf06270 */
[----:B-1----:R-:W-:-:S06]  /*7270*/  USEL UR13, UR13, 0xffffffff, !UP0 ;  /* 0xffffffff0d0d7887 */ /* 0x002fcc000c000000 */
[----:B------:R-:W-:-:S13]  /*7280*/  ISETP.LE.AND P0, PT, RZ, UR13, PT ;  /* 0x0000000dff007c0c */ /* 0x000fda000bf03270 */
[----:B------:R-:W-:Y:S05]  /*7290*/  @!P0 BRA `(.L_x_548) ;  /* 0x0000002400308947 */ /* 0x000fea0003800000 */
[----:B------:R-:W-:Y:S01]  /*72a0*/  ULDC.64 UR14, c[0x0][0x770] ;  /* 0x0001dc00000e7ab9 */ /* 0x000fe20000000a00 */
[----:B------:R-:W-:Y:S01]  /*72b0*/  ULDC.64 UR4, c[0x0][0x778] ;  /* 0x0001de0000047ab9 */ /* 0x000fe20000000a00 */
[----:B------:R-:W-:Y:S01]  /*72c0*/  UISETP.NE.U32.AND UP1, UPT, UR14, URZ, UPT ;  /* 0x0000003f0e00728c */ /* 0x000fe2000bf25070 */
[----:B------:R-:W-:Y:S01]  /*72d0*/  ULDC.64 UR6, c[0x0][0x770] ;  /* 0x0001dc0000067ab9 */ /* 0x000fe20000000a00 */
[----:B------:R-:W-:Y:S02]  /*72e0*/  UISETP.NE.U32.AND UP0, UPT, UR4, URZ, UPT ;  /* 0x0000003f0400728c */ /* 0x000fe4000bf05070 */
[----:B------:R-:W-:Y:S02]  /*72f0*/  UISETP.NE.AND.EX UP1, UPT, UR15, URZ, UPT, UP1 ;  /* 0x0000003f0f00728c */ /* 0x000fe4000bf25310 */
[----:B------:R-:W-:Y:S02]  /*7300*/  UIMAD.WIDE UR6, UR13, 0x4, UR6 ;  /* 0x000000040d0678a5 */ /* 0x000fe4000f8e0206 */
[----:B------:R-:W-:-:S02]  /*7310*/  UISETP.NE.AND.EX UP0, UPT, UR5, URZ, UPT, UP0 ;  /* 0x0000003f0500728c */ /* 0x000fc4000bf05300 */
[----:B------:R-:W-:Y:S01]  /*7320*/  PLOP3.LUT P0, PT, PT, PT, UP1, 0x80, 0x0 ;  /* 0x000000000000781c */ /* 0x000fe20003f0f018 */
[----:B------:R-:W-:Y:S01]  /*7330*/  ULDC.64 UR10, c[0x0][0x780] ;  /* 0x0001e000000a7ab9 */ /* 0x000fe20000000a00 */
[----:B------:R-:W-:Y:S02]  /*7340*/  IMAD.U32 R2, RZ, RZ, UR6 ;  /* 0x00000006ff027e24 */ /* 0x000fe4000f8e00ff */
[----:B------:R-:W-:Y:S01]  /*7350*/  IMAD.U32 R3, RZ, RZ, UR7 ;  /* 0x00000007ff037e24 */ /* 0x000fe2000f8e00ff */
[----:B------:R-:W-:-:S04]  /*7360*/  UISETP.NE.U32.AND UP2, UPT, UR10, URZ, UPT ;  /* 0x0000003f0a00728c */ /* 0x000fc8000bf45070 */
[----:B------:R-:W-:Y:S01]  /*7370*/  UISETP.NE.AND.EX UP2, UPT, UR11, URZ, UPT, UP2 ;  /* 0x0000003f0b00728c */ /* 0x000fe2000bf45320 */
[----:B------:R-:W-:-:S03]  /*7380*/  @UP0 ULDC.64 UR4, c[0x0][0x778] ;  /* 0x0001de0000040ab9 */ /* 0x000fc60000000a00 */
[----:B------:R1:W3:Y:S01]  /*7390*/  @P0 LDG.E R6, desc[UR46][R2.64] ;  /* 0x0000002e02060981 */ /* 0x0002e2000c1e1900 */
[----:B------:R-:W-:Y:S01]  /*73a0*/  @UP0 UIMAD.WIDE UR4, UR13, 0x4, UR4 ;  /* 0x000000040d0408a5 */ /* 0x000fe2000f8e0204 */
[----:B------:R-:W-:Y:S02]  /*73b0*/  PLOP3.LUT P1, PT, PT, PT, UP0, 0x80, 0x0 ;  /* 0x000000000000781c */ /* 0x000fe40003f2f008 */
[----:B------:R-:W-:-:S03]  /*73c0*/  PLOP3.LUT P2, PT, PT, PT, UP2, 0x80, 0x0 ;  /* 0x000000000000781c */ /* 0x000fc60003f4f028 */
[----:B-1----:R-:W-:Y:S02]  /*73d0*/  IMAD.U32 R2, RZ, RZ, UR4 ;  /* 0x00000004ff027e24 */ /* 0x002fe4000f8e00ff */
[----:B------:R-:W-:Y:S01]  /*73e0*/  IMAD.U32 R3, RZ, RZ, UR5 ;  /* 0x00000005ff037e24 */ /* 0x000fe2000f8e00ff */
[----:B------:R-:W-:Y:S02]  /*73f0*/  @UP2 ULDC.64 UR4, c[0x0][0x780] ;  /* 0x0001e00000042ab9 */ /* 0x000fe40000000a00 */
[----:B------:R-:W-:-:S03]  /*7400*/  @UP2 UIMAD.WIDE UR4, UR13, 0x4, UR4 ;  /* 0x000000040d0428a5 */ /* 0x000fc6000f8e0204 */
[----:B------:R1:W4:Y:S03]  /*7410*/  @P1 LDG.E R4, desc[UR46][R2.64] ;  /* 0x0000002e02041981 */ /* 0x000326000c1e1900 */
[----:B-1----:R-:W-:Y:S02]  /*7420*/  IMAD.U32 R2, RZ, RZ, UR4 ;  /* 0x00000004ff027e24 */ /* 0x002fe4000f8e00ff */
[----:B------:R-:W-:-:S05]  /*7430*/  IMAD.U32 R3, RZ, RZ, UR5 ;  /* 0x00000005ff037e24 */ /* 0x000fca000f8e00ff */
[----:B------:R1:W2:Y:S02]  /*7440*/  @P2 LDG.E R5, desc[UR46][R2.64] ;  /* 0x0000002e02052981 */ /* 0x0002a4000c1e1900 */
[----:B-1----:R-:W-:Y:S02]  /*7450*/  IMAD.U32 R2, RZ, RZ, UR6 ;  /* 0x00000006ff027e24 */ /* 0x002fe4000f8e00ff */
[----:B------:R-:W-:-:S05]  /*7460*/  IMAD.U32 R3, RZ, RZ, UR7 ;  /* 0x00000007ff037e24 */ /* 0x000fca000f8e00ff */
[----:B------:R1:W5:Y:S01]  /*7470*/  @P0 LDG.E R0, desc[UR46][R2.64] ;  /* 0x0000002e02000981 */ /* 0x000362000c1e1900 */
[----:B------:R-:W-:Y:S01]  /*7480*/  UMOV UR11, URZ ;  /* 0x0000003f000b7c82 */ /* 0x000fe20008000000 */
[----:B---3--:R-:W-:-:S13]  /*7490*/  @P0 R2UR UR4, R6 ;  /* 0x00000000060402ca */ /* 0x008fda00000e0000 */
[----:B------:R-:W-:-:S04]  /*74a0*/  @UP1 ULEA UR4, UR13, UR4, 0x6 ;  /* 0x000000040d041291 */ /* 0x000fc8000f8e303f */
[----:B------:R-:W-:Y:S01]  /*74b0*/  @UP1 USHF.R.S32.HI UR5, URZ, 0x1f, UR4 ;  /* 0x0000001f3f051899 */ /* 0x000fe20008011404 */
[----:B----4-:R-:W-:Y:S02]  /*74c0*/  @P1 R2UR UR11, R4 ;  /* 0x00000000040b12ca */ /* 0x010fe400000e0000 */
[----:B------:R-:W-:Y:S01]  /*74d0*/  PLOP3.LUT P1, PT, PT, PT, UP1, 0x80, 0x0 ;  /* 0x000000000000781c */ /* 0x000fe20003f2f018 */
[----:B------:R-:W-:-:S03]  /*74e0*/  @UP1 ULEA.HI UR4, UR5, UR4, URZ, 0x6 ;  /* 0x0000000405041291 */ /* 0x000fc6000f8f303f */
[----:B------:R-:W-:Y:S01]  /*74f0*/  ULDC UR5, c[0x0][0x280] ;  /* 0x0000a00000057ab9 */ /* 0x000fe20000000800 */
[----:B--2---:R-:W-:Y:S01]  /*7500*/  @P2 R2UR UR5, R5 ;  /* 0x00000000050522ca */ /* 0x004fe200000e0000 */
[----:B-1----:R-:W-:-:S14]  /*7510*/  @P2 BRA `(.L_x_549) ;  /* 0x0000000000202947 */ /* 0x002fdc0003800000 */
[----:B------:R-:W-:Y:S05]  /*7520*/  @!P0 BRA `(.L_x_549) ;  /* 0x00000000001c8947 */ /* 0x000fea0003800000 */
[----:B------:R-:W-:Y:S02]  /*7530*/  IMAD.U32 R2, RZ, RZ, UR6 ;  /* 0x00000006ff027e24 */ /* 0x000fe4000f8e00ff */
[----:B------:R-:W-:-:S05]  /*7540*/  IMAD.U32 R3, RZ, RZ, UR7 ;  /* 0x00000007ff037e24 */ /* 0x000fca000f8e00ff */
[----:B------:R-:W2:Y:S04]  /*7550*/  LDG.E R4, desc[UR46][R2.64] ;  /* 0x0000002e02047981 */ /* 0x000ea8000c1e1900 */
[----:B------:R-:W3:Y:S01]  /*7560*/  LDG.E R5, desc[UR46][R2.64+0x4] ;  /* 0x0000042e02057981 */ /* 0x000ee2000c1e1900 */
[----:B--2---:R-:W-:Y:S02]  /*7570*/  R2UR UR6, R4 ;  /* 0x00000000040672ca */ /* 0x004fe400000e0000 */
[----:B---3--:R-:W-:-:S13]  /*7580*/  R2UR UR5, R5 ;  /* 0x00000000050572ca */ /* 0x008fda00000e0000 */
[----:B------:R-:W-:-:S12]  /*7590*/  UIADD3 UR5, -UR6, UR5, URZ ;  /* 0x0000000506057290 */ /* 0x000fd8000fffe13f */
.L_x_549:
[----:B------:R-:W-:Y:S02]  /*75a0*/  UISETP.GE.AND UP2, UPT, UR5, 0x1, UPT ;  /* 0x000000010500788c */ /* 0x000fe4000bf46270 */
[----:B------:R-:W-:Y:S01]  /*75b0*/  @UP1 ULOP3.LUT UR4, UR4, 0xffffffc0, URZ, 0xc0, !UPT ;  /* 0xffffffc004041892 */ /* 0x000fe2000f8ec03f */
[----:B------:R-:W-:Y:S01]  /*75c0*/  UMOV UR43, URZ ;  /* 0x0000003f002b7c82 */ /* 0x000fe20008000000 */
[----:B------:R-:W-:Y:S02]  /*75d0*/  UMOV UR6, URZ ;  /* 0x0000003f00067c82 */ /* 0x000fe40008000000 */
[----:B------:R-:W-:Y:S01]  /*75e0*/  PLOP3.LUT P0, PT, PT, PT, UP2, 0x80, 0x0 ;  /* 0x000000000000781c */ /* 0x000fe20003f0f028 */
[----:B------:R-:W-:Y:S01]  /*75f0*/  @UP1 USHF.R.S32.HI UR9, URZ, 0x1f, UR4 ;  /* 0x0000001f3f091899 */ /* 0x000fe20008011404 */
[----:B-----5:R-:W-:Y:S01]  /*7600*/  @P1 R2UR UR43, R0 ;  /* 0x00000000002b12ca */ /* 0x020fe200000e0000 */
[----:B------:R-:W-:Y:S01]  /*7610*/  UMOV UR7, URZ ;  /* 0x0000003f00077c82 */ /* 0x000fe20008000000 */
[----:B------:R-:W-:Y:S01]  /*7620*/  @UP1 UMOV UR6, UR4 ;  /* 0x0000000400061c82 */ /* 0x000fe20008000000 */
[----:B------:R-:W-:-:S03]  /*7630*/  IMAD.MOV.U32 R0, RZ, RZ, RZ ;  /* 0x000000ffff007224 */ /* 0x000fc600078e00ff */
[----:B------:R-:W-:-:S05]  /*7640*/  @UP1 UMOV UR7, UR9 ;  /* 0x0000000900071c82 */ /* 0x000fca0008000000 */
[----:B------:R-:W-:Y:S05]  /*7650*/  @!P0 BRA `(.L_x_548) ;  /* 0x0000002000408947 */ /* 0x000fea0003800000 */
[----:B------:R-:W-:Y:S01]  /*7660*/  USHF.R.S32.HI UR10, URZ, 0x1f, UR20 ;  /* 0x0000001f3f0a7899 */ /* 0x000fe20008011414 */
[----:B------:R-:W-:Y:S01]  /*7670*/  BSSY B0, `(.L_x_548) ;  /* 0x000020e000007945 */ /* 0x000fe20003800000 */
[----:B------:R-:W-:Y:S01]  /*7680*/  ULDC.64 UR16, c[0x0][0x718] ;  /* 0x0001c60000107ab9 */ /* 0x000fe20000000a00 */
[----:B------:R-:W-:Y:S01]  /*7690*/  UISETP.NE.U32.AND UP1, UPT, UR14, URZ, UPT ;  /* 0x0000003f0e00728c */ /* 0x000fe2000bf25070 */
[----:B------:R-:W-:Y:S01]  /*76a0*/  IMAD.MOV.U32 R0, RZ, RZ, RZ ;  /* 0x000000ffff007224 */ /* 0x000fe200078e00ff */
[----:B------:R-:W-:Y:S02]  /*76b0*/  UIMAD UR4, UR10, UR16, URZ ;  /* 0x000000100a0472a4 */ /* 0x000fe4000f8e023f */
[----:B------:R-:W-:Y:S02]  /*76c0*/  UISETP.NE.AND.EX UP1, UPT, UR15, URZ, UPT, UP1 ;  /* 0x0000003f0f00728c */ /* 0x000fe4000bf25310 */
[----:B------:R-:W-:Y:S02]  /*76d0*/  UIMAD UR9, UR20, UR17, UR4 ;  /* 0x00000011140972a4 */ /* 0x000fe4000f8e0204 */
[----:B------:R-:W-:Y:S01]  /*76e0*/  USHF.R.S32.HI UR4, URZ, 0x1f, UR13 ;  /* 0x0000001f3f047899 */ /* 0x000fe2000801140d */
[----:B------:R-:W-:Y:S01]  /*76f0*/  UMOV UR14, UR6 ;  /* 0x00000006000e7c82 */ /* 0x000fe20008000000 */
[----:B------:R-:W-:-:S02]  /*7700*/  UMOV UR15, UR7 ;  /* 0x00000007000f7c82 */ /* 0x000fc40008000000 */
[----:B------:R-:W-:Y:S02]  /*7710*/  USEL UR4, UR4, URZ, !UP1 ;  /* 0x0000003f04047287 */ /* 0x000fe4000c800000 */
[----:B------:R-:W-:Y:S02]  /*7720*/  UIMAD.WIDE.U32 UR6, UR20, UR16, UR14 ;  /* 0x00000010140672a5 */ /* 0x000fe4000f8e000e */
[----:B------:R-:W-:Y:S01]  /*7730*/  USEL UR21, UR13, URZ, !UP1 ;  /* 0x0000003f0d157287 */ /* 0x000fe2000c800000 */
[----:B------:R-:W-:Y:S01]  /*7740*/  ULDC.64 UR16, c[0x0][0x720] ;  /* 0x0001c80000107ab9 */ /* 0x000fe20000000a00 */
[----:B------:R-:W-:Y:S02]  /*7750*/  UIADD3 UR7, UR7, UR9, URZ ;  /* 0x0000000907077290 */ /* 0x000fe4000fffe03f */
[----:B------:R-:W-:Y:S01]  /*7760*/  UIMAD UR9, UR4, UR16, URZ ;  /* 0x00000010040972a4 */ /* 0x000fe2000f8e023f */
[----:B------:R-:W-:Y:S01]  /*7770*/  ULDC.64 UR22, c[0x0][0x730] ;  /* 0x0001cc0000167ab9 */ /* 0x000fe20000000a00 */
[----:B------:R-:W-:-:S02]  /*7780*/  ELECT P0, URZ, PT ;  /* 0x00000000003f782f */ /* 0x000fc40003800000 */
[----:B------:R-:W-:Y:S02]  /*7790*/  UIMAD UR9, UR17, UR21, UR9 ;  /* 0x00000015110972a4 */ /* 0x000fe4000f8e0209 */
[----:B------:R-:W-:Y:S02]  /*77a0*/  UIMAD.WIDE.U32 UR16, UR16, UR21, UR6 ;  /* 0x00000015101072a5 */ /* 0x000fe4000f8e0006 */
[----:B------:R-:W-:Y:S01]  /*77b0*/  UIMAD.WIDE.U32 UR18, UR20, UR22, UR14 ;  /* 0x00000016141272a5 */ /* 0x000fe2000f8e000e */
[----:B------:R-:W-:Y:S02]  /*77c0*/  ULDC UR6, c[0x0][0x2e8] ;  /* 0x0000ba0000067ab9 */ /* 0x000fe40000000800 */
[----:B------:R-:W-:Y:S01]  /*77d0*/  ULDC.64 UR14, c[0x0][0x700] ;  /* 0x0001c000000e7ab9 */ /* 0x000fe20000000a00 */
[----:B------:R-:W-:Y:S02]  /*77e0*/  UISETP.NE.AND UP1, UPT, UR6, 0x1, UPT ;  /* 0x000000010600788c */ /* 0x000fe4000bf25270 */
[----:B------:R-:W-:-:S02]  /*77f0*/  UIMAD UR10, UR10, UR22, URZ ;  /* 0x000000160a0a72a4 */ /* 0x000fc4000f8e023f */
[----:B------:R-:W-:Y:S02]  /*7800*/  UIADD3 UR9, UR17, UR9, URZ ;  /* 0x0000000911097290 */ /* 0x000fe4000fffe03f */
[----:B------:R-:W-:Y:S02]  /*7810*/  ULEA UR14, UP2, UR16, UR14, 0x2 ;  /* 0x0000000e100e7291 */ /* 0x000fe4000f84103f */
[----:B------:R-:W-:Y:S02]  /*7820*/  UIMAD UR10, UR20, UR23, UR10 ;  /* 0x00000017140a72a4 */ /* 0x000fe4000f8e020a */
[----:B------:R-:W-:Y:S01]  /*7830*/  ULEA.HI.X UR15, UR16, UR15, UR9, 0x2, UP2 ;  /* 0x0000000f100f7291 */ /* 0x000fe200090f1409 */
[----:B------:R-:W-:Y:S02]  /*7840*/  ULDC.64 UR22, c[0x0][0x738] ;  /* 0x0001ce0000167ab9 */ /* 0x000fe40000000a00 */
[----:B------:R-:W-:Y:S01]  /*7850*/  @UP1 ULDC UR16, c[0x0][0x2ec] ;  /* 0x0000bb0000101ab9 */ /* 0x000fe20000000800 */
[----:B------:R-:W-:-:S02]  /*7860*/  UIADD3 UR7, UR19, UR10, URZ ;  /* 0x0000000a13077290 */ /* 0x000fc4000fffe03f */
[----:B------:R-:W-:Y:S02]  /*7870*/  UIMAD UR4, UR4, UR22, URZ ;  /* 0x00000016040472a4 */ /* 0x000fe4000f8e023f */
[----:B------:R-:W-:Y:S02]  /*7880*/  UIMAD.WIDE.U32 UR16, UR20, UR16, URZ ;  /* 0x00000010141072a5 */ /* 0x000fe4000f8e003f */
[----:B------:R-:W-:Y:S01]  /*7890*/  UIADD3 UR11, UR8, UR11, URZ ;  /* 0x0000000b080b7290 */ /* 0x000fe2000fffe03f */
[----:B------:R-:W-:Y:S02]  /*78a0*/  UMOV UR6, UR18 ;  /* 0x0000001200067c82 */ /* 0x000fe40008000000 */
[----:B------:R-:W-:Y:S01]  /*78b0*/  @UP1 ULDC UR8, c[0x0][0x2f0] ;  /* 0x0000bc0000081ab9 */ /* 0x000fe20000000800 */
[----:B------:R-:W-:Y:S01]  /*78c0*/  UMOV UR12, UR20 ;  /* 0x00000014000c7c82 */ /* 0x000fe20008000000 */
[----:B------:R-:W-:Y:S02]  /*78d0*/  UIMAD UR4, UR23, UR21, UR4 ;  /* 0x00000015170472a4 */ /* 0x000fe4000f8e0204 */
[----:B------:R-:W-:-:S02]  /*78e0*/  UIMAD.WIDE.U32 UR6, UR22, UR21, UR6 ;  /* 0x00000015160672a5 */ /* 0x000fc4000f8e0006 */
[----:B------:R-:W-:Y:S02]  /*78f0*/  USEL UR13, UR13, URZ, !UP0 ;  /* 0x0000003f0d0d7287 */ /* 0x000fe4000c000000 */
[----:B------:R-:W-:Y:S01]  /*7900*/  @UP1 USHF.R.U32.HI UR12, URZ, UR8, UR17 ;  /* 0x000000083f0c1299 */ /* 0x000fe20008011611 */
[----:B------:R-:W-:Y:S11]  /*7910*/  @!P0 BRA `(.L_x_550) ;  /* 0x0000001c008c8947 */ /* 0x000ff60003800000 */
[----:B------:R-:W1:Y:S01]  /*7920*/  S2R R3, SR_CgaCtaId ;  /* 0x0000000000037919 */ /* 0x000e620000008800 */
[----:B------:R-:W-:Y:S01]  /*7930*/  MOV R0, 0x400 ;  /* 0x0000040000007802 */ /* 0x000fe20000000f00 */
[----:B------:R-:W-:-:S03]  /*7940*/  IMAD.MOV.U32 R2, RZ, RZ, 0x1 ;  /* 0x00000001ff027424 */ /* 0x000fc600078e00ff */
[----:B-1----:R-:W-:Y:S02]  /*7950*/  LEA R0, R3, R0, 0x18 ;  /* 0x0000000003007211 */ /* 0x002fe400078ec0ff */
[----:B------:R-:W-:-:S04]  /*7960*/  SHF.L.U32 R3, R2, 0x1f, RZ ;  /* 0x0000001f02037819 */ /* 0x000fc800000006ff */
[----:B------:R-:W1:Y:S02]  /*7970*/  SYNCS.PHASECHK.TRANS64.TRYWAIT P0, [R0+URZ+0x26820], R3 ;  /* 0x02682003000075a7 */ /* 0x000e64000800017f */
[----:B-1----:R-:W-:Y:S05]  /*7980*/  @!P0 BRA `(.L_x_551) ;  /* 0x0000002000748947 */ /* 0x002fea0003800000 */
.L_x_579:
[----:B------:R-:W2:Y:S01]  /*7990*/  S2R R2, SR_TID.X ;  /* 0x0000000000027919 */ /* 0x000ea20000002100 */
[----:B------:R-:W-:Y:S02]  /*79a0*/  IMAD.U32 R8, RZ, RZ, UR7 ;  /* 0x00000007ff087e24 */ /* 0x000fe4000f8e00ff */
[----:B------:R-:W-:Y:S02]  /*79b0*/  IMAD.MOV.U32 R9, RZ, RZ, 0x1 ;  /* 0x00000001ff097424 */ /* 0x000fe400078e00ff */
[----:B------:R-:W-:Y:S01]  /*79c0*/  VIADD R8, R8, UR4 ;  /* 0x0000000408087c36 */ /* 0x000fe20008000000 */
        /* <DEDUP_REMOVED lines=9> */
.L_x_552:
[----:B------:R-:W2:Y:S01]  /*7a60*/  LDC.64 R6, c[0x0][0x198] ;  /* 0x00006600ff067b82 */ /* 0x000ea20000000a00 */
        /* <DEDUP_REMOVED lines=19> */
[----:B------:R-:W-:-:S02]  /*7ba0*/  UIADD3 UR16, UR8, 0x14000, URZ ;  /* 0x0001400008107890 */ /* 0x000fc4000fffe03f */
[----:B------:R-:W-:Y:S01]  /*7bb0*/  UIADD3 UR36, UR8, 0x1e000, URZ ;  /* 0x0001e00008247890 */ /* 0x000fe2000fffe03f */
[----:B--2---:R-:W-:Y:S01]  /*7bc0*/  IMAD.MOV.U32 R10, RZ, RZ, R6 ;  /* 0x000000ffff0a7224 */ /* 0x004fe200078e0006 */
[----:B------:R-:W-:Y:S01]  /*7bd0*/  UMOV UR25, UR41 ;  /* 0x0000002900197c82 */ /* 0x000fe20008000000 */
[----:B------:R-:W-:Y:S01]  /*7be0*/  IMAD.MOV.U32 R11, RZ, RZ, R7 ;  /* 0x000000ffff0b7224 */ /* 0x000fe200078e0007 */
[----:B------:R-:W-:Y:S01]  /*7bf0*/  UMOV UR17, UR41 ;  /* 0x0000002900117c82 */ /* 0x000fe20008000000 */
[----:B------:R-:W-:Y:S01]  /*7c00*/  UMOV UR37, UR41 ;  /* 0x0000002900257c82 */ /* 0x000fe20008000000 */
[----:B------:R-:W-:Y:S01]  /*7c10*/  IADD3 R2, P1, R10, 0x2f0, RZ ;  /* 0x000002f00a027810 */ /* 0x000fe20007f3e0ff */
[----:B------:R-:W-:Y:S01]  /*7c20*/  UISETP.GE.AND UP0, UPT, UR5, 0x41, UPT ;  /* 0x000000410500788c */ /* 0x000fe2000bf06270 */
[----:B------:R-:W-:Y:S02]  /*7c30*/  UMOV UR10, UR42 ;  /* 0x0000002a000a7c82 */ /* 0x000fe40008000000 */
[----:B------:R-:W-:Y:S01]  /*7c40*/  R2UR UR30, R2 ;  /* 0x00000000021e72ca */ /* 0x000fe200000e0000 */
[----:B------:R-:W-:Y:S01]  /*7c50*/  UIADD3 UR56, UR8, 0x4000, URZ ;  /* 0x0000400008387890 */ /* 0x000fe2000fffe03f */
[----:B------:R-:W-:Y:S01]  /*7c60*/  IADD3 R2, P2, R10, 0x3f0, RZ ;  /* 0x000003f00a027810 */ /* 0x000fe20007f5e0ff */
[----:B------:R-:W-:Y:S01]  /*7c70*/  UIADD3 UR48, UR8, 0x5000, URZ ;  /* 0x0000500008307890 */ /* 0x000fe2000fffe03f */
[----:B------:R-:W-:-:S02]  /*7c80*/  UMOV UR58, 0x40 ;  /* 0x00000040003a7882 */ /* 0x000fc40000000000 */
[----:B------:R-:W-:Y:S01]  /*7c90*/  R2UR UR22, R2 ;  /* 0x00000000021672ca */ /* 0x000fe200000e0000 */
[--C-:B------:R-:W-:Y:S01]  /*7ca0*/  IMAD.X R2, RZ, RZ, R11.reuse, P1 ;  /* 0x000000ffff027224 */ /* 0x100fe200008e060b */
[----:B------:R-:W-:Y:S01]  /*7cb0*/  UMOV UR59, UR11 ;  /* 0x0000000b003b7c82 */ /* 0x000fe20008000000 */
[----:B------:R-:W-:Y:S01]  /*7cc0*/  UMOV UR60, UR12 ;  /* 0x0000000c003c7c82 */ /* 0x000fe20008000000 */
[----:B------:R-:W-:Y:S01]  /*7cd0*/  UMOV UR61, UR13 ;  /* 0x0000000d003d7c82 */ /* 0x000fe20008000000 */
[----:B------:R-:W-:Y:S01]  /*7ce0*/  UMOV UR50, 0x50 ;  /* 0x0000005000327882 */ /* 0x000fe20000000000 */
[----:B------:R-:W-:Y:S01]  /*7cf0*/  R2UR UR31, R2 ;  /* 0x00000000021f72ca */ /* 0x000fe200000e0000 */
[----:B------:R-:W-:Y:S01]  /*7d00*/  IMAD.X R2, RZ, RZ, R11, P2 ;  /* 0x000000ffff027224 */ /* 0x000fe200010e060b */
[----:B------:R-:W-:Y:S01]  /*7d10*/  UMOV UR51, UR11 ;  /* 0x0000000b00337c82 */ /* 0x000fe20008000000 */
[----:B------:R-:W-:Y:S01]  /*7d20*/  UMOV UR52, UR12 ;  /* 0x0000000c00347c82 */ /* 0x000fe20008000000 */
[----:B------:R-:W-:-:S02]  /*7d30*/  UMOV UR53, UR13 ;  /* 0x0000000d00357c82 */ /* 0x000fc40008000000 */
[----:B------:R-:W-:Y:S02]  /*7d40*/  R2UR UR23, R2 ;  /* 0x00000000021772ca */ /* 0x000fe400000e0000 */
[----:B------:R-:W-:Y:S02]  /*7d50*/  IADD3 R2, P1, R10, 0xf0, RZ ;  /* 0x000000f00a027810 */ /* 0x000fe40007f3e0ff */
[----:B------:R-:W-:Y:S02]  /*7d60*/  MOV R12, UR22 ;  /* 0x00000016000c7c02 */ /* 0x000fe40008000f00 */
[----:B------:R-:W-:Y:S01]  /*7d70*/  R2UR UR32, R2 ;  /* 0x00000000022072ca */ /* 0x000fe200000e0000 */
[----:B-1----:R-:W-:Y:S01]  /*7d80*/  IMAD.X R3, RZ, RZ, R11, P1 ;  /* 0x000000ffff037224 */ /* 0x002fe200008e060b */
[----:B------:R-:W-:Y:S01]  /*7d90*/  R2UR UR22, R12 ;  /* 0x000000000c1672ca */ /* 0x000fe200000e0000 */
[----:B------:R-:W-:Y:S01]  /*7da0*/  IMAD.MOV.U32 R12, RZ, RZ, RZ ;  /* 0x000000ffff0c7224 */ /* 0x000fe200078e00ff */
[----:B------:R-:W-:-:S02]  /*7db0*/  PLOP3.LUT P1, PT, PT, PT, UP0, 0x80, 0x0 ;  /* 0x000000000000781c */ /* 0x000fc40003f2f008 */
        /* <DEDUP_REMOVED lines=8> */
[----:B-1----:R-:W-:Y:S01]  /*7e40*/  UMOV UR40, 0x0 ;  /* 0x0000000000287882 */ /* 0x002fe20000000000 */
[----:B------:R-:W-:Y:S01]  /*7e50*/  UMOV UR41, 0x10000000 ;  /* 0x1000000000297882 */ /* 0x000fe20000000000 */
[----:B--2---:R-:W-:Y:S01]  /*7e60*/  UIADD3 UR24, UR8, 0x2000, URZ ;  /* 0x0000200008187890 */ /* 0x004fe2000fffe03f */
[----:B----4-:R-:W-:Y:S01]  /*7e70*/  IMAD.MOV.U32 R5, RZ, RZ, RZ ;  /* 0x000000ffff057224 */ /* 0x010fe200078e00ff */
[----:B------:R-:W-:Y:S01]  /*7e80*/  UMOV UR27, UR11 ;  /* 0x0000000b001b7c82 */ /* 0x000fe20008000000 */
[----:B------:R-:W-:Y:S01]  /*7e90*/  UMOV UR28, UR12 ;  /* 0x0000000c001c7c82 */ /* 0x000fe20008000000 */
[----:B------:R-:W-:Y:S01]  /*7ea0*/  UMOV UR29, UR13 ;  /* 0x0000000d001d7c82 */ /* 0x000fe20008000000 */
[----:B---3--:R-:W-:-:S02]  /*7eb0*/  UIADD3 UR9, UR8, 0x26800, URZ ;  /* 0x0002680008097890 */ /* 0x008fc4000fffe03f */
[----:B------:R-:W-:Y:S02]  /*7ec0*/  UIADD3 UR16, UR8, 0x1000, URZ ;  /* 0x0000100008107890 */ /* 0x000fe4000fffe03f */
[----:B------:R-:W-:Y:S01]  /*7ed0*/  UIADD3 UR32, UR8, 0x3000, URZ ;  /* 0x0000300008207890 */ /* 0x000fe2000fffe03f */
[----:B------:R-:W-:Y:S01]  /*7ee0*/  UMOV UR18, 0x10 ;  /* 0x0000001000127882 */ /* 0x000fe20000000000 */
[----:B------:R-:W-:Y:S01]  /*7ef0*/  UMOV UR19, UR11 ;  /* 0x0000000b00137c82 */ /* 0x000fe20008000000 */
[----:B------:R-:W-:Y:S01]  /*7f00*/  UMOV UR20, UR12 ;  /* 0x0000000c00147c82 */ /* 0x000fe20008000000 */
[----:B------:R-:W-:Y:S01]  /*7f10*/  UMOV UR21, UR13 ;  /* 0x0000000d00157c82 */ /* 0x000fe20008000000 */
[----:B------:R-:W-:Y:S01]  /*7f20*/  UMOV UR17, UR9 ;  /* 0x0000000900117c82 */ /* 0x000fe20008000000 */
[----:B------:R1:W-:Y:S01]  /*7f30*/  UTMALDG.4D [UR8], [UR30], desc[UR40] ;  /* 0x000028081e0075b4 */ /* 0x0003e20008019000 */
[----:B------:R-:W-:Y:S01]  /*7f40*/  UMOV UR25, UR9 ;  /* 0x0000000900197c82 */ /* 0x000fe20008000000 */
[----:B------:R-:W-:Y:S01]  /*7f50*/  UMOV UR34, 0x30 ;  /* 0x0000003000227882 */ /* 0x000fe20000000000 */
[----:B------:R-:W-:Y:S01]  /*7f60*/  UMOV UR35, UR11 ;  /* 0x0000000b00237c82 */ /* 0x000fe20008000000 */
[----:B------:R-:W-:Y:S01]  /*7f70*/  UMOV UR36, UR12 ;  /* 0x0000000c00247c82 */ /* 0x000fe20008000000 */
[----:B------:R-:W-:Y:S01]  /*7f80*/  UMOV UR37, UR13 ;  /* 0x0000000d00257c82 */ /* 0x000fe20008000000 */
[----:B------:R-:W-:Y:S01]  /*7f90*/  UMOV UR33, UR9 ;  /* 0x0000000900217c82 */ /* 0x000fe20008000000 */
[----:B------:R-:W-:Y:S01]  /*7fa0*/  UMOV UR57, UR9 ;  /* 0x0000000900397c82 */ /* 0x000fe20008000000 */
[----:B------:R2:W-:Y:S01]  /*7fb0*/  UTMALDG.4D [UR16], [UR30], desc[UR40] ;  /* 0x000028101e0075b4 */ /* 0x0005e20008019000 */
[----:B------:R-:W-:Y:S01]  /*7fc0*/  UMOV UR49, UR9 ;  /* 0x0000000900317c82 */ /* 0x000fe20008000000 */
[----:B------:R3:W-:Y:S01]  /*7fd0*/  UTMALDG.4D [UR24], [UR30], desc[UR40] ;  /* 0x000028181e0075b4 */ /* 0x0007e20008019000 */
[----:B------:R4:W-:Y:S01]  /*7fe0*/  UTMALDG.4D [UR32], [UR30], desc[UR40] ;  /* 0x000028201e0075b4 */ /* 0x0009e20008019000 */
[----:B-1----:R-:W-:Y:S01]  /*7ff0*/  UMOV UR10, 0x40 ;  /* 0x00000040000a7882 */ /* 0x002fe20000000000 */
[----:B------:R1:W-:Y:S01]  /*8000*/  UTMALDG.4D [UR56], [UR30], desc[UR40] ;  /* 0x000028381e0075b4 */ /* 0x0003e20008019000 */
[----:B--2---:R-:W-:-:S02]  /*8010*/  R2UR UR21, R13 ;  /* 0x000000000d1572ca */ /* 0x004fc400000e0000 */
[----:B------:R-:W-:Y:S01]  /*8020*/  R2UR UR20, R14 ;  /* 0x000000000e1472ca */ /* 0x000fe200000e0000 */
[----:B------:R1:W-:Y:S01]  /*8030*/  UTMALDG.4D [UR48], [UR30], desc[UR40] ;  /* 0x000028301e0075b4 */ /* 0x0003e20008019000 */
[----:B---3--:R-:W-:Y:S01]  /*8040*/  UIADD3 UR24, UR8, 0x6000, URZ ;  /* 0x0000600008187890 */ /* 0x008fe2000fffe03f */
[----:B------:R-:W-:Y:S01]  /*8050*/  UMOV UR26, UR42 ;  /* 0x0000002a001a7c82 */ /* 0x000fe20008000000 */
[----:B----4-:R-:W-:-:S07]  /*8060*/  UIADD3 UR32, UR8, 0x8000, URZ ;  /* 0x0000800008207890 */ /* 0x010fce000fffe03f */
[----:B------:R1:W-:Y:S01]  /*8070*/  UTMALDG.4D [UR24], [UR22], desc[UR40] ;  /* 0x00002818160075b4 */ /* 0x0003e20008019000 */
[----:B------:R-:W-:Y:S01]  /*8080*/  UIADD3 UR8, UR8, 0xa000, URZ ;  /* 0x0000a00008087890 */ /* 0x000fe2000fffe03f */
[----:B------:R-:W-:Y:S02]  /*8090*/  UMOV UR34, 0x20 ;  /* 0x0000002000227882 */ /* 0x000fe40000000000 */
[----:B------:R1:W-:Y:S06]  /*80a0*/  UTMALDG.4D [UR32], [UR22], desc[UR40] ;  /* 0x00002820160075b4 */ /* 0x0003ec0008019000 */
[----:B------:R1:W-:Y:S02]  /*80b0*/  UTMALDG.4D [UR8], [UR22], desc[UR40] ;  /* 0x00002808160075b4 */ /* 0x0003e40008019000 */
[----:B-1----:R-:W-:Y:S05]  /*80c0*/  @!P1 BRA `(.L_x_553) ;  /* 0x0000001000a89947 */ /* 0x002fea0003800000 */
[----:B------:R-:W-:Y:S01]  /*80d0*/  UIADD3 UR8, UR5, 0x3f, URZ ;  /* 0x0000003f05087890 */ /* 0x000fe2000fffe03f */
[----:B------:R-:W1:Y:S01]  /*80e0*/  S2R R15, SR_TID.X ;  /* 0x00000000000f7919 */ /* 0x000e620000002100 */
[----:B------:R-:W-:Y:S02]  /*80f0*/  IMAD.MOV.U32 R9, RZ, RZ, 0x1 ;  /* 0x00000001ff097424 */ /* 0x000fe400078e00ff */
[----:B------:R-:W-:Y:S01]  /*8100*/  USHF.R.S32.HI UR9, URZ, 0x1f, UR8 ;  /* 0x0000001f3f097899 */ /* 0x000fe20008011408 */
[----:B------:R-:W-:Y:S02]  /*8110*/  IMAD.MOV.U32 R12, RZ, RZ, RZ ;  /* 0x000000ffff0c7224 */ /* 0x000fe400078e00ff */
[----:B------:R-:W-:Y:S01]  /*8120*/  IMAD.MOV.U32 R5, RZ, RZ, RZ ;  /* 0x000000ffff057224 */ /* 0x000fe200078e00ff */
[----:B------:R-:W-:Y:S01]  /*8130*/  ULEA.HI UR9, UR9, UR8, URZ, 0x6 ;  /* 0x0000000809097291 */ /* 0x000fe2000f8f303f */
[----:B------:R-:W-:-:S03]  /*8140*/  IMAD.MOV.U32 R17, RZ, RZ, RZ ;  /* 0x000000ffff117224 */ /* 0x000fc600078e00ff */
[----:B------:R-:W-:-:S04]  /*8150*/  ULEA.HI.SX32 UR9, UR9, 0xffffffff, 0x1a ;  /* 0xffffffff09097891 */ /* 0x000fc8000f8fd23f */
[----:B------:R-:W-:-:S04]  /*8160*/  UISETP.LT.AND UP0, UPT, UR9, 0x1, UPT ;  /* 0x000000010900788c */ /* 0x000fc8000bf01270 */
[----:B------:R-:W-:Y:S02]  /*8170*/  USEL UR8, UR9, 0x1, !UP0 ;  /* 0x0000000109087887 */ /* 0x000fe4000c000000 */
[----:B------:R-:W-:-:S04]  /*8180*/  UISETP.GE.AND UP0, UPT, UR5, 0x81, UPT ;  /* 0x000000810500788c */ /* 0x000fc8000bf06270 */
[----:B------:R-:W-:Y:S02]  /*8190*/  IMAD.U32 R13, RZ, RZ, UR8 ;  /* 0x00000008ff0d7e24 */ /* 0x000fe4000f8e00ff */
[----:B------:R-:W-:-:S03]  /*81a0*/  PLOP3.LUT P1, PT, PT, PT, UP0, 0x80, 0x0 ;  /* 0x000000000000781c */ /* 0x000fc60003f2f008 */
[----:B------:R-:W-:Y:S02]  /*81b0*/  LOP3.LUT R13, R13, 0x1, RZ, 0xc0, !PT ;  /* 0x000000010d0d7812 */ /* 0x000fe400078ec0ff */
[----:B-1----:R-:W-:-:S08]  /*81c0*/  LOP3.LUT R16, R15, 0x1f, RZ, 0xc0, !PT ;  /* 0x0000001f0f107812 */ /* 0x002fd000078ec0ff */
[----:B------:R-:W-:Y:S05]  /*81d0*/  @!P1 BRA `(.L_x_554) ;  /* 0x0000000800f49947 */ /* 0x000fea0003800000 */
[----:B------:R-:W-:Y:S01]  /*81e0*/  R2UR UR9, R13 ;  /* 0x000000000d0972ca */ /* 0x000fe200000e0000 */
[----:B------:R-:W-:Y:S02]  /*81f0*/  IMAD.MOV.U32 R17, RZ, RZ, RZ ;  /* 0x000000ffff117224 */ /* 0x000fe400078e00ff */
[----:B------:R-:W-:-:S10]  /*8200*/  IMAD.MOV.U32 R9, RZ, RZ, 0x1 ;  /* 0x00000001ff097424 */ /* 0x000fd400078e00ff */
[----:B------:R-:W-:-:S06]  /*8210*/  UIADD3 UR8, UR8, -UR9, URZ ;  /* 0x8000000908087290 */ /* 0x000fcc000fffe03f */
[----:B------:R-:W-:-:S07]  /*8220*/  IMAD.U32 R18, RZ, RZ, UR8 ;  /* 0x00000008ff127e24 */ /* 0x000fce000f8e00ff */
.L_x_563:
[----:B------:R-:W-:-:S04]  /*8230*/  SHF.L.U32 R21, R9, 0x1f, RZ ;  /* 0x0000001f09157819 */ /* 0x000fc800000006ff */
[----:B-1----:R-:W1:Y:S02]  /*8240*/  SYNCS.PHASECHK.TRANS64.TRYWAIT P1, [R0+URZ+0x26840], R21 ;  /* 0x02684015000075a7 */ /* 0x002e64000802017f */
[----:B-12---:R-:W-:Y:S05]  /*8250*/  @!P1 BRA `(.L_x_555) ;  /* 0x0000001800549947 */ /* 0x006fea0003800000 */
.L_x_580:
[----:B------:R-:W-:Y:S05]  /*8260*/  @P0 BRA `(.L_x_556) ;  /* 0x0000000000140947 */ /* 0x000fea0003800000 */
[----:B------:R-:W-:Y:S01]  /*8270*/  ISETP.NE.AND P1, PT, R16, RZ, PT ;  /* 0x000000ff1000720c */ /* 0x000fe20003f25270 */
[----:B------:R-:W-:-:S04]  /*8280*/  IMAD.MOV.U32 R3, RZ, RZ, 0x3100 ;  /* 0x00003100ff037424 */ /* 0x000fc800078e00ff */
[----:B------:R2:W-:Y:S08]  /*8290*/  SYNCS.ARRIVE.TRANS64 RZ, [R0+URZ+0x26830], R3 ;  /* 0x0268300300ff79a7 */ /* 0x0005f0000800003f */
[----:B------:R-:W-:Y:S05]  /*82a0*/  @!P1 BRA `(.L_x_556) ;  /* 0x0000000000049947 */ /* 0x000fea0003800000 */
[----:B------:R-:W-:Y:S01]  /*82b0*/  BPT.TRAP 0x1 ;  /* 0x000000040000795c */ /* 0x000fe20000300000 */
.L_x_556:
        /* <DEDUP_REMOVED lines=18> */
[----:B------:R-:W-:Y:S02]  /*83e0*/  UIADD3 UR19, UR19, UR43, URZ ;  /* 0x0000002b13137290 */ /* 0x000fe4000fffe03f */
[----:B------:R-:W-:Y:S01]  /*83f0*/  UIADD3 UR24, UR30, 0x1a000, URZ ;  /* 0x0001a0001e187890 */ /* 0x000fe2000fffe03f */
[----:B--2---:R-:W-:Y:S01]  /*8400*/  LEA R3, P2, R2, R14, 0x2 ;  /* 0x0000000e02037211 */ /* 0x004fe200078410ff */
[----:B------:R-:W-:Y:S01]  /*8410*/  UIADD3 UR30, UR30, 0x1e200, URZ ;  /* 0x0001e2001e1e7890 */ /* 0x000fe2000fffe03f */
[----:B------:R-:W-:Y:S02]  /*8420*/  UMOV UR33, UR17 ;  /* 0x0000001100217c82 */ /* 0x000fe40008000000 */
[----:B------:R-:W-:Y:S01]  /*8430*/  R2UR UR40, R3 ;  /* 0x00000000032872ca */ /* 0x000fe200000e0000 */
[----:B------:R-:W-:Y:S01]  /*8440*/  UMOV UR35, UR19 ;  /* 0x0000001300237c82 */ /* 0x000fe20008000000 */
[----:B------:R-:W-:Y:S01]  /*8450*/  LEA.HI.X.SX32 R3, R19, R8, 0x1, P1 ;  /* 0x0000000813037211 */ /* 0x000fe200008f0eff */
[----:B------:R-:W-:Y:S01]  /*8460*/  UMOV UR29, UR21 ;  /* 0x00000015001d7c82 */ /* 0x000fe20008000000 */
[----:B------:R-:W-:Y:S01]  /*8470*/  IADD3 R4, P1, R10, 0x1f0, RZ ;  /* 0x000001f00a047810 */ /* 0x000fe20007f3e0ff */
[----:B------:R-:W-:Y:S01]  /*8480*/  UMOV UR25, UR17 ;  /* 0x0000001100197c82 */ /* 0x000fe20008000000 */
[----:B------:R-:W-:Y:S01]  /*8490*/  LEA.HI.X R2, R2, R15, R3, 0x2, P2 ;  /* 0x0000000f02027211 */ /* 0x000fe200010f1403 */
[----:B------:R-:W-:Y:S01]  /*84a0*/  UMOV UR27, UR19 ;  /* 0x00000013001b7c82 */ /* 0x000fe20008000000 */
[----:B------:R-:W-:Y:S01]  /*84b0*/  R2UR UR8, R4 ;  /* 0x00000000040872ca */ /* 0x000fe200000e0000 */
[----:B------:R-:W-:Y:S01]  /*84c0*/  IMAD.X R5, RZ, RZ, R11, P1 ;  /* 0x000000ffff057224 */ /* 0x000fe200008e060b */
[----:B------:R-:W-:Y:S01]  /*84d0*/  R2UR UR41, R2 ;  /* 0x00000000022972ca */ /* 0x000fe200000e0000 */
[----:B------:R-:W-:Y:S01]  /*84e0*/  UMOV UR10, 0x10 ;  /* 0x00000010000a7882 */ /* 0x000fe20000000000 */
[----:B------:R-:W-:-:S02]  /*84f0*/  UMOV UR31, UR17 ;  /* 0x00000011001f7c82 */ /* 0x000fc40008000000 */
[----:B------:R-:W-:-:S13]  /*8500*/  R2UR UR9, R5 ;  /* 0x00000000050972ca */ /* 0x000fda00000e0000 */
[----:B------:R2:W-:Y:S01]  /*8510*/  UTMALDG.4D [UR16], [UR8], desc[UR22] ;  /* 0x00001610080075b4 */ /* 0x0005e20008019000 */
[----:B------:R2:W-:Y:S01]  /*8520*/  UTMALDG.4D [UR32], [UR8], desc[UR22] ;  /* 0x00001620080075b4 */ /* 0x0005e20008019000 */
[----:B------:R2:W-:Y:S01]  /*8530*/  UTMALDG.4D [UR24], [UR8], desc[UR22] ;  /* 0x00001618080075b4 */ /* 0x0005e20008019000 */
[----:B------:R2:W-:Y:S01]  /*8540*/  UBLKCP.S.G [UR30], [UR40], UR10 ;  /* 0x0000001e280073ba */ /* 0x0005e2000800020a */
[----:B------:R-:W3:Y:S02]  /*8550*/  SYNCS.PHASECHK.TRANS64.TRYWAIT P1, [R0+URZ+0x26828], R21 ;  /* 0x02682815000075a7 */ /* 0x000ee4000802017f */
[----:B--23--:R-:W-:Y:S05]  /*8560*/  @!P1 BRA `(.L_x_557) ;  /* 0x0000001400a49947 */ /* 0x00cfea0003800000 */
.L_x_581:
[----:B------:R-:W-:Y:S05]  /*8570*/  @P0 BRA `(.L_x_558) ;  /* 0x0000000000140947 */ /* 0x000fea0003800000 */
[----:B------:R-:W-:Y:S01]  /*8580*/  ISETP.NE.AND P1, PT, R16, RZ, PT ;  /* 0x000000ff1000720c */ /* 0x000fe20003f25270 */
[----:B------:R-:W-:-:S04]  /*8590*/  IMAD.MOV.U32 R3, RZ, RZ, 0x3100 ;  /* 0x00003100ff037424 */ /* 0x000fc800078e00ff */
[----:B------:R3:W-:Y:S08]  /*85a0*/  SYNCS.ARRIVE.TRANS64 RZ, [R0+URZ+0x26818], R3 ;  /* 0x0268180300ff79a7 */ /* 0x0007f0000800003f */
[----:B------:R-:W-:Y:S05]  /*85b0*/  @!P1 BRA `(.L_x_558) ;  /* 0x0000000000049947 */ /* 0x000fea0003800000 */
[----:B------:R-:W-:Y:S01]  /*85c0*/  BPT.TRAP 0x1 ;  /* 0x000000040000795c */ /* 0x000fe20000300000 */
.L_x_558:
[----:B------:R-:W-:Y:S01]  /*85d0*/  VIADD R19, R19, 0x40 ;  /* 0x0000004013137836 */ /* 0x000fe20000000000 */
[----:B------:R-:W-:Y:S01]  /*85e0*/  IADD3 R2, P1, R10, 0xf0, RZ ;  /* 0x000000f00a027810 */ /* 0x000fe20007f3e0ff */
[----:B------:R-:W-:Y:S01]  /*85f0*/  UMOV UR30, 0x0 ;  /* 0x00000000001e7882 */ /* 0x000fe20000000000 */
[----:B------:R-:W-:Y:S01]  /*8600*/  R2UR UR16, R0 ;  /* 0x00000000001072ca */ /* 0x000fe200000e0000 */
[C---:B------:R-:W-:Y:S01]  /*8610*/  VIADD R20, R19.reuse, UR43 ;  /* 0x0000002b13147c36 */ /* 0x040fe20008000000 */
[----:B------:R-:W-:Y:S01]  /*8620*/  R2UR UR8, R19 ;  /* 0x00000000130872ca */ /* 0x000fe200000e0000 */
[----:B---3--:R-:W-:Y:S01]  /*8630*/  IMAD.X R3, RZ, RZ, R11, P1 ;  /* 0x000000ffff037224 */ /* 0x008fe200008e060b */
        /* <DEDUP_REMOVED lines=13> */
[----:B------:R-:W-:Y:S02]  /*8710*/  UIADD3 UR16, UR16, 0x17000, URZ ;  /* 0x0001700010107890 */ /* 0x000fe4000fffe03f */
[----:B------:R-:W-:Y:S01]  /*8720*/  UIMAD.WIDE UR8, UR8, 0x4, UR14 ;  /* 0x00000004080878a5 */ /* 0x000fe2000f8e020e */
[----:B------:R3:W-:Y:S01]  /*8730*/  UTMALDG.4D [UR32], [UR22], desc[UR30] ;  /* 0x00001e20160075b4 */ /* 0x0007e20008019000 */
[----:B------:R-:W-:Y:S01]  /*8740*/  UMOV UR29, UR21 ;  /* 0x00000015001d7c82 */ /* 0x000fe20008000000 */
[----:B------:R-:W-:Y:S01]  /*8750*/  UMOV UR25, UR33 ;  /* 0x0000002100197c82 */ /* 0x000fe20008000000 */
[----:B------:R-:W-:Y:S01]  /*8760*/  UMOV UR27, UR35 ;  /* 0x00000023001b7c82 */ /* 0x000fe20008000000 */
[----:B------:R-:W-:Y:S01]  /*8770*/  UMOV UR18, 0x40 ;  /* 0x0000004000127882 */ /* 0x000fe20000000000 */
[----:B------:R-:W-:Y:S01]  /*8780*/  UMOV UR17, UR33 ;  /* 0x0000002100117c82 */ /* 0x000fe20008000000 */
[----:B------:R-:W-:Y:S01]  /*8790*/  UMOV UR19, UR35 ;  /* 0x0000002300137c82 */ /* 0x000fe20008000000 */
[----:B------:R-:W-:Y:S01]  /*87a0*/  UMOV UR41, UR33 ;  /* 0x0000002100297c82 */ /* 0x000fe20008000000 */
[----:B------:R3:W-:Y:S01]  /*87b0*/  UTMALDG.4D [UR24], [UR22], desc[UR30] ;  /* 0x00001e18160075b4 */ /* 0x0007e20008019000 */
[----:B------:R-:W-:Y:S01]  /*87c0*/  UMOV UR10, 0x10 ;  /* 0x00000010000a7882 */ /* 0x000fe20000000000 */
[----:B------:R3:W-:Y:S01]  /*87d0*/  UTMALDG.4D [UR16], [UR22], desc[UR30] ;  /* 0x00001e10160075b4 */ /* 0x0007e20008019000 */
[----:B------:R3:W-:Y:S01]  /*87e0*/  UBLKCP.S.G [UR40], [UR8], UR10 ;  /* 0x00000028080073ba */ /* 0x0007e2000800020a */
[----:B------:R-:W4:Y:S02]  /*87f0*/  SYNCS.PHASECHK.TRANS64.TRYWAIT P1, [R0+URZ+0x26848], R21 ;  /* 0x02684815000075a7 */ /* 0x000f24000802017f */
[----:B---34-:R-:W-:Y:S05]  /*8800*/  @!P1 BRA `(.L_x_559) ;  /* 0x0000001400109947 */ /* 0x018fea0003800000 */
.L_x_582:
[----:B-123--:R-:W-:Y:S01]  /*8810*/  SHF.R.S32.HI R21, RZ, 0x1f, R19 ;  /* 0x0000001fff157819 */ /* 0x00efe20000011413 */
[----:B------:R-:W-:Y:S06]  /*8820*/  @P0 BRA `(.L_x_560) ;  /* 0x00000000001c0947 */ /* 0x000fec0003800000 */
[----:B------:R-:W-:-:S04]  /*8830*/  IMAD.MOV.U32 R16, RZ, RZ, 0x3100 ;  /* 0x00003100ff107424 */ /* 0x000fc800078e00ff */
[----:B------:R1:W-:Y:S02]  /*8840*/  SYNCS.ARRIVE.TRANS64 RZ, [R0+URZ+0x26838], R16 ;  /* 0x0268381000ff79a7 */ /* 0x0003e4000800003f */
[----:B-1----:R-:W1:Y:S02]  /*8850*/  S2R R16, SR_TID.X ;  /* 0x0000000000107919 */ /* 0x002e640000002100 */
[----:B-1----:R-:W-:-:S04]  /*8860*/  LOP3.LUT R16, R16, 0x1f, RZ, 0xc0, !PT ;  /* 0x0000001f10107812 */ /* 0x002fc800078ec0ff */
[----:B------:R-:W-:-:S13]  /*8870*/  ISETP.NE.AND P1, PT, R16, RZ, PT ;  /* 0x000000ff1000720c */ /* 0x000fda0003f25270 */
[----:B------:R-:W-:Y:S05]  /*8880*/  @!P1 BRA `(.L_x_560) ;  /* 0x0000000000049947 */ /* 0x000fea0003800000 */
[----:B------:R-:W-:Y:S01]  /*8890*/  BPT.TRAP 0x1 ;  /* 0x000000040000795c */ /* 0x000fe20000300000 */
.L_x_560:
[----:B------:R-:W-:Y:S01]  /*88a0*/  IADD3 R19, P1, R19, UR6, RZ ;  /* 0x0000000613137c10 */ /* 0x000fe2000ff3e0ff */
[----:B------:R-:W-:Y:S01]  /*88b0*/  UMOV UR22, 0x0 ;  /* 0x0000000000167882 */ /* 0x000fe20000000000 */
[----:B------:R-:W-:Y:S01]  /*88c0*/  R2UR UR30, R0 ;  /* 0x00000000001e72ca */ /* 0x000fe200000e0000 */
[----:B------:R-:W-:Y:S01]  /*88d0*/  UMOV UR23, 0x14f00000 ;  /* 0x14f0000000177882 */ /* 0x000fe20000000000 */
[----:B------:R-:W-:Y:S01]  /*88e0*/  R2UR UR8, R4 ;  /* 0x00000000040872ca */ /* 0x000fe200000e0000 */
[----:B------:R-:W-:Y:S01]  /*88f0*/  IMAD.X R4, R21, 0x1, R8, P1 ;  /* 0x0000000115047824 */ /* 0x000fe200008e0608 */
[C---:B------:R-:W-:Y:S01]  /*8900*/  LEA R14, P1, R19.reuse, R14, 0x2 ;  /* 0x0000000e130e7211 */ /* 0x040fe200078210ff */
[----:B------:R-:W-:Y:S01]  /*8910*/  UMOV UR34, URZ ;  /* 0x0000003f00227c82 */ /* 0x000fe20008000000 */
[----:B------:R-:W-:Y:S01]  /*8920*/  R2UR UR35, R20 ;  /* 0x00000000142372ca */ /* 0x000fe200000e0000 */
[----:B------:R-:W-:Y:S01]  /*8930*/  UMOV UR36, UR20 ;  /* 0x0000001400247c82 */ /* 0x000fe20008000000 */
[----:B------:R-:W-:Y:S01]  /*8940*/  LEA.HI.X R15, R19, R15, R4, 0x2, P1 ;  /* 0x0000000f130f7211 */ /* 0x000fe200008f1404 */
[----:B------:R-:W-:Y:S01]  /*8950*/  UMOV UR37, UR21 ;  /* 0x0000001500257c82 */ /* 0x000fe20008000000 */
[----:B------:R-:W-:Y:S01]  /*8960*/  R2UR UR9, R5 ;  /* 0x00000000050972ca */ /* 0x000fe200000e0000 */
[----:B------:R-:W-:Y:S01]  /*8970*/  UMOV UR26, 0x20 ;  /* 0x00000020001a7882 */ /* 0x000fe20000000000 */
[----:B------:R-:W-:Y:S01]  /*8980*/  R2UR UR40, R14 ;  /* 0x000000000e2872ca */ /* 0x000fe200000e0000 */
[----:B------:R-:W-:Y:S01]  /*8990*/  UIADD3 UR32, UR30, 0x1b000, URZ ;  /* 0x0001b0001e207890 */ /* 0x000fe2000fffe03f */
[----:B------:R-:W-:Y:S01]  /*89a0*/  R2UR UR41, R15 ;  /* 0x000000000f2972ca */ /* 0x000fe200000e0000 */
[----:B------:R-:W-:Y:S01]  /*89b0*/  UIADD3 UR33, UR30, 0x26838, URZ ;  /* 0x000268381e217890 */ /* 0x000fe2000fffe03f */
[----:B------:R-:W-:Y:S01]  /*89c0*/  LOP3.LUT R9, R9, 0x1, RZ, 0x3c, !PT ;  /* 0x0000000109097812 */ /* 0x000fe200078e3cff */
[----:B------:R-:W-:-:S02]  /*89d0*/  UIADD3 UR24, UR30, 0x1c000, URZ ;  /* 0x0001c0001e187890 */ /* 0x000fc4000fffe03f */
[----:B------:R-:W-:Y:S01]  /*89e0*/  UIADD3 UR16, UR30, 0x1d000, URZ ;  /* 0x0001d0001e107890 */ /* 0x000fe2000fffe03f */
[----:B------:R-:W-:Y:S01]  /*89f0*/  SHF.L.U32 R5, R9, 0x1f, RZ ;  /* 0x0000001f09057819 */ /* 0x000fe200000006ff */
[----:B------:R-:W-:Y:S01]  /*8a00*/  UIADD3 UR30, UR30, 0x1e300, URZ ;  /* 0x0001e3001e1e7890 */ /* 0x000fe2000fffe03f */
[----:B------:R-:W-:Y:S01]  /*8a10*/  UMOV UR28, UR20 ;  /* 0x00000014001c7c82 */ /* 0x000fe20008000000 */
        /* <DEDUP_REMOVED lines=12> */
[----:B------:R-:W2:Y:S02]  /*8ae0*/  SYNCS.PHASECHK.TRANS64.TRYWAIT P1, [R0+URZ+0x26820], R5 ;  /* 0x02682005000075a7 */ /* 0x000ea4000802017f */
[----:B-12---:R-:W-:Y:S05]  /*8af0*/  @!P1 BRA `(.L_x_561) ;  /* 0x0000001000689947 */ /* 0x006fea0003800000 */
.L_x_584:
[----:B------:R-:W-:Y:S05]  /*8b00*/  @P0 BRA `(.L_x_562) ;  /* 0x0000000000140947 */ /* 0x000fea0003800000 */
[----:B------:R-:W-:Y:S01]  /*8b10*/  ISETP.NE.AND P1, PT, R16, RZ, PT ;  /* 0x000000ff1000720c */ /* 0x000fe20003f25270 */
[----:B-1----:R-:W-:-:S04]  /*8b20*/  IMAD.MOV.U32 R5, RZ, RZ, 0x3100 ;  /* 0x00003100ff057424 */ /* 0x002fc800078e00ff */
[----:B------:R2:W-:Y:S08]  /*8b30*/  SYNCS.ARRIVE.TRANS64 RZ, [R0+URZ+0x26810], R5 ;  /* 0x0268100500ff79a7 */ /* 0x0005f0000800003f */
[----:B------:R-:W-:Y:S05]  /*8b40*/  @!P1 BRA `(.L_x_562) ;  /* 0x0000000000049947 */ /* 0x000fea0003800000 */
[----:B------:R-:W-:Y:S01]  /*8b50*/  BPT.TRAP 0x1 ;  /* 0x000000040000795c */ /* 0x000fe20000300000 */
.L_x_562:
        /* <DEDUP_REMOVED lines=18> */
[----:B------:R-:W-:Y:S02]  /*8c80*/  UIADD3 UR35, UR40, UR43, URZ ;  /* 0x0000002b28237290 */ /* 0x000fe4000fffe03f */
[----:B------:R-:W-:Y:S02]  /*8c90*/  UIADD3 UR24, UR16, 0x13000, URZ ;  /* 0x0001300010187890 */ /* 0x000fe4000fffe03f */
[----:B------:R-:W-:-:S02]  /*8ca0*/  UIADD3 UR44, UR16, 0x1e000, URZ ;  /* 0x0001e000102c7890 */ /* 0x000fc4000fffe03f */
        /* <DEDUP_REMOVED lines=13> */
[----:B------:R3:W-:Y:S02]  /*8d80*/  UBLKCP.S.G [UR44], [UR8], UR39 ;  /* 0x0000002c080073ba */ /* 0x0007e40008000227 */
[----:B---3--:R-:W-:Y:S05]  /*8d90*/  @P1 BRA `(.L_x_563) ;  /* 0xfffffff400241947 */ /* 0x008fea000383ffff */
[----:B-12---:R-:W-:-:S07]  /*8da0*/  IMAD.U32 R5, RZ, RZ, UR40 ;  /* 0x00000028ff057e24 */ /* 0x006fce000f8e00ff */
.L_x_554:
[----:B------:R-:W-:-:S13]  /*8db0*/  ISETP.NE.AND P1, PT, R13, RZ, PT ;  /* 0x000000ff0d00720c */ /* 0x000fda0003f25270 */
[----:B------:R-:W-:Y:S05]  /*8dc0*/  @!P1 BRA `(.L_x_553) ;  /* 0x0000000400689947 */ /* 0x000fea0003800000 */
[----:B------:R-:W-:-:S04]  /*8dd0*/  SHF.L.U32 R7, R9, 0x1f, RZ ;  /* 0x0000001f09077819 */ /* 0x000fc800000006ff */
[----:B------:R-:W1:Y:S02]  /*8de0*/  SYNCS.PHASECHK.TRANS64.TRYWAIT P1, [R0+URZ+0x26840], R7 ;  /* 0x02684007000075a7 */ /* 0x000e64000802017f */
[----:B-1----:R-:W-:Y:S05]  /*8df0*/  @!P1 BRA `(.L_x_564) ;  /* 0x0000000c00c09947 */ /* 0x002fea0003800000 */
.L_x_585:
[----:B------:R-:W-:Y:S05]  /*8e00*/  @P0 BRA `(.L_x_565) ;  /* 0x0000000000140947 */ /* 0x000fea0003800000 */
[----:B------:R-:W-:Y:S01]  /*8e10*/  ISETP.NE.AND P1, PT, R16, RZ, PT ;  /* 0x000000ff1000720c */ /* 0x000fe20003f25270 */
[----:B------:R-:W-:-:S04]  /*8e20*/  IMAD.MOV.U32 R5, RZ, RZ, 0x3100 ;  /* 0x00003100ff057424 */ /* 0x000fc800078e00ff */
[----:B------:R2:W-:Y:S08]  /*8e30*/  SYNCS.ARRIVE.TRANS64 RZ, [R0+URZ+0x26830], R5 ;  /* 0x0268300500ff79a7 */ /* 0x0005f0000800003f */
[----:B------:R-:W-:Y:S05]  /*8e40*/  @!P1 BRA `(.L_x_565) ;  /* 0x0000000000049947 */ /* 0x000fea0003800000 */
[----:B------:R-:W-:Y:S01]  /*8e50*/  BPT.TRAP 0x1 ;  /* 0x000000040000795c */ /* 0x000fe20000300000 */
.L_x_565:
[----:B--2---:R-:W2:Y:S01]  /*8e60*/  LDC.64 R4, c[0x0][0x728] ;  /* 0x0001ca00ff047b82 */ /* 0x004ea20000000a00 */
        /* <DEDUP_REMOVED lines=31> */
[----:B------:R-:W-:Y:S01]  /*9060*/  UMOV UR41, UR33 ;  /* 0x0000002100297c82 */ /* 0x000fe20008000000 */
[----:B------:R-:W-:-:S02]  /*9070*/  UMOV UR10, 0x10 ;  /* 0x00000010000a7882 */ /* 0x000fc40000000000 */
[----:B------:R-:W-:-:S13]  /*9080*/  R2UR UR9, R4 ;  /* 0x00000000040972ca */ /* 0x000fda00000e0000 */
[----:B------:R2:W-:Y:S01]  /*9090*/  UTMALDG.4D [UR32], [UR8], desc[UR22] ;  /* 0x00001620080075b4 */ /* 0x0005e20008019000 */
[----:B------:R2:W-:Y:S01]  /*90a0*/  UTMALDG.4D [UR24], [UR8], desc[UR22] ;  /* 0x00001618080075b4 */ /* 0x0005e20008019000 */
[----:B------:R2:W-:Y:S01]  /*90b0*/  UTMALDG.4D [UR16], [UR8], desc[UR22] ;  /* 0x00001610080075b4 */ /* 0x0005e20008019000 */
[----:B------:R2:W-:Y:S01]  /*90c0*/  UBLKCP.S.G [UR40], [UR30], UR10 ;  /* 0x000000281e0073ba */ /* 0x0005e2000800020a */
[----:B------:R-:W3:Y:S02]  /*90d0*/  SYNCS.PHASECHK.TRANS64.TRYWAIT P1, [R0+URZ+0x26828], R7 ;  /* 0x02682807000075a7 */ /* 0x000ee4000802017f */
[----:B--23--:R-:W-:Y:S05]  /*90e0*/  @!P1 BRA `(.L_x_566) ;  /* 0x0000000c00189947 */ /* 0x00cfea0003800000 */
.L_x_586:
[----:B------:R-:W-:Y:S05]  /*90f0*/  @P0 BRA `(.L_x_567) ;  /* 0x0000000000140947 */ /* 0x000fea0003800000 */
[----:B------:R-:W-:Y:S01]  /*9100*/  ISETP.NE.AND P0, PT, R16, RZ, PT ;  /* 0x000000ff1000720c */ /* 0x000fe20003f05270 */
[----:B------:R-:W-:-:S04]  /*9110*/  IMAD.MOV.U32 R5, RZ, RZ, 0x3100 ;  /* 0x00003100ff057424 */ /* 0x000fc800078e00ff */
[----:B------:R3:W-:Y:S08]  /*9120*/  SYNCS.ARRIVE.TRANS64 RZ, [R0+URZ+0x26818], R5 ;  /* 0x0268180500ff79a7 */ /* 0x0007f0000800003f */
[----:B------:R-:W-:Y:S05]  /*9130*/  @!P0 BRA `(.L_x_567) ;  /* 0x0000000000048947 */ /* 0x000fea0003800000 */
[----:B------:R-:W-:Y:S01]  /*9140*/  BPT.TRAP 0x1 ;  /* 0x000000040000795c */ /* 0x000fe20000300000 */
.L_x_567:
        /* <DEDUP_REMOVED lines=17> */
[----:B------:R-:W-:Y:S02]  /*9260*/  UIADD3 UR35, UR10, UR43, URZ ;  /* 0x0000002b0a237290 */ /* 0x000fe4000fffe03f */
[----:B---3--:R-:W-:Y:S01]  /*9270*/  IMAD.U32 R5, RZ, RZ, UR10 ;  /* 0x0000000aff057e24 */ /* 0x008fe2000f8e00ff */
        /* <DEDUP_REMOVED lines=13> */
[----:B------:R3:W-:Y:S02]  /*9350*/  UBLKCP.S.G [UR40], [UR8], UR39 ;  /* 0x00000028080073ba */ /* 0x0007e40008000227 */
[----:B---3--:R-:W-:Y:S01]  /*9360*/  NOP ;  /* 0x0000000000007918 */ /* 0x008fe20000000000 */
.L_x_553:
[----:B------:R-:W3:Y:S01]  /*9370*/  S2R R2, SR_TID.X ;  /* 0x0000000000027919 */ /* 0x000ee20000002100 */
[----:B------:R-:W-:Y:S01]  /*9380*/  IMAD R3, R12, 0x8, R0 ;  /* 0x000000080c037824 */ /* 0x000fe200078e0200 */
[----:B---3--:R-:W-:Y:S02]  /*9390*/  LOP3.LUT R4, R2, 0x7f, RZ, 0xc0, !PT ;  /* 0x0000007f02047812 */ /* 0x008fe400078ec0ff */
[----:B------:R-:W-:Y:S02]  /*93a0*/  SHF.L.U32 R2, R9, 0x1f, RZ ;  /* 0x0000001f09027819 */ /* 0x000fe400000006ff */
[----:B------:R-:W-:Y:S02]  /*93b0*/  ISETP.NE.AND P1, PT, R4, RZ, PT ;  /* 0x000000ff0400720c */ /* 0x000fe40003f25270 */
[----:B------:R-:W3:Y:S02]  /*93c0*/  SYNCS.PHASECHK.TRANS64.TRYWAIT P0, [R3+URZ+0x26840], R2 ;  /* 0x02684002030075a7 */ /* 0x000ee4000800017f */
[----:B---3--:R-:W-:Y:S09]  /*93d0*/  @!P0 BRA `(.L_x_568) ;  /* 0x0000000800708947 */ /* 0x008ff20003800000 */
.L_x_587:
[----:B------:R-:W-:Y:S05]  /*93e0*/  @P1 BRA `(.L_x_569) ;  /* 0x0000000000181947 */ /* 0x000fea0003800000 */
[----:B------:R-:W4:Y:S01]  /*93f0*/  S2R R4, SR_TID.X ;  /* 0x0000000000047919 */ /* 0x000f220000002100 */
[----:B---3--:R-:W-:-:S04]  /*9400*/  IMAD.MOV.U32 R2, RZ, RZ, 0x3100 ;  /* 0x00003100ff027424 */ /* 0x008fc800078e00ff */
[----:B------:R3:W-:Y:S01]  /*9410*/  SYNCS.ARRIVE.TRANS64 RZ, [R3+URZ+0x26830], R2 ;  /* 0x0268300203ff79a7 */ /* 0x0007e2000800003f */
[----:B----4-:R-:W-:-:S13]  /*9420*/  LOP3.LUT P0, RZ, R4, 0x1f, RZ, 0xc0, !PT ;  /* 0x0000001f04ff7812 */ /* 0x010fda000780c0ff */
[----:B---3--:R-:W-:Y:S05]  /*9430*/  @!P0 BRA `(.L_x_569) ;  /* 0x0000000000048947 */ /* 0x008fea0003800000 */
[----:B------:R-:W-:Y:S01]  /*9440*/  BPT.TRAP 0x1 ;  /* 0x000000040000795c */ /* 0x000fe20000300000 */
.L_x_569:
[----:B------:R-:W-:Y:S01]  /*9450*/  R2UR UR35, R5 ;  /* 0x00000000052372ca */ /* 0x000fe200000e0000 */
[C-C-:B---3--:R-:W-:Y:S01]  /*9460*/  IMAD R2, R12.reuse, 0x3000, R0.reuse ;  /* 0x000030000c027824 */ /* 0x148fe200078e0200 */
[----:B------:R-:W-:Y:S01]  /*9470*/  R2UR UR33, R3 ;  /* 0x00000000032172ca */ /* 0x000fe200000e0000 */
[----:B-12---:R-:W-:Y:S01]  /*9480*/  IMAD R0, R12, 0x100, R0 ;  /* 0x000001000c007824 */ /* 0x006fe200078e0200 */
        /* <DEDUP_REMOVED lines=11> */
[----:B------:R-:W-:-:S02]  /*9540*/  UIADD3 UR35, UR35, UR43, URZ ;  /* 0x0000002b23237290 */ /* 0x000fc4000fffe03f */
[----:B------:R-:W-:Y:S02]  /*9550*/  UIADD3 UR33, UR33, 0x26830, URZ ;  /* 0x0002683021217890 */ /* 0x000fe4000fffe03f */
        /* <DEDUP_REMOVED lines=13> */
[----:B------:R-:W-:Y:S01]  /*9630*/  UMOV UR25, UR33 ;  /* 0x0000002100197c82 */ /* 0x000fe20008000000 */
[----:B------:R-:W-:Y:S01]  /*9640*/  UMOV UR27, UR35 ;  /* 0x00000023001b7c82 */ /* 0x000fe20008000000 */
[----:B------:R-:W-:Y:S01]  /*9650*/  R2UR UR23, R11 ;  /* 0x000000000b1772ca */ /* 0x000fe200000e0000 */
[----:B------:R-:W-:Y:S01]  /*9660*/  UMOV UR19, UR35 ;  /* 0x0000002300137c82 */ /* 0x000fe20008000000 */
[----:B------:R-:W-:Y:S01]  /*9670*/  UMOV UR41, UR33 ;  /* 0x0000002100297c82 */ /* 0x000fe20008000000 */
[----:B------:R-:W-:Y:S01]  /*9680*/  UMOV UR10, 0x10 ;  /* 0x00000010000a7882 */ /* 0x000fe20000000000 */
[----:B------:R-:W-:Y:S01]  /*9690*/  ISETP.NE.AND P0, PT, R0, 0x2, PT ;  /* 0x000000020000780c */ /* 0x000fe20003f05270 */
[----:B------:R-:W-:-:S03]  /*96a0*/  ULEA.HI.X UR9, UR17, UR9, UR18, 0x2, UP0 ;  /* 0x0000000911097291 */ /* 0x000fc600080f1412 */
[----:B------:R-:W-:Y:S01]  /*96b0*/  UMOV UR18, 0x40 ;  /* 0x0000004000127882 */ /* 0x000fe20000000000 */
[----:B------:R-:W-:Y:S01]  /*96c0*/  UMOV UR17, UR33 ;  /* 0x0000002100117c82 */ /* 0x000fe20008000000 */
[----:B------:R-:W-:Y:S02]  /*96d0*/  SEL R2, RZ, 0x1, P0 ;  /* 0x00000001ff027807 */ /* 0x000fe40000000000 */
[----:B------:R-:W-:Y:S01]  /*96e0*/  SEL R0, R0, RZ, P0 ;  /* 0x000000ff00007207 */ /* 0x000fe20000000000 */
[----:B------:R1:W-:Y:S01]  /*96f0*/  UTMALDG.4D [UR32], [UR22], desc[UR30] ;  /* 0x00001e20160075b4 */ /* 0x0003e20008019000 */
[----:B------:R-:W-:Y:S01]  /*9700*/  LOP3.LUT R9, R9, R2, RZ, 0x3c, !PT ;  /* 0x0000000209097212 */ /* 0x000fe200078e3cff */
[----:B------:R1:W-:Y:S01]  /*9710*/  UTMALDG.4D [UR24], [UR22], desc[UR30] ;  /* 0x00001e18160075b4 */ /* 0x0003e20008019000 */
[----:B------:R1:W-:Y:S01]  /*9720*/  UTMALDG.4D [UR16], [UR22], desc[UR30] ;  /* 0x00001e10160075b4 */ /* 0x0003e20008019000 */
[----:B------:R1:W-:Y:S02]  /*9730*/  UBLKCP.S.G [UR40], [UR8], UR10 ;  /* 0x00000028080073ba */ /* 0x0003e4000800020a */
[----:B-1----:R-:W-:-:S02]  /*9740*/  NOP ;  /* 0x0000000000007918 */ /* 0x002fc40000000000 */
.L_x_550:
[----:B------:R-:W-:Y:S05]  /*9750*/  BSYNC B0 ;  /* 0x0000000000007941 */ /* 0x000fea0003800000 */
.L_x_548:
[----:B------:R-:W-:-:S03]  /*9760*/  UMOV UR8, 0xffffffff ;  /* 0xffffffff00087882 */ /* 0x000fc60000000000 */
[----:B------:R-:W-:Y:S05]  /*9770*/  BRA.DIV UR8, `(.L_x_570) ;  /* 0x00000006089c7947 */ /* 0x000fea000b800000 */
[----:B------:R-:W-:-:S13]  /*9780*/  ELECT P0, URZ, PT ;  /* 0x00000000003f782f */ /* 0x000fda0003800000 */
.L_x_590:
[----:B------:R-:W-:Y:S05]  /*9790*/  @!P0 BRA `(.L_x_480) ;  /* 0x0000000000848947 */ /* 0x000fea0003800000 */
[----:B------:R-:W-:-:S06]  /*97a0*/  ULOP3.LUT UR8, UR38, 0x2, URZ, 0xfc, !UPT ;  /* 0x0000000226087892 */ /* 0x000fcc000f8efc3f */
[----:B------:R-:W-:-:S05]  /*97b0*/  IMAD.U32 R2, RZ, RZ, UR8 ;  /* 0x00000008ff027e24 */ /* 0x000fca000f8e00ff */
[----:B------:R-:W-:-:S13]  /*97c0*/  ISETP.NE.AND P2, PT, R2, 0x3, PT ;  /* 0x000000030200780c */ /* 0x000fda0003f45270 */
[----:B------:R-:W-:Y:S05]  /*97d0*/  @!P2 BRA `(.L_x_571) ;  /* 0x000000000004a947 */ /* 0x000fea0003800000 */
[----:B--2---:R-:W-:Y:S01]  /*97e0*/  BPT.TRAP 0x1 ;  /* 0x000000040000795c */ /* 0x004fe20000300000 */
.L_x_571:
        /* <DEDUP_REMOVED lines=15> */
.L_x_591:
[----:B------:R-:W3:Y:S02]  /*98e0*/  SYNCS.PHASECHK.TRANS64.TRYWAIT P0, [R3+URZ], R2 ;  /* 0x00000002030075a7 */ /* 0x000ee4000800017f */
[----:B---3--:R-:W-:Y:S05]  /*98f0*/  @!P0 BRA `(.L_x_573) ;  /* 0x0000000400748947 */ /* 0x008fea0003800000 */
.L_x_592:
[----:B------:R-:W-:Y:S05]  /*9900*/  @!P2 BRA `(.L_x_574) ;  /* 0x000000000004a947 */ /* 0x000fea0003800000 */
[----:B--2---:R-:W-:Y:S01]  /*9910*/  BPT.TRAP 0x1 ;  /* 0x000000040000795c */ /* 0x004fe20000300000 */
.L_x_574:
[----:B---3--:R-:W-:-:S04]  /*9920*/  VIADD R3, R7, 0x26840 ;  /* 0x0002684007037836 */ /* 0x008fc80000000000 */
[----:B------:R-:W-:-:S04]  /*9930*/  IMAD R0, R0, 0x8, R3 ;  /* 0x0000000800007824 */ /* 0x000fc800078e0203 */
[----:B------:R-:W3:Y:S02]  /*9940*/  SYNCS.PHASECHK.TRANS64.TRYWAIT P0, [R0+URZ], R5 ;  /* 0x00000005000075a7 */ /* 0x000ee4000800017f */
[----:B---3--:R-:W-:Y:S05]  /*9950*/  @!P0 BRA `(.L_x_575) ;  /* 0x0000000400708947 */ /* 0x008fea0003800000 */
.L_x_593:
[----:B------:R-:W-:-:S07]  /*9960*/  IMAD R3, R4, 0x8, R3 ;  /* 0x0000000804037824 */ /* 0x000fce00078e0203 */
.L_x_576:
[----:B----4-:R4:W1:Y:S02]  /*9970*/  SYNCS.PHASECHK.TRANS64.TRYWAIT P0, [R3+URZ], R2 ;  /* 0x00000002030075a7 */ /* 0x010864000800017f */
[----:B-1----:R-:W-:Y:S05]  /*9980*/  @!P0 NANOSLEEP.SYNCS 0x989680 ;  /* 0x009896800000895d */ /* 0x002fea0003900000 */
[----:B------:R-:W1:Y:S02]  /*9990*/  @!P0 SYNCS.PHASECHK.TRANS64 P0, [R3+URZ], R2 ;  /* 0x00000002030085a7 */ /* 0x000e64000800007f */
[----:B-1----:R-:W-:Y:S05]  /*99a0*/  @!P0 BRA `(.L_x_576) ;  /* 0xfffffffc00f08947 */ /* 0x002fea000383ffff */
.L_x_480:
[----:B--2---:R-:W-:Y:S05]  /*99b0*/  BSYNC B6 ;  /* 0x0000000000067941 */ /* 0x004fea0003800000 */
.L_x_474:
[----:B------:R-:W-:Y:S05]  /*99c0*/  EXIT ;  /* 0x000000000000794d */ /* 0x000fea0003800000 */
.L_x_490:
[----:B------:R-:W-:Y:S02]  /*99d0*/  IMAD.MOV.U32 R13, RZ, RZ, R16 ;  /* 0x000000ffff0d7224 */ /* 0x000fe400078e0010 */
[----:B------:R-:W-:Y:S02]  /*99e0*/  IMAD.MOV.U32 R12, RZ, RZ, RZ ;  /* 0x000000ffff0c7224 */ /* 0x000fe400078e00ff */
[----:B------:R-:W-:Y:S02]  /*99f0*/  IMAD.MOV.U32 R11, RZ, RZ, 0x1f ;  /* 0x0000001fff0b7424 */ /* 0x000fe400078e00ff */
[----:B------:R-:W-:-:S07]  /*9a00*/  IMAD.MOV.U32 R15, RZ, RZ, -0x1 ;  /* 0xffffffffff0f7424 */ /* 0x000fce00078e00ff */
[----:B-1---5:R-:W-:Y:S05]  /*9a10*/  WARPSYNC.COLLECTIVE R15, `(.L_x_577) ;  /* 0x000000000f087348 */ /* 0x022fea0003c00000 */
[----:B------:R2:W3:Y:S02]  /*9a20*/  SHFL.IDX P6, R14, R13, R12, R11 ;  /* 0x0000000c0d0e7389 */ /* 0x0004e400000c000b */
[----:B-123-5:R-:W-:Y:S01]  /*9a30*/  ENDCOLLECTIVE ;  /* 0x000000000000791b */ /* 0x02efe20003800000 */
.L_x_577:
[----:B------:R-:W-:Y:S05]  /*9a40*/  BRA `(.L_x_578) ;  /* 0xffffff7800487947 */ /* 0x000fea000383ffff */
.L_x_492:
[----:B-1----:R1:W3:Y:S02]  /*9a50*/  SYNCS.PHASECHK.TRANS64.TRYWAIT P0, [R18+URZ+0x26800], R5 ;  /* 0x02680005120075a7 */ /* 0x0022e4000800017f */
[----:B---3--:R-:W-:Y:S05]  /*9a60*/  @!P0 NANOSLEEP.SYNCS 0x989680 ;  /* 0x009896800000895d */ /* 0x008fea0003900000 */
[----:B------:R-:W3:Y:S02]  /*9a70*/  @!P0 SYNCS.PHASECHK.TRANS64 P0, [R18+URZ+0x26800], R5 ;  /* 0x02680005120085a7 */ /* 0x000ee4000800007f */
[----:B---3--:R-:W-:Y:S05]  /*9a80*/  @!P0 BRA `(.L_x_492) ;  /* 0xfffffffc00f08947 */ /* 0x008fea000383ffff */
[----:B------:R-:W-:Y:S05]  /*9a90*/  BRA `(.L_x_491) ;  /* 0xffffff78006c7947 */ /* 0x000fea000383ffff */
.L_x_497:
[----:B--2---:R-:W-:-:S04]  /*9aa0*/  IMAD.U32 R5, RZ, RZ, UR8 ;  /* 0x00000008ff057e24 */ /* 0x004fc8000f8e00ff */
[----:B------:R2:W3:Y:S03]  /*9ab0*/  SYNCS.PHASECHK.TRANS64.TRYWAIT P1, [R5+URZ+0x26810], R16 ;  /* 0x02681010050075a7 */ /* 0x0004e6000802017f */
[----:B---3--:R-:W-:Y:S05]  /*9ac0*/  @!P1 NANOSLEEP.SYNCS 0x989680 ;  /* 0x009896800000995d */ /* 0x008fea0003900000 */
[----:B------:R-:W3:Y:S02]  /*9ad0*/  @!P1 SYNCS.PHASECHK.TRANS64 P1, [R5+URZ+0x26810], R16 ;  /* 0x02681010050095a7 */ /* 0x000ee4000802007f */
[----:B---3--:R-:W-:Y:S05]  /*9ae0*/  @!P1 BRA `(.L_x_497) ;  /* 0xfffffffc00ec9947 */ /* 0x008fea000383ffff */
[----:B------:R-:W-:Y:S05]  /*9af0*/  BRA `(.L_x_496) ;  /* 0xffffff8000cc7947 */ /* 0x000fea000383ffff */
.L_x_501:
[----:B------:R-:W-:-:S04]  /*9b00*/  IMAD.U32 R5, RZ, RZ, UR8 ;  /* 0x00000008ff057e24 */ /* 0x000fc8000f8e00ff */
[----:B------:R1:W1:Y:S03]  /*9b10*/  SYNCS.PHASECHK.TRANS64.TRYWAIT P1, [R5+URZ+0x26830], R16 ;  /* 0x02683010050075a7 */ /* 0x000266000802017f */
[----:B-1----:R-:W-:Y:S05]  /*9b20*/  @!P1 NANOSLEEP.SYNCS 0x989680 ;  /* 0x009896800000995d */ /* 0x002fea0003900000 */
[----:B------:R-:W1:Y:S02]  /*9b30*/  @!P1 SYNCS.PHASECHK.TRANS64 P1, [R5+URZ+0x26830], R16 ;  /* 0x02683010050095a7 */ /* 0x000e64000802007f */
[----:B-1----:R-:W-:Y:S05]  /*9b40*/  @!P1 BRA `(.L_x_501) ;  /* 0xfffffffc00ec9947 */ /* 0x002fea000383ffff */
[----:B------:R-:W-:Y:S05]  /*9b50*/  BRA `(.L_x_500) ;  /* 0xffffff8400d87947 */ /* 0x000fea000383ffff */
.L_x_551:
[----:B-1----:R1:W2:Y:S02]  /*9b60*/  SYNCS.PHASECHK.TRANS64.TRYWAIT P0, [R0+URZ+0x26820], R3 ;  /* 0x02682003000075a7 */ /* 0x0022a4000800017f */
[----:B--2---:R-:W-:Y:S05]  /*9b70*/  @!P0 NANOSLEEP.SYNCS 0x989680 ;  /* 0x009896800000895d */ /* 0x004fea0003900000 */
[----:B------:R-:W2:Y:S02]  /*9b80*/  @!P0 SYNCS.PHASECHK.TRANS64 P0, [R0+URZ+0x26820], R3 ;  /* 0x02682003000085a7 */ /* 0x000ea4000800007f */
[----:B--2---:R-:W-:Y:S05]  /*9b90*/  @!P0 BRA `(.L_x_551) ;  /* 0xfffffffc00f08947 */ /* 0x004fea000383ffff */
[----:B------:R-:W-:Y:S05]  /*9ba0*/  BRA `(.L_x_579) ;  /* 0xffffffdc00787947 */ /* 0x000fea000383ffff */
.L_x_555:
[----:B-1----:R1:W2:Y:S02]  /*9bb0*/  SYNCS.PHASECHK.TRANS64.TRYWAIT P1, [R0+URZ+0x26840], R21 ;  /* 0x02684015000075a7 */ /* 0x0022a4000802017f */
[----:B--2---:R-:W-:Y:S05]  /*9bc0*/  @!P1 NANOSLEEP.SYNCS 0x989680 ;  /* 0x009896800000995d */ /* 0x004fea0003900000 */
[----:B------:R-:W2:Y:S02]  /*9bd0*/  @!P1 SYNCS.PHASECHK.TRANS64 P1, [R0+URZ+0x26840], R21 ;  /* 0x02684015000095a7 */ /* 0x000ea4000802007f */
[----:B--2---:R-:W-:Y:S05]  /*9be0*/  @!P1 BRA `(.L_x_555) ;  /* 0xfffffffc00f09947 */ /* 0x004fea000383ffff */
[----:B------:R-:W-:Y:S05]  /*9bf0*/  BRA `(.L_x_580) ;  /* 0xffffffe400987947 */ /* 0x000fea000383ffff */
.L_x_557:
[----:B--2---:R2:W3:Y:S02]  /*9c00*/  SYNCS.PHASECHK.TRANS64.TRYWAIT P1, [R0+URZ+0x26828], R21 ;  /* 0x02682815000075a7 */ /* 0x0044e4000802017f */
[----:B---3--:R-:W-:Y:S05]  /*9c10*/  @!P1 NANOSLEEP.SYNCS 0x989680 ;  /* 0x009896800000995d */ /* 0x008fea0003900000 */
[----:B------:R-:W3:Y:S02]  /*9c20*/  @!P1 SYNCS.PHASECHK.TRANS64 P1, [R0+URZ+0x26828], R21 ;  /* 0x02682815000095a7 */ /* 0x000ee4000802007f */
[----:B---3--:R-:W-:Y:S05]  /*9c30*/  @!P1 BRA `(.L_x_557) ;  /* 0xfffffffc00f09947 */ /* 0x008fea000383ffff */
[----:B------:R-:W-:Y:S05]  /*9c40*/  BRA `(.L_x_581) ;  /* 0xffffffe800487947 */ /* 0x000fea000383ffff */
.L_x_559:
[----:B---3--:R3:W4:Y:S02]  /*9c50*/  SYNCS.PHASECHK.TRANS64.TRYWAIT P1, [R0+URZ+0x26848], R21 ;  /* 0x02684815000075a7 */ /* 0x008724000802017f */
[----:B----4-:R-:W-:Y:S05]  /*9c60*/  @!P1 NANOSLEEP.SYNCS 0x989680 ;  /* 0x009896800000995d */ /* 0x010fea0003900000 */
[----:B------:R-:W4:Y:S02]  /*9c70*/  @!P1 SYNCS.PHASECHK.TRANS64 P1, [R0+URZ+0x26848], R21 ;  /* 0x02684815000095a7 */ /* 0x000f24000802007f */
[----:B----4-:R-:W-:Y:S05]  /*9c80*/  @!P1 BRA `(.L_x_559) ;  /* 0xfffffffc00f09947 */ /* 0x010fea000383ffff */
[----:B------:R-:W-:Y:S05]  /*9c90*/  BRA `(.L_x_582) ;  /* 0xffffffe800dc7947 */ /* 0x000fea000383ffff */
.L_x_561:
[----:B------:R-:W-:-:S07]  /*9ca0*/  SHF.L.U32 R5, R9, 0x1f, RZ ;  /* 0x0000001f09057819 */ /* 0x000fce00000006ff */
.L_x_583:
[----:B-1----:R1:W2:Y:S02]  /*9cb0*/  SYNCS.PHASECHK.TRANS64.TRYWAIT P1, [R0+URZ+0x26820], R5 ;  /* 0x02682005000075a7 */ /* 0x0022a4000802017f */
[----:B--2---:R-:W-:Y:S05]  /*9cc0*/  @!P1 NANOSLEEP.SYNCS 0x989680 ;  /* 0x009896800000995d */ /* 0x004fea0003900000 */
[----:B------:R-:W2:Y:S02]  /*9cd0*/  @!P1 SYNCS.PHASECHK.TRANS64 P1, [R0+URZ+0x26820], R5 ;  /* 0x02682005000095a7 */ /* 0x000ea4000802007f */
[----:B--2---:R-:W-:Y:S05]  /*9ce0*/  @!P1 BRA `(.L_x_583) ;  /* 0xfffffffc00f09947 */ /* 0x004fea000383ffff */
[----:B------:R-:W-:Y:S05]  /*9cf0*/  BRA `(.L_x_584) ;  /* 0xffffffec00807947 */ /* 0x000fea000383ffff */
.L_x_564:
[----:B-1----:R1:W2:Y:S02]  /*9d00*/  SYNCS.PHASECHK.TRANS64.TRYWAIT P1, [R0+URZ+0x26840], R7 ;  /* 0x02684007000075a7 */ /* 0x0022a4000802017f */
[----:B--2---:R-:W-:Y:S05]  /*9d10*/  @!P1 NANOSLEEP.SYNCS 0x989680 ;  /* 0x009896800000995d */ /* 0x004fea0003900000 */
[----:B------:R-:W2:Y:S02]  /*9d20*/  @!P1 SYNCS.PHASECHK.TRANS64 P1, [R0+URZ+0x26840], R7 ;  /* 0x02684007000095a7 */ /* 0x000ea4000802007f */
[----:B--2---:R-:W-:Y:S05]  /*9d30*/  @!P1 BRA `(.L_x_564) ;  /* 0xfffffffc00f09947 */ /* 0x004fea000383ffff */
[----:B------:R-:W-:Y:S05]  /*9d40*/  BRA `(.L_x_585) ;  /* 0xfffffff0002c7947 */ /* 0x000fea000383ffff */
.L_x_566:
[----:B--2---:R2:W3:Y:S02]  /*9d50*/  SYNCS.PHASECHK.TRANS64.TRYWAIT P1, [R0+URZ+0x26828], R7 ;  /* 0x02682807000075a7 */ /* 0x0044e4000802017f */
[----:B---3--:R-:W-:Y:S05]  /*9d60*/  @!P1 NANOSLEEP.SYNCS 0x989680 ;  /* 0x009896800000995d */ /* 0x008fea0003900000 */
[----:B------:R-:W3:Y:S02]  /*9d70*/  @!P1 SYNCS.PHASECHK.TRANS64 P1, [R0+URZ+0x26828], R7 ;  /* 0x02682807000095a7 */ /* 0x000ee4000802007f */
[----:B---3--:R-:W-:Y:S05]  /*9d80*/  @!P1 BRA `(.L_x_566) ;  /* 0xfffffffc00f09947 */ /* 0x008fea000383ffff */
[----:B------:R-:W-:Y:S05]  /*9d90*/  BRA `(.L_x_586) ;  /* 0xfffffff000d47947 */ /* 0x000fea000383ffff */
.L_x_568:
[----:B---3--:R3:W4:Y:S02]  /*9da0*/  SYNCS.PHASECHK.TRANS64.TRYWAIT P0, [R3+URZ+0x26840], R2 ;  /* 0x02684002030075a7 */ /* 0x008724000800017f */
[----:B----4-:R-:W-:Y:S05]  /*9db0*/  @!P0 NANOSLEEP.SYNCS 0x989680 ;  /* 0x009896800000895d */ /* 0x010fea0003900000 */
[----:B------:R-:W4:Y:S02]  /*9dc0*/  @!P0 SYNCS.PHASECHK.TRANS64 P0, [R3+URZ+0x26840], R2 ;  /* 0x02684002030085a7 */ /* 0x000f24000800007f */
[----:B----4-:R-:W-:Y:S05]  /*9dd0*/  @!P0 BRA `(.L_x_568) ;  /* 0xfffffffc00f08947 */ /* 0x010fea000383ffff */
[----:B------:R-:W-:Y:S05]  /*9de0*/  BRA `(.L_x_587) ;  /* 0xfffffff4007c7947 */ /* 0x000fea000383ffff */
.L_x_570:
[----:B------:R-:W-:Y:S01]  /*9df0*/  BSSY B0, `(.L_x_588) ;  /* 0x0000006000007945 */ /* 0x000fe20003800000 */
[----:B------:R-:W-:-:S07]  /*9e00*/  IMAD.MOV.U32 R15, RZ, RZ, -0x1 ;  /* 0xffffffffff0f7424 */ /* 0x000fce00078e00ff */
[----:B--2---:R-:W-:Y:S05]  /*9e10*/  WARPSYNC.COLLECTIVE R15, `(.L_x_589) ;  /* 0x000000000f0c7348 */ /* 0x004fea0003c00000 */
[----:B------:R-:W-:Y:S02]  /*9e20*/  ELECT P6, UR62, PT ;  /* 0x00000000003e782f */ /* 0x000fe400038c0000 */
[----:B------:R-:W-:Y:S01]  /*9e30*/  MOV R14, UR62 ;  /* 0x0000003e000e7c02 */ /* 0x000fe20008000f00 */
[----:B--2---:R-:W-:Y:S10]  /*9e40*/  ENDCOLLECTIVE ;  /* 0x000000000000791b */ /* 0x004ff40003800000 */
.L_x_589:
[----:B------:R-:W-:Y:S05]  /*9e50*/  BSYNC B0 ;  /* 0x0000000000007941 */ /* 0x000fea0003800000 */
.L_x_588:
[----:B------:R-:W-:Y:S01]  /*9e60*/  PLOP3.LUT P0, PT, P6, PT, PT, 0x80, 0x0 ;  /* 0x000000000000781c */ /* 0x000fe2000370f070 */
[----:B------:R-:W-:-:S12]  /*9e70*/  BRA `(.L_x_590) ;  /* 0xfffffff800447947 */ /* 0x000fd8000383ffff */
.L_x_572:
[----:B-1----:R1:W3:Y:S02]  /*9e80*/  SYNCS.PHASECHK.TRANS64.TRYWAIT P0, [R6+URZ], R5 ;  /* 0x00000005060075a7 */ /* 0x0022e4000800017f */
[----:B---3--:R-:W-:Y:S05]  /*9e90*/  @!P0 NANOSLEEP.SYNCS 0x989680 ;  /* 0x009896800000895d */ /* 0x008fea0003900000 */
[----:B------:R-:W3:Y:S02]  /*9ea0*/  @!P0 SYNCS.PHASECHK.TRANS64 P0, [R6+URZ], R5 ;  /* 0x00000005060085a7 */ /* 0x000ee4000800007f */
[----:B---3--:R-:W-:Y:S05]  /*9eb0*/  @!P0 BRA `(.L_x_572) ;  /* 0xfffffffc00f08947 */ /* 0x008fea000383ffff */
[----:B------:R-:W-:Y:S05]  /*9ec0*/  BRA `(.L_x_591) ;  /* 0xfffffff800847947 */ /* 0x000fea000383ffff */
.L_x_573:
[----:B---3--:R3:W4:Y:S02]  /*9ed0*/  SYNCS.PHASECHK.TRANS64.TRYWAIT P0, [R3+URZ], R2 ;  /* 0x00000002030075a7 */ /* 0x008724000800017f */
[----:B----4-:R-:W-:Y:S05]  /*9ee0*/  @!P0 NANOSLEEP.SYNCS 0x989680 ;  /* 0x009896800000895d */ /* 0x010fea0003900000 */
[----:B------:R-:W4:Y:S02]  /*9ef0*/  @!P0 SYNCS.PHASECHK.TRANS64 P0, [R3+URZ], R2 ;  /* 0x00000002030085a7 */ /* 0x000f24000800007f */
[----:B----4-:R-:W-:Y:S05]  /*9f00*/  @!P0 BRA `(.L_x_573) ;  /* 0xfffffffc00f08947 */ /* 0x010fea000383ffff */
[----:B------:R-:W-:Y:S05]  /*9f10*/  BRA `(.L_x_592) ;  /* 0xfffffff800787947 */ /* 0x000fea000383ffff */
.L_x_575:
[----:B---3--:R3:W4:Y:S02]  /*9f20*/  SYNCS.PHASECHK.TRANS64.TRYWAIT P0, [R0+URZ], R5 ;  /* 0x00000005000075a7 */ /* 0x008724000800017f */
[----:B----4-:R-:W-:Y:S05]  /*9f30*/  @!P0 NANOSLEEP.SYNCS 0x989680 ;  /* 0x009896800000895d */ /* 0x010fea0003900000 */
[----:B------:R-:W4:Y:S02]  /*9f40*/  @!P0 SYNCS.PHASECHK.TRANS64 P0, [R0+URZ], R5 ;  /* 0x00000005000085a7 */ /* 0x000f24000800007f */
[----:B----4-:R-:W-:Y:S05]  /*9f50*/  @!P0 BRA `(.L_x_575) ;  /* 0xfffffffc00f08947 */ /* 0x010fea000383ffff */
[----:B------:R-:W-:Y:S05]  /*9f60*/  BRA `(.L_x_593) ;  /* 0xfffffff8007c7947 */ /* 0x000fea000383ffff */
.L_x_594:
        /* <DEDUP_REMOVED lines=9> */
.L_x_3297:


//--------------------- .text._ZN7cutlass13device_kernelIN5flash11enable_sm90INS1_16FlashAttnBwdSm90INS1_25CollectiveMainloopBwdSm90ILi2ELi2ELi2EN4cute5tupleIJNS5_1CILi1EEES8_S8_EEENS6_IJNS7_ILi64EEENS7_ILi128EEENS7_ILi96EEEEEENS_10bfloat16_tEfNS_4arch4Sm90ELb0ELb0ELb0ELb1ELb1ELb1ELb0ELb0ELi2ELi1ELi2ELi1ELb1EEENS1_21CollectiveEpilogueBwdISD_SE_SG_Li256ELb1ELb0ELi1EEENS1_19SingleTileSchedulerILb1ELb0ELb0ELi128EEEEEEEEEvNT_6ParamsE --------------------------
	.section	.text._ZN7cutlass13device_kernelIN5flash11enable_sm90INS1_16FlashAttnBwdSm90INS1_25CollectiveMainloopBwdSm90ILi2ELi2ELi2EN4cute5tupleIJNS5_1CILi1EEES8_S8_EEENS6_IJNS7_ILi64EEENS7_ILi128EEENS7_ILi96EEEEEENS_10bfloat16_tEfNS_4arch4Sm90ELb0ELb0ELb0ELb1ELb1ELb1ELb0ELb0ELi2ELi1ELi2ELi1ELb1EEENS1_21CollectiveEpilogueBwdISD_SE_SG_Li256ELb1ELb0ELi1EEENS1_19SingleTileSchedulerILb1ELb0ELb0ELi128EEEEEEEEEvNT_6ParamsE,"ax",@progbits
	.align	128
.text._ZN7cutlass13device_kernelIN5flash11enable_sm90INS1_16FlashAttnBwdSm90INS1_25CollectiveMainloopBwdSm90ILi2ELi2ELi2EN4cute5tupleIJNS5_1CILi1EEES8_S8_EEENS6_IJNS7_ILi64EEENS7_ILi128EEENS7_ILi96EEEEEENS_10bfloat16_tEfNS_4arch4Sm90ELb0ELb0ELb0ELb1ELb1ELb1ELb0ELb0ELi2ELi1ELi2ELi1ELb1EEENS1_21CollectiveEpilogueBwdISD_SE_SG_Li256ELb1ELb0ELi1EEENS1_19SingleTileSchedulerILb1ELb0ELb0ELi128EEEEEEEEEvNT_6ParamsE:
        .type           _ZN7cutlass13device_kernelIN5flash11enable_sm90INS1_16FlashAttnBwdSm90INS1_25CollectiveMainloopBwdSm90ILi2ELi2ELi2EN4cute5tupleIJNS5_1CILi1EEES8_S8_EEENS6_IJNS7_ILi64EEENS7_ILi128EEENS7_ILi96EEEEEENS_10bfloat16_tEfNS_4arch4Sm90ELb0ELb0ELb0ELb1ELb1ELb1ELb0ELb0ELi2ELi1ELi2ELi1ELb1EEENS1_21CollectiveEpilogueBwdISD_SE_SG_Li256ELb1ELb0ELi1EEENS1_19SingleTileSchedulerILb1ELb0ELb0ELi128EEEEEEEEEvNT_6ParamsE,@function
        .size           _ZN7cutlass13device_kernelIN5flash11enable_sm90INS1_16FlashAttnBwdSm90INS1_25CollectiveMainloopBwdSm90ILi2ELi2ELi2EN4cute5tupleIJNS5_1CILi1EEES8_S8_EEENS6_IJNS7_ILi64EEENS7_ILi128EEENS7_ILi96EEEEEENS_10bfloat16_tEfNS_4arch4Sm90ELb0ELb0ELb0ELb1ELb1ELb1ELb0ELb0ELi2ELi1ELi2ELi1ELb1EEENS1_21CollectiveEpilogueBwdISD_SE_SG_Li256ELb1ELb0ELi1EEENS1_19SingleTileSchedulerILb1ELb0ELb0ELi128EEEEEEEEEvNT_6ParamsE,(.L_x_3298 - _ZN7cutlass13device_kernelIN5flash11enable_sm90INS1_16FlashAttnBwdSm90INS1_25CollectiveMainloopBwdSm90ILi2ELi2ELi2EN4cute5tupleIJNS5_1CILi1EEES8_S8_EEENS6_IJNS7_ILi64EEENS7_ILi128EEENS7_ILi96EEEEEENS_10bfloat16_tEfNS_4arch4Sm90ELb0ELb0ELb0ELb1ELb1ELb1ELb0ELb0ELi2ELi1ELi2ELi1ELb1EEENS1_21CollectiveEpilogueBwdISD_SE_SG_Li256ELb1ELb0ELi1EEENS1_19SingleTileSchedulerILb1ELb0ELb0ELi128EEEEEEEEEvNT_6ParamsE)
        .other          _ZN7cutlass13device_kernelIN5flash11enable_sm90INS1_16FlashAttnBwdSm90INS1_25CollectiveMainloopBwdSm90ILi2ELi2ELi2EN4cute5tupleIJNS5_1CILi1EEES8_S8_EEENS6_IJNS7_ILi64EEENS7_ILi128EEENS7_ILi96EEEEEENS_10bfloat16_tEfNS_4arch4Sm90ELb0ELb0ELb0ELb1ELb1ELb1ELb0ELb0ELi2ELi1ELi2ELi1ELb1EEENS1_21CollectiveEpilogueBwdISD_SE_SG_Li256ELb1ELb0ELi1EEENS1_19SingleTileSchedulerILb1ELb0ELb0ELi128EEEEEEEEEvNT_6ParamsE,@"STO_CUDA_ENTRY STV_DEFAULT"
_ZN7cutlass13device_kernelIN5flash11enable_sm90INS1_16FlashAttnBwdSm90INS1_25CollectiveMainloopBwdSm90ILi2ELi2ELi2EN4cute5tupleIJNS5_1CILi1EEES8_S8_EEENS6_IJNS7_ILi64EEENS7_ILi128EEENS7_ILi96EEEEEENS_10bfloat16_tEfNS_4arch4Sm90ELb0ELb0ELb0ELb1ELb1ELb1ELb0ELb0ELi2ELi1ELi2ELi1ELb1EEENS1_21CollectiveEpilogueBwdISD_SE_SG_Li256ELb1ELb0ELi1EEENS1_19SingleTileSchedulerILb1ELb0ELb0ELi128EEEEEEEEEvNT_6ParamsE:
        /* <DEDUP_REMOVED lines=23> */
.L_x_596:
[----:B------:R-:W-:Y:S05]  /*0170*/  BSYNC B0 ;  /* 0x0000000000007941 */ /* 0x000fea0003800000 */
.L_x_595:
        /* <DEDUP_REMOVED lines=37> */
.L_x_597:
        /* <DEDUP_REMOVED lines=22> */
.L_x_598:
[----:B------:R-:W-:Y:S01]  /*0530*/  PLOP3.LUT P0, PT, PT, PT, UP0, 0x80, 0x0 ;  /* 0x000000000000781c */ /* 0x000fe20003f0f008 */
[----:B------:R-:W-:Y:S01]  /*0540*/  NOP ;  /* 0x0000000000007918 */ /* 0x000fe20000000000 */
[----:B------:R-:W-:Y:S01]  /*0550*/  ULDC.64 UR46, c[0x0][0x208] ;  /* 0x00008200002e7ab9 */ /* 0x000fe20000000a00 */
[----:B------:R-:W-:Y:S01]  /*0560*/  BSSY B6, `(.L_x_599) ;  /* 0x00009ca000067945 */ /* 0x000fe20003800000 */
[----:B-12-4-:R-:W-:Y:S09]  /*0570*/  BAR.SYNC.DEFER_BLOCKING 0x0 ;  /* 0x0000000000007b1d */ /* 0x016ff20000010000 */
[----:B------:R-:W-:Y:S05]  /*0580*/  @!P0 BRA `(.L_x_600) ;  /* 0x0000005800c88947 */ /* 0x000fea0003800000 */
.L_x_601:
        /* <DEDUP_REMOVED lines=21> */
.L_x_602:
        /* <DEDUP_REMOVED lines=14> */
.L_x_604:
[----:B------:R-:W-:-:S05]  /*07c0*/  ULDC UR4, c[0x0][0x8bc] ;  /* 0x00022f0000047ab9 */ /* 0x000fca0000000800 */
.L_x_603:
        /* <DEDUP_REMOVED lines=21> */
.L_x_606:
        /* <DEDUP_REMOVED lines=14> */
.L_x_607:
        /* <DEDUP_REMOVED lines=10> */
.L_x_608:
        /* <DEDUP_REMOVED lines=11> */
.L_x_609:
        /* <DEDUP_REMOVED lines=72> */
.L_x_612:
        /* <DEDUP_REMOVED lines=15> */
.L_x_611:
        /* <DEDUP_REMOVED lines=22> */
.L_x_614:
        /* <DEDUP_REMOVED lines=15> */
.L_x_613:
[----:B------:R-:W-:Y:S01]  /*1310*/  SHF.R.S32.HI R25, RZ, 0x1f, R22 ;  /* 0x0000001fff197819 */ /* 0x000fe20000011416 */
[----:B------:R-:W-:-:S03]  /*1320*/  UMOV UR4, 0xffffffff ;  /* 0xffffffff00047882 */ /* 0x000fc60000000000 */
[----:B------:R-:W-:-:S04]  /*1330*/  LEA.HI R0, R25, R22, RZ, 0x7 ;  /* 0x0000001619007211 */ /* 0x000fc800078f38ff */
[----:B------:R-:W-:Y:S01]  /*1340*/  SHF.R.S32.HI R16, RZ, 0x7, R0 ;  /* 0x00000007ff107819 */ /* 0x000fe20000011400 */
[----:B------:R-:W-:Y:S06]  /*1350*/  BRA.DIV UR4, `(.L_x_615) ;  /* 0x0000008e04b07947 */ /* 0x000fec000b800000 */
[----:B------:R2:W3:Y:S02]  /*1360*/  SHFL.IDX PT, R14, R16, RZ, 0x1f ;  /* 0x00001fff100e7589 */ /* 0x0004e400000e0000 */
.L_x_719:
        /* <DEDUP_REMOVED lines=14> */
.L_x_616:
        /* <DEDUP_REMOVED lines=19> */
.L_x_618:
        /* <DEDUP_REMOVED lines=125> */
.L_x_629:
[----:B------:R-:W-:-:S06]  /*1d50*/  UISETP.NE.AND UP0, UPT, UR11, 0x3, UPT ;  /* 0x000000030b00788c */ /* 0x000fcc000bf05270 */
[----:B------:R-:W-:-:S13]  /*1d60*/  PLOP3.LUT P0, PT, PT, PT, UP0, 0x80, 0x0 ;  /* 0x000000000000781c */ /* 0x000fda0003f0f008 */
[----:B-1----:R-:W-:Y:S05]  /*1d70*/  @!P0 BRA `(.L_x_619) ;  /* 0x0000000000048947 */ /* 0x002fea0003800000 */
[----:B------:R-:W-:Y:S01]  /*1d80*/  BPT.TRAP 0x1 ;  /* 0x000000040000795c */ /* 0x000fe20000300000 */
.L_x_619:
[----:B------:R-:W-:Y:S01]  /*1d90*/  R2UR UR8, R18 ;  /* 0x00000000120872ca */ /* 0x000fe200000e0000 */
[----:B------:R-:W-:-:S05]  /*1da0*/  IMAD.U32 R16, RZ, RZ, UR5 ;  /* 0x00000005ff107e24 */ /* 0x000fca000f8e00ff */
[----:B------:R-:W-:-:S07]  /*1db0*/  SHF.L.U32 R16, R16, 0x1f, RZ ;  /* 0x0000001f10107819 */ /* 0x000fce00000006ff */
[----:B------:R-:W-:-:S09]  /*1dc0*/  ULEA UR8, UR6, UR8, 0x3 ;  /* 0x0000000806087291 */ /* 0x000fd2000f8e183f */
[----:B------:R1:W2:Y:S01]  /*1dd0*/  SYNCS.PHASECHK.TRANS64.TRYWAIT P1, [UR8+0x26810], R16 ;  /* 0x02681010ff0075a7 */ /* 0x0002a20008020148 */
[----:B------:R-:W-:Y:S05]  /*1de0*/  @!P0 BRA `(.L_x_620) ;  /* 0x0000000000048947 */ /* 0x000fea0003800000 */
[----:B------:R-:W-:Y:S01]  /*1df0*/  BPT.TRAP 0x1 ;  /* 0x000000040000795c */ /* 0x000fe20000300000 */
.L_x_620:
[----:B--2---:R-:W-:Y:S05]  /*1e00*/  @P1 BRA `(.L_x_621) ;  /* 0x0000000000081947 */ /* 0x004fea0003800000 */
[----:B------:R-:W2:Y:S02]  /*1e10*/  SYNCS.PHASECHK.TRANS64.TRYWAIT P1, [UR8+0x26810], R16 ;  /* 0x02681010ff0075a7 */ /* 0x000ea40008020148 */
[----:B--2---:R-:W-:Y:S05]  /*1e20*/  @!P1 BRA `(.L_x_622) ;  /* 0x0000008400309947 */ /* 0x004fea0003800000 */
.L_x_621:
        /* <DEDUP_REMOVED lines=67> */
.L_x_623:
[----:B------:R1:W1:Y:S01]  /*2260*/  SYNCS.PHASECHK.TRANS64.TRYWAIT P1, [UR8+0x26830], R16 ;  /* 0x02683010ff0075a7 */ /* 0x0002620008020148 */
[----:B------:R-:W-:Y:S05]  /*2270*/  @!P0 BRA `(.L_x_624) ;  /* 0x0000000000048947 */ /* 0x000fea0003800000 */
[----:B------:R-:W-:Y:S01]  /*2280*/  BPT.TRAP 0x1 ;  /* 0x000000040000795c */ /* 0x000fe20000300000 */
.L_x_624:
[----:B-1----:R-:W-:Y:S05]  /*2290*/  @P1 BRA `(.L_x_625) ;  /* 0x0000000000081947 */ /* 0x002fea0003800000 */
[----:B------:R-:W1:Y:S02]  /*22a0*/  SYNCS.PHASECHK.TRANS64.TRYWAIT P1, [UR8+0x26830], R16 ;  /* 0x02683010ff0075a7 */ /* 0x000e640008020148 */
[----:B-1----:R-:W-:Y:S05]  /*22b0*/  @!P1 BRA `(.L_x_626) ;  /* 0x0000008000249947 */ /* 0x002fea0003800000 */
.L_x_625:
        /* <DEDUP_REMOVED lines=440> */
.L_x_627:
        /* <DEDUP_REMOVED lines=46> */
.L_x_628:
        /* <DEDUP_REMOVED lines=62> */
.L_x_610:
        /* <DEDUP_REMOVED lines=150> */
.L_x_631:
        /* <DEDUP_REMOVED lines=60> */
.L_x_633:
[----:B------:R-:W-:Y:S05]  /*5220*/  BSYNC B0 ;  /* 0x0000000000007941 */ /* 0x000fea0003800000 */
.L_x_632:
        /* <DEDUP_REMOVED lines=22> */
.L_x_635:
[----:B------:R-:W-:Y:S05]  /*5390*/  BSYNC B0 ;  /* 0x0000000000007941 */ /* 0x000fea0003800000 */
.L_x_634:
        /* <DEDUP_REMOVED lines=26> */
.L_x_637:
[----:B------:R-:W-:Y:S05]  /*5540*/  BSYNC B0 ;  /* 0x0000000000007941 */ /* 0x000fea0003800000 */
.L_x_636:
        /* <DEDUP_REMOVED lines=23> */
.L_x_630:
        /* <DEDUP_REMOVED lines=41> */
.L_x_638:
        /* <DEDUP_REMOVED lines=47> */
.L_x_640:
[----:B------:R-:W-:Y:S05]  /*5c40*/  BSYNC B0 ;  /* 0x0000000000007941 */ /* 0x000fea0003800000 */
.L_x_639:
        /* <DEDUP_REMOVED lines=21> */
.L_x_642:
[----:B------:R-:W-:Y:S05]  /*5da0*/  BSYNC B0 ;  /* 0x0000000000007941 */ /* 0x000fea0003800000 */
.L_x_641:
        /* <DEDUP_REMOVED lines=25> */
.L_x_644:
[----:B------:R-:W-:Y:S05]  /*5f40*/  BSYNC B0 ;  /* 0x0000000000007941 */ /* 0x000fea0003800000 */
.L_x_643:
        /* <DEDUP_REMOVED lines=22> */
.L_x_600:
        /* <DEDUP_REMOVED lines=9> */
[----:B------:R-:W1:Y:S01]  /*6140*/  S2UR UR25, SR_CTAID.X ;  /* 0x00000000001979c3 */ /* 0x000e620000002500 */
[----:B------:R-:W-:-:S04]  /*6150*/  ISETP.NE.U32.AND P0, PT, RZ, UR4, PT ;  /* 0x00000004ff007c0c */ /* 0x000fc8000bf05070 */
[----:B------:R-:W-:-:S03]  /*6160*/  ISETP.NE.AND.EX P0, PT, RZ, UR5, PT, P0 ;  /* 0x00000005ff007c0c */ /* 0x000fc6000bf05300 */
[----:B------:R-:W2:Y:S10]  /*6170*/  S2UR UR12, SR_CTAID.Z ;  /* 0x00000000000c79c3 */ /* 0x000eb40000002700 */
[----:B------:R-:W-:Y:S05]  /*6180*/  @!P0 BRA `(.L_x_646) ;  /* 0x00000000001c8947 */ /* 0x000fea0003800000 */
[----:B------:R-:W-:Y:S02]  /*6190*/  ULDC.64 UR4, c[0x0][0x8d8] ;  /* 0x0002360000047ab9 */ /* 0x000fe40000000a00 */
[----:B--2---:R-:W-:-:S06]  /*61a0*/  UIMAD.WIDE UR4, UR12, 0x4, UR4 ;  /* 0x000000040c0478a5 */ /* 0x004fcc000f8e0204 */
[----:B------:R-:W-:Y:S02]  /*61b0*/  IMAD.U32 R2, RZ, RZ, UR4 ;  /* 0x00000004ff027e24 */ /* 0x000fe4000f8e00ff */
[----:B------:R-:W-:-:S05]  /*61c0*/  IMAD.U32 R3, RZ, RZ, UR5 ;  /* 0x00000005ff037e24 */ /* 0x000fca000f8e00ff */
[----:B------:R-:W2:Y:S02]  /*61d0*/  LDG.E R2, desc[UR46][R2.64] ;  /* 0x0000002e02027981 */ /* 0x000ea4000c1e1900 */
[----:B--2---:R-:W-:Y:S01]  /*61e0*/  R2UR UR4, R2 ;  /* 0x00000000020472ca */ /* 0x004fe200000e0000 */
[----:B------:R-:W-:-:S14]  /*61f0*/  BRA `(.L_x_647) ;  /* 0x0000000000387947 */ /* 0x000fdc0003800000 */
.L_x_646:
[----:B------:R-:W-:Y:S02]  /*6200*/  ULDC.64 UR4, c[0x0][0x8d0] ;  /* 0x0002340000047ab9 */ /* 0x000fe40000000a00 */
[----:B------:R-:W-:-:S04]  /*6210*/  ISETP.NE.U32.AND P0, PT, RZ, UR4, PT ;  /* 0x00000004ff007c0c */ /* 0x000fc8000bf05070 */
[----:B------:R-:W-:-:S13]  /*6220*/  ISETP.NE.AND.EX P0, PT, RZ, UR5, PT, P0 ;  /* 0x00000005ff007c0c */ /* 0x000fda000bf05300 */
[----:B------:R-:W-:Y:S05]  /*6230*/  @!P0 BRA `(.L_x_648) ;  /* 0x0000000000248947 */ /* 0x000fea0003800000 */
[----:B------:R-:W-:Y:S02]  /*6240*/  ULDC.64 UR4, c[0x0][0x8d0] ;  /* 0x0002340000047ab9 */ /* 0x000fe40000000a00 */
[----:B--2---:R-:W-:-:S06]  /*6250*/  UIMAD.WIDE UR4, UR12, 0x4, UR4 ;  /* 0x000000040c0478a5 */ /* 0x004fcc000f8e0204 */
[----:B------:R-:W-:Y:S02]  /*6260*/  IMAD.U32 R2, RZ, RZ, UR4 ;  /* 0x00000004ff027e24 */ /* 0x000fe4000f8e00ff */
[----:B------:R-:W-:-:S05]  /*6270*/  IMAD.U32 R3, RZ, RZ, UR5 ;  /* 0x00000005ff037e24 */ /* 0x000fca000f8e00ff */
[----:B------:R-:W2:Y:S04]  /*6280*/  LDG.E R0, desc[UR46][R2.64] ;  /* 0x0000002e02007981 */ /* 0x000ea8000c1e1900 */
[----:B------:R-:W2:Y:S02]  /*6290*/  LDG.E R5, desc[UR46][R2.64+0x4] ;  /* 0x0000042e02057981 */ /* 0x000ea4000c1e1900 */
[----:B--2---:R-:W-:-:S05]  /*62a0*/  IMAD.IADD R0, R5, 0x1, -R0 ;  /* 0x0000000105007824 */ /* 0x004fca00078e0a00 */
[----:B------:R-:W-:Y:S01]  /*62b0*/  R2UR UR4, R0 ;  /* 0x00000000000472ca */ /* 0x000fe200000e0000 */
[----:B------:R-:W-:-:S14]  /*62c0*/  BRA `(.L_x_647) ;  /* 0x0000000000047947 */ /* 0x000fdc0003800000 */
.L_x_648:
[----:B------:R-:W-:-:S05]  /*62d0*/  ULDC UR4, c[0x0][0x8bc] ;  /* 0x00022f0000047ab9 */ /* 0x000fca0000000800 */
.L_x_647:
[----:B-1----:R-:W-:-:S04]  /*62e0*/  USHF.L.U32 UR5, UR25, 0x7, URZ ;  /* 0x0000000719057899 */ /* 0x002fc8000800063f */
[----:B------:R-:W-:-:S04]  /*62f0*/  UISETP.GE.AND UP0, UPT, UR5, UR4, UPT ;  /* 0x000000040500728c */ /* 0x000fc8000bf06270 */
[----:B--2---:R-:W-:-:S06]  /*6300*/  USEL UR12, UR12, 0xffffffff, !UP0 ;  /* 0xffffffff0c0c7887 */ /* 0x004fcc000c000000 */
        /* <DEDUP_REMOVED lines=10> */
[----:B------:R-:W-:Y:S02]  /*63b0*/  ULDC.64 UR4, c[0x0][0x780] ;  /* 0x0001e00000047ab9 */ /* 0x000fe40000000a00 */
[----:B------:R-:W-:-:S03]  /*63c0*/  UISETP.NE.U32.AND UP1, UPT, UR4, URZ, UPT ;  /* 0x0000003f0400728c */ /* 0x000fc6000bf25070 */
[----:B------:R-:W2:Y:S01]  /*63d0*/  @P0 LDG.E R0, desc[UR46][R2.64] ;  /* 0x0000002e02000981 */ /* 0x000ea2000c1e1900 */
[----:B------:R-:W-:-:S06]  /*63e0*/  UISETP.NE.AND.EX UP1, UPT, UR5, URZ, UPT, UP1 ;  /* 0x0000003f0500728c */ /* 0x000fcc000bf25310 */
[----:B------:R-:W-:-:S05]  /*63f0*/  PLOP3.LUT P1, PT, PT, PT, UP1, 0x80, 0x0 ;  /* 0x000000000000781c */ /* 0x000fca0003f2f018 */
[----:B------:R-:W-:Y:S02]  /*6400*/  @UP1 ULDC.64 UR4, c[0x0][0x780] ;  /* 0x0001e00000041ab9 */ /* 0x000fe40000000a00 */
[----:B------:R-:W-:-:S06]  /*6410*/  @UP1 UIMAD.WIDE UR4, UR12, 0x4, UR4 ;  /* 0x000000040c0418a5 */ /* 0x000fcc000f8e0204 */
[----:B------:R-:W-:Y:S02]  /*6420*/  IMAD.U32 R4, RZ, RZ, UR4 ;  /* 0x00000004ff047e24 */ /* 0x000fe4000f8e00ff */
[----:B------:R-:W-:-:S05]  /*6430*/  IMAD.U32 R5, RZ, RZ, UR5 ;  /* 0x00000005ff057e24 */ /* 0x000fca000f8e00ff */
[----:B------:R-:W3:Y:S01]  /*6440*/  @P1 LDG.E R4, desc[UR46][R4.64] ;  /* 0x0000002e04041981 */ /* 0x000ee2000c1e1900 */
[----:B------:R-:W-:Y:S01]  /*6450*/  PLOP3.LUT P2, PT, PT, PT, UP0, 0x80, 0x0 ;  /* 0x000000000000781c */ /* 0x000fe20003f4f008 */
[----:B------:R-:W1:-:S12]  /*6460*/  S2UR UR19, SR_CTAID.Y ;  /* 0x00000000001379c3 */ /* 0x000e580000002600 */
[----:B--2---:R-:W-:-:S13]  /*6470*/  @P2 R2UR UR4, R0 ;  /* 0x00000000000422ca */ /* 0x004fda00000e0000 */
[----:B------:R-:W-:-:S04]  /*6480*/  @UP0 ULEA UR4, UR12, UR4, 0x6 ;  /* 0x000000040c040291 */ /* 0x000fc8000f8e303f */
[----:B------:R-:W-:-:S04]  /*6490*/  @UP0 USHF.R.S32.HI UR5, URZ, 0x1f, UR4 ;  /* 0x0000001f3f050899 */ /* 0x000fc80008011404 */
[----:B------:R-:W-:-:S03]  /*64a0*/  @UP0 ULEA.HI UR5, UR5, UR4, URZ, 0x6 ;  /* 0x0000000405050291 */ /* 0x000fc6000f8f303f */
[----:B------:R-:W-:Y:S01]  /*64b0*/  ULDC UR4, c[0x0][0x280] ;  /* 0x0000a00000047ab9 */ /* 0x000fe20000000800 */
[----:B------:R-:W-:Y:S01]  /*64c0*/  @UP0 USHF.R.S32.HI UR5, URZ, 0x6, UR5 ;  /* 0x000000063f050899 */ /* 0x000fe20008011405 */
[----:B---3--:R-:W-:Y:S01]  /*64d0*/  @P1 R2UR UR4, R4 ;  /* 0x00000000040412ca */ /* 0x008fe200000e0000 */
[----:B-1----:R-:W-:-:S14]  /*64e0*/  @P1 BRA `(.L_x_649) ;  /* 0x0000000000181947 */ /* 0x002fdc0003800000 */
[----:B------:R-:W-:Y:S05]  /*64f0*/  @!P0 BRA `(.L_x_649) ;  /* 0x0000000000148947 */ /* 0x000fea0003800000 */
[----:B------:R-:W2:Y:S04]  /*6500*/  LDG.E R4, desc[UR46][R2.64] ;  /* 0x0000002e02047981 */ /* 0x000ea8000c1e1900 */
[----:B------:R-:W3:Y:S01]  /*6510*/  LDG.E R0, desc[UR46][R2.64+0x4] ;  /* 0x0000042e02007981 */ /* 0x000ee2000c1e1900 */
[----:B--2---:R-:W-:Y:S02]  /*6520*/  R2UR UR6, R4 ;  /* 0x00000000040672ca */ /* 0x004fe400000e0000 */
[----:B---3--:R-:W-:-:S13]  /*6530*/  R2UR UR4, R0 ;  /* 0x00000000000472ca */ /* 0x008fda00000e0000 */
[----:B------:R-:W-:-:S12]  /*6540*/  UIADD3 UR4, -UR6, UR4, URZ ;  /* 0x0000000406047290 */ /* 0x000fd8000fffe13f */
.L_x_649:
[----:B------:R-:W-:Y:S02]  /*6550*/  UISETP.GE.AND UP1, UPT, UR4, 0x1, UPT ;  /* 0x000000010400788c */ /* 0x000fe4000bf26270 */
[----:B------:R-:W-:Y:S01]  /*6560*/  @UP0 UIMAD UR5, UR5, 0x1800, URZ ;  /* 0x00001800050508a4 */ /* 0x000fe2000f8e023f */
[----:B------:R-:W-:Y:S01]  /*6570*/  UMOV UR6, URZ ;  /* 0x0000003f00067c82 */ /* 0x000fe20008000000 */
[----:B------:R-:W-:Y:S02]  /*6580*/  UMOV UR7, URZ ;  /* 0x0000003f00077c82 */ /* 0x000fe40008000000 */
[----:B------:R-:W-:Y:S01]  /*6590*/  PLOP3.LUT P0, PT, PT, PT, UP1, 0x80, 0x0 ;  /* 0x000000000000781c */ /* 0x000fe20003f0f018 */
[----:B------:R-:W-:Y:S02]  /*65a0*/  @UP0 USHF.R.S32.HI UR8, URZ, 0x1f, UR5 ;  /* 0x0000001f3f080899 */ /* 0x000fe40008011405 */
[----:B------:R-:W-:Y:S01]  /*65b0*/  USHF.R.S32.HI UR20, URZ, 0x1f, UR19 ;  /* 0x0000001f3f147899 */ /* 0x000fe20008011413 */
[----:B------:R-:W-:-:S04]  /*65c0*/  @UP0 UMOV UR6, UR5 ;  /* 0x0000000500060c82 */ /* 0x000fc80008000000 */
[----:B------:R-:W-:-:S05]  /*65d0*/  @UP0 UMOV UR7, UR8 ;  /* 0x0000000800070c82 */ /* 0x000fca0008000000 */
[----:B------:R-:W-:Y:S05]  /*65e0*/  @!P0 BRA `(.L_x_605) ;  /* 0x0000003c00048947 */ /* 0x000fea0003800000 */
[----:B------:R-:W1:Y:S01]  /*65f0*/  S2R R0, SR_TID.X ;  /* 0x0000000000007919 */ /* 0x000e620000002100 */
[----:B------:R-:W-:Y:S01]  /*6600*/  ULDC.64 UR10, c[0x0][0x2d8] ;  /* 0x0000b600000a7ab9 */ /* 0x000fe20000000a00 */
[----:B------:R-:W-:Y:S02]  /*6610*/  UIADD3 UR5, UR4, 0x3f, URZ ;  /* 0x0000003f04057890 */ /* 0x000fe4000fffe03f */
[----:B------:R-:W-:Y:S02]  /*6620*/  UIMAD UR8, UR20, UR10, URZ ;  /* 0x0000000a140872a4 */ /* 0x000fe4000f8e023f */
[----:B------:R-:W-:Y:S02]  /*6630*/  UISETP.GE.AND UP1, UPT, UR4, 0x41, UPT ;  /* 0x000000410400788c */ /* 0x000fe4000bf26270 */
[----:B------:R-:W-:Y:S02]  /*6640*/  USHF.R.S32.HI UR4, URZ, 0x1f, UR5 ;  /* 0x0000001f3f047899 */ /* 0x000fe40008011405 */
[----:B------:R-:W-:-:S02]  /*6650*/  UIMAD UR9, UR19, UR11, UR8 ;  /* 0x0000000b130972a4 */ /* 0x000fc4000f8e0208 */
[----:B------:R-:W-:Y:S01]  /*6660*/  USHF.R.S32.HI UR8, URZ, 0x1f, UR12 ;  /* 0x0000001f3f087899 */ /* 0x000fe2000801140c */
[----:B------:R-:W-:Y:S01]  /*6670*/  PLOP3.LUT P1, PT, PT, PT, UP1, 0x80, 0x0 ;  /* 0x000000000000781c */ /* 0x000fe20003f2f018 */
[----:B------:R-:W-:Y:S02]  /*6680*/  UIMAD.WIDE.U32 UR14, UR19, UR10, URZ ;  /* 0x0000000a130e72a5 */ /* 0x000fe4000f8e003f */
[----:B------:R-:W-:Y:S02]  /*6690*/  ULEA.HI UR4, UR4, UR5, URZ, 0x6 ;  /* 0x0000000504047291 */ /* 0x000fe4000f8f303f */
[----:B------:R-:W-:Y:S02]  /*66a0*/  USEL UR13, UR8, URZ, !UP0 ;  /* 0x0000003f080d7287 */ /* 0x000fe4000c000000 */
[----:B------:R-:W-:Y:S02]  /*66b0*/  UIADD3 UR8, UP2, UR6, UR14, URZ ;  /* 0x0000000e06087290 */ /* 0x000fe4000ff5e03f */
[----:B------:R-:W-:-:S02]  /*66c0*/  UIADD3 UR5, UR15, UR9, URZ ;  /* 0x000000090f057290 */ /* 0x000fc4000fffe03f */
[----:B------:R-:W-:Y:S01]  /*66d0*/  USHF.R.S32.HI UR4, URZ, 0x6, UR4 ;  /* 0x000000063f047899 */ /* 0x000fe20008011404 */
[----:B------:R-:W-:Y:S01]  /*66e0*/  ULDC UR10, c[0x0][0x288] ;  /* 0x0000a200000a7ab9 */ /* 0x000fe20000000800 */
[----:B------:R-:W-:Y:S01]  /*66f0*/  USEL UR18, UR12, URZ, !UP0 ;  /* 0x0000003f0c127287 */ /* 0x000fe2000c000000 */
[----:B------:R-:W-:Y:S01]  /*6700*/  ULDC.64 UR16, c[0x0][0x2e0] ;  /* 0x0000b80000107ab9 */ /* 0x000fe20000000a00 */
[----:B------:R-:W-:Y:S02]  /*6710*/  UIMAD UR12, UR12, UR10, URZ ;  /* 0x0000000a0c0c72a4 */ /* 0x000fe4000f8e023f */
[----:B------:R-:W-:Y:S01]  /*6720*/  UIADD3.X UR9, UR7, UR5, URZ, UP2, !UPT ;  /* 0x0000000507097290 */ /* 0x000fe200097fe43f */
[----:B-1----:R-:W-:Y:S01]  /*6730*/  LOP3.LUT R0, R0, 0x1f, RZ, 0xc0, !PT ;  /* 0x0000001f00007812 */ /* 0x002fe200078ec0ff */
[----:B------:R-:W-:Y:S01]  /*6740*/  ULDC UR11, c[0x0][0x760] ;  /* 0x0001d800000b7ab9 */ /* 0x000fe20000000800 */
[----:B------:R-:W-:Y:S02]  /*6750*/  UIMAD UR13, UR13, UR16, URZ ;  /* 0x000000100d0d72a4 */ /* 0x000fe4000f8e023f */
[----:B------:R-:W-:-:S02]  /*6760*/  UISETP.LT.AND UP2, UPT, UR4, 0x1, UPT ;  /* 0x000000010400788c */ /* 0x000fc4000bf41270 */
[----:B------:R-:W-:Y:S02]  /*6770*/  UIMAD UR10, UR10, UR11, URZ ;  /* 0x0000000b0a0a72a4 */ /* 0x000fe4000f8e023f */
[----:B------:R-:W-:Y:S02]  /*6780*/  UIADD3 UR11, UP0, UR12, UR19, URZ ;  /* 0x000000130c0b7290 */ /* 0x000fe4000ff1e03f */
[----:B------:R-:W-:Y:S02]  /*6790*/  UIMAD UR13, UR18, UR17, UR13 ;  /* 0x00000011120d72a4 */ /* 0x000fe4000f8e020d */
[----:B------:R-:W-:Y:S02]  /*67a0*/  USEL UR19, UR4, 0x1, !UP2 ;  /* 0x0000000104137887 */ /* 0x000fe4000d000000 */
[----:B------:R-:W-:Y:S01]  /*67b0*/  UIMAD.WIDE.U32 UR8, UR18, UR16, UR8 ;  /* 0x00000010120872a5 */ /* 0x000fe2000f8e0008 */
[----:B------:R-:W-:Y:S01]  /*67c0*/  ELECT P0, URZ, PT ;  /* 0x00000000003f782f */ /* 0x000fe20003800000 */
[----:B------:R-:W-:-:S02]  /*67d0*/  ULEA.HI.X.SX32 UR12, UR12, UR20, 0x1, UP0 ;  /* 0x000000140c0c7291 */ /* 0x000fc400080f0e3f */
[----:B------:R-:W-:Y:S02]  /*67e0*/  ULOP3.LUT UR32, UR19, 0x1, URZ, 0xc0, !UPT ;  /* 0x0000000113207892 */ /* 0x000fe4000f8ec03f */
[----:B------:R-:W-:Y:S01]  /*67f0*/  UIADD3 UR27, UR9, UR13, URZ ;  /* 0x0000000d091b7290 */ /* 0x000fe2000fffe03f */
[----:B------:R-:W-:Y:S01]  /*6800*/  UMOV UR4, URZ ;  /* 0x0000003f00047c82 */ /* 0x000fe20008000000 */
[----:B------:R-:W-:Y:S10]  /*6810*/  @!P1 BRA `(.L_x_650) ;  /* 0x0000000800bc9947 */ /* 0x000ff40003800000 */
[----:B------:R-:W-:Y:S01]  /*6820*/  UMOV UR15, UR5 ;  /* 0x00000005000f7c82 */ /* 0x000fe20008000000 */
[----:B------:R-:W-:Y:S01]  /*6830*/  ULDC.64 UR4, c[0x0][0x2c0] ;  /* 0x0000b00000047ab9 */ /* 0x000fe20000000a00 */
[----:B------:R-:W-:-:S04]  /*6840*/  UIMAD.WIDE.U32 UR16, UR18, UR16, UR14 ;  /* 0x00000010121072a5 */ /* 0x000fc8000f8e000e */
[----:B------:R-:W-:-:S04]  /*6850*/  UIADD3 UR23, UP0, UR6, UR16, URZ ;  /* 0x0000001006177290 */ /* 0x000fc8000ff1e03f */
[----:B------:R-:W-:Y:S02]  /*6860*/  UIADD3.X UR6, UR7, UR13, UR17, UP0, !UPT ;  /* 0x0000000d07067290 */ /* 0x000fe400087fe411 */
[----:B------:R-:W-:Y:S02]  /*6870*/  ULEA UR22, UP0, UR23, UR4, 0x2 ;  /* 0x0000000417167291 */ /* 0x000fe4000f80103f */
[----:B------:R-:W-:Y:S02]  /*6880*/  UIADD3 UR13, UR19, -UR32, URZ ;  /* 0x80000020130d7290 */ /* 0x000fe4000fffe03f */
[----:B------:R-:W-:Y:S02]  /*6890*/  ULEA.HI.X UR23, UR23, UR5, UR6, 0x2, UP0 ;  /* 0x0000000517177291 */ /* 0x000fe400080f1406 */
[----:B------:R-:W-:Y:S02]  /*68a0*/  UIADD3 UR18, UP0, UR22, 0x3000, URZ ;  /* 0x0000300016127890 */ /* 0x000fe4000ff1e03f */
[----:B------:R-:W-:-:S02]  /*68b0*/  UIADD3 UR20, UP1, UR22, 0x6000, URZ ;  /* 0x0000600016147890 */ /* 0x000fc4000ff3e03f */
[----:B------:R-:W-:Y:S02]  /*68c0*/  UIADD3 UR22, UP2, UR22, 0x9000, URZ ;  /* 0x0000900016167890 */ /* 0x000fe4000ff5e03f */
[----:B------:R-:W-:Y:S02]  /*68d0*/  UIADD3.X UR19, URZ, UR23, URZ, UP0, !UPT ;  /* 0x000000173f137290 */ /* 0x000fe400087fe43f */
[----:B------:R-:W-:Y:S02]  /*68e0*/  UIADD3.X UR21, URZ, UR23, URZ, UP1, !UPT ;  /* 0x000000173f157290 */ /* 0x000fe40008ffe43f */
[----:B------:R-:W-:Y:S01]  /*68f0*/  UIADD3.X UR23, URZ, UR23, URZ, UP2, !UPT ;  /* 0x000000173f177290 */ /* 0x000fe200097fe43f */
[----:B------:R-:W-:Y:S01]  /*6900*/  UMOV UR5, URZ ;  /* 0x0000003f00057c82 */ /* 0x000fe20008000000 */
[----:B------:R-:W-:-:S10]  /*6910*/  UMOV UR4, URZ ;  /* 0x0000003f00047c82 */ /* 0x000fd40008000000 */
.L_x_675:
        /* <DEDUP_REMOVED lines=17> */
.L_x_653:
[----:B------:R-:W2:Y:S04]  /*6a30*/  LDG.E.STRONG.GPU R4, desc[UR46][R2.64] ;  /* 0x0000002e02047981 */ /* 0x000ea8000c1ef900 */
[----:B--2---:R-:W-:Y:S01]  /*6a40*/  CCTL.IVALL ;  /* 0x00000000ff00798f */ /* 0x004fe20002000000 */
[----:B------:R-:W-:Y:S05]  /*6a50*/  YIELD ;  /* 0x0000000000007946 */ /* 0x000fea0003800000 */
[----:B------:R-:W-:-:S13]  /*6a60*/  ISETP.NE.AND P2, PT, R4, UR25, PT ;  /* 0x0000001904007c0c */ /* 0x000fda000bf45270 */
[----:B------:R-:W-:Y:S05]  /*6a70*/  @P2 BRA `(.L_x_653) ;  /* 0xfffffffc00ec2947 */ /* 0x000fea000383ffff */
.L_x_652:
[----:B------:R-:W-:Y:S05]  /*6a80*/  BSYNC B0 ;  /* 0x0000000000007941 */ /* 0x000fea0003800000 */
.L_x_651:
[----:B------:R-:W-:-:S03]  /*6a90*/  UMOV UR16, 0xffffffff ;  /* 0xffffffff00107882 */ /* 0x000fc60000000000 */
[----:B------:R-:W-:Y:S05]  /*6aa0*/  BRA.DIV UR16, `(.L_x_654) ;  /* 0x0000003a10407947 */ /* 0x000fea000b800000 */
[----:B------:R-:W-:Y:S01]  /*6ab0*/  NOP ;  /* 0x0000000000007918 */ /* 0x000fe20000000000 */
.L_x_722:
        /* <DEDUP_REMOVED lines=19> */
.L_x_656:
[----:B------:R-:W-:Y:S05]  /*6bf0*/  BSYNC B0 ;  /* 0x0000000000007941 */ /* 0x000fea0003800000 */
.L_x_655:
        /* <DEDUP_REMOVED lines=13> */
.L_x_658:
[----:B------:R-:W-:Y:S05]  /*6cd0*/  BSYNC B0 ;  /* 0x0000000000007941 */ /* 0x000fea0003800000 */
.L_x_657:
[----:B------:R-:W-:Y:S06]  /*6ce0*/  BAR.ARV 0xa, 0xa0 ;  /* 0x0282800000007b1d */ /* 0x000fec0000002000 */
[----:B------:R-:W-:Y:S04]  /*6cf0*/  BSSY B0, `(.L_x_659) ;  /* 0x0000003000007945 */ /* 0x000fe80003800000 */
[----:B------:R-:W-:Y:S05]  /*6d00*/  @!P0 BRA `(.L_x_660) ;  /* 0x0000000000048947 */ /* 0x000fea0003800000 */
[----:B------:R-:W-:-:S04]  /*6d10*/  DEPBAR.LE SB0, 0x0 ;  /* 0x000080000000791a */ /* 0x000fc80000000000 */
.L_x_660:
[----:B------:R-:W-:Y:S05]  /*6d20*/  BSYNC B0 ;  /* 0x0000000000007941 */ /* 0x000fea0003800000 */
.L_x_659:
        /* <DEDUP_REMOVED lines=19> */
.L_x_662:
[----:B------:R-:W-:Y:S05]  /*6e60*/  BSYNC B0 ;  /* 0x0000000000007941 */ /* 0x000fea0003800000 */
.L_x_661:
        /* <DEDUP_REMOVED lines=9> */
.L_x_665:
[----:B------:R-:W2:Y:S04]  /*6f00*/  LDG.E.STRONG.GPU R4, desc[UR46][R2.64] ;  /* 0x0000002e02047981 */ /* 0x000ea8000c1ef900 */
[----:B--2---:R-:W-:Y:S01]  /*6f10*/  CCTL.IVALL ;  /* 0x00000000ff00798f */ /* 0x004fe20002000000 */
[----:B------:R-:W-:Y:S05]  /*6f20*/  YIELD ;  /* 0x0000000000007946 */ /* 0x000fea0003800000 */
[----:B------:R-:W-:-:S13]  /*6f30*/  ISETP.NE.AND P2, PT, R4, UR25, PT ;  /* 0x0000001904007c0c */ /* 0x000fda000bf45270 */
[----:B------:R-:W-:Y:S05]  /*6f40*/  @P2 BRA `(.L_x_665) ;  /* 0xfffffffc00ec2947 */ /* 0x000fea000383ffff */
.L_x_664:
[----:B------:R-:W-:Y:S05]  /*6f50*/  BSYNC B0 ;  /* 0x0000000000007941 */ /* 0x000fea0003800000 */
.L_x_663:
[----:B------:R-:W-:-:S03]  /*6f60*/  UMOV UR6, 0xffffffff ;  /* 0xffffffff00067882 */ /* 0x000fc60000000000 */
[----:B------:R-:W-:Y:S05]  /*6f70*/  BRA.DIV UR6, `(.L_x_666) ;  /* 0x0000003606287947 */ /* 0x000fea000b800000 */
[----:B------:R-:W-:Y:S01]  /*6f80*/  NOP ;  /* 0x0000000000007918 */ /* 0x000fe20000000000 */
.L_x_725:
        /* <DEDUP_REMOVED lines=13> */
.L_x_668:
[----:B------:R-:W-:Y:S05]  /*7060*/  BSYNC B0 ;  /* 0x0000000000007941 */ /* 0x000fea0003800000 */
.L_x_667:
        /* <DEDUP_REMOVED lines=13> */
.L_x_670:
[----:B------:R-:W-:Y:S05]  /*7140*/  BSYNC B0 ;  /* 0x0000000000007941 */ /* 0x000fea0003800000 */
.L_x_669:
[----:B------:R-:W-:Y:S06]  /*7150*/  BAR.ARV 0xa, 0xa0 ;  /* 0x0282800000007b1d */ /* 0x000fec0000002000 */
[----:B------:R-:W-:Y:S04]  /*7160*/  BSSY B0, `(.L_x_671) ;  /* 0x0000003000007945 */ /* 0x000fe80003800000 */
[----:B------:R-:W-:Y:S05]  /*7170*/  @!P0 BRA `(.L_x_672) ;  /* 0x0000000000048947 */ /* 0x000fea0003800000 */
[----:B------:R-:W-:-:S04]  /*7180*/  DEPBAR.LE SB0, 0x0 ;  /* 0x000080000000791a */ /* 0x000fc80000000000 */
.L_x_672:
[----:B------:R-:W-:Y:S05]  /*7190*/  BSYNC B0 ;  /* 0x0000000000007941 */ /* 0x000fea0003800000 */
.L_x_671:
        /* <DEDUP_REMOVED lines=19> */
.L_x_674:
[----:B------:R-:W-:Y:S05]  /*72d0*/  BSYNC B0 ;  /* 0x0000000000007941 */ /* 0x000fea0003800000 */
.L_x_673:
[----:B------:R-:W-:Y:S02]  /*72e0*/  UIADD3 UR4, UR4, 0x2, URZ ;  /* 0x0000000204047890 */ /* 0x000fe4000fffe03f */
[----:B------:R-:W-:Y:S01]  /*72f0*/  UIADD3 UR5, UR5, 0x1, URZ ;  /* 0x0000000105057890 */ /* 0x000fe2000fffe03f */
[----:B------:R-:W-:Y:S11]  /*7300*/  @P1 BRA `(.L_x_675) ;  /* 0xfffffff400841947 */ /* 0x000ff6000383ffff */
.L_x_650:
        /* <DEDUP_REMOVED lines=13> */
.L_x_678:
[----:B------:R-:W2:Y:S04]  /*73e0*/  LDG.E.STRONG.GPU R0, desc[UR46][R2.64] ;  /* 0x0000002e02007981 */ /* 0x000ea8000c1ef900 */
[----:B--2---:R-:W-:Y:S01]  /*73f0*/  CCTL.IVALL ;  /* 0x00000000ff00798f */ /* 0x004fe20002000000 */
[----:B------:R-:W-:Y:S05]  /*7400*/  YIELD ;  /* 0x0000000000007946 */ /* 0x000fea0003800000 */
[----:B------:R-:W-:-:S13]  /*7410*/  ISETP.NE.AND P1, PT, R0, UR25, PT ;  /* 0x0000001900007c0c */ /* 0x000fda000bf25270 */
[----:B------:R-:W-:Y:S05]  /*7420*/  @P1 BRA `(.L_x_678) ;  /* 0xfffffffc00ec1947 */ /* 0x000fea000383ffff */
.L_x_677:
[----:B------:R-:W-:Y:S05]  /*7430*/  BSYNC B0 ;  /* 0x0000000000007941 */ /* 0x000fea0003800000 */
.L_x_676:
[----:B------:R-:W-:-:S03]  /*7440*/  UMOV UR5, 0xffffffff ;  /* 0xffffffff00057882 */ /* 0x000fc60000000000 */
[----:B------:R-:W-:Y:S05]  /*7450*/  BRA.DIV UR5, `(.L_x_679) ;  /* 0x00000032050c7947 */ /* 0x000fea000b800000 */
[----:B------:R-:W-:Y:S01]  /*7460*/  NOP ;  /* 0x0000000000007918 */ /* 0x000fe20000000000 */
.L_x_728:
        /* <DEDUP_REMOVED lines=22> */
.L_x_681:
[----:B------:R-:W-:Y:S05]  /*75d0*/  BSYNC B0 ;  /* 0x0000000000007941 */ /* 0x000fea0003800000 */
.L_x_680:
[----:B------:R-:W-:Y:S06]  /*75e0*/  BAR.SYNC.DEFER_BLOCKING 0xe, 0xa0 ;  /* 0x0382800000007b1d */ /* 0x000fec0000010000 */
[----:B------:R-:W-:Y:S04]  /*75f0*/  BSSY B0, `(.L_x_682) ;  /* 0x0000013000007945 */ /* 0x000fe80003800000 */
[----:B------:R-:W-:Y:S05]  /*7600*/  @!P0 BRA `(.L_x_683) ;  /* 0x0000000000448947 */ /* 0x000fea0003800000 */
[----:B------:R-:W1:Y:S01]  /*7610*/  S2UR UR14, SR_CgaCtaId ;  /* 0x00000000000e79c3 */ /* 0x000e620000008800 */
[----:B------:R-:W-:Y:S01]  /*7620*/  R2UR UR5, R6 ;  /* 0x00000000060572ca */ /* 0x000fe200000e0000 */
[----:B------:R-:W-:Y:S01]  /*7630*/  UMOV UR13, 0x400 ;  /* 0x00000400000d7882 */ /* 0x000fe20000000000 */
[----:B------:R-:W-:-:S11]  /*7640*/  ULDC.64 UR6, c[0x0][0x2c0] ;  /* 0x0000b00000067ab9 */ /* 0x000fd60000000a00 */
[----:B------:R-:W-:-:S04]  /*7650*/  UIADD3 UR5, UR5, 0xc00, URZ ;  /* 0x00000c0005057890 */ /* 0x000fc8000fffe03f */
[----:B------:R-:W-:-:S04]  /*7660*/  UIADD3 UR15, UP0, UR5, UR8, URZ ;  /* 0x00000008050f7290 */ /* 0x000fc8000ff1e03f */
[----:B------:R-:W-:Y:S02]  /*7670*/  ULEA.HI.X.SX32 UR5, UR5, UR27, 0x1, UP0 ;  /* 0x0000001b05057291 */ /* 0x000fe400080f0e3f */
[----:B-1----:R-:W-:Y:S02]  /*7680*/  ULEA UR13, UR14, UR13, 0x18 ;  /* 0x0000000d0e0d7291 */ /* 0x002fe4000f8ec03f */
[----:B------:R-:W-:Y:S02]  /*7690*/  ULEA UR6, UP0, UR15, UR6, 0x2 ;  /* 0x000000060f067291 */ /* 0x000fe4000f80103f */
[----:B------:R-:W-:Y:S02]  /*76a0*/  UIADD3 UR13, UR13, 0xf000, URZ ;  /* 0x0000f0000d0d7890 */ /* 0x000fe4000fffe03f */
[----:B------:R-:W-:Y:S01]  /*76b0*/  ULEA.HI.X UR7, UR15, UR7, UR5, 0x2, UP0 ;  /* 0x000000070f077291 */ /* 0x000fe200080f1405 */
[----:B------:R-:W-:Y:S02]  /*76c0*/  UMOV UR14, 0x0 ;  /* 0x00000000000e7882 */ /* 0x000fe40000000000 */
[----:B------:R-:W-:Y:S01]  /*76d0*/  UMOV UR5, 0x300 ;  /* 0x0000030000057882 */ /* 0x000fe20000000000 */
[----:B------:R-:W-:-:S05]  /*76e0*/  UMOV UR15, 0x14f00000 ;  /* 0x14f00000000f7882 */ /* 0x000fca0000000000 */
[----:B------:R1:W-:Y:S01]  /*76f0*/  UBLKRED.G.S.ADD.F32.RN [UR6], [UR13], UR5, desc[UR14] ;  /* 0x00000e060d0073bb */ /* 0x0003e200080a1405 */
[----:B------:R0:W-:Y:S01]  /*7700*/  UTMACMDFLUSH ;  /* 0x00000000000079b7 */ /* 0x0001e20000000000 */
[----:B-1----:R-:W-:-:S04]  /*7710*/  DEPBAR.LE SB0, 0x1 ;  /* 0x000080400000791a */ /* 0x002fc80000000000 */
.L_x_683:
[----:B------:R-:W-:Y:S05]  /*7720*/  BSYNC B0 ;  /* 0x0000000000007941 */ /* 0x000fea0003800000 */
.L_x_682:
[----:B------:R-:W-:Y:S06]  /*7730*/  BAR.ARV 0xa, 0xa0 ;  /* 0x0282800000007b1d */ /* 0x000fec0000002000 */
[----:B------:R-:W-:Y:S04]  /*7740*/  BSSY B0, `(.L_x_684) ;  /* 0x0000003000007945 */ /* 0x000fe80003800000 */
[----:B------:R-:W-:Y:S05]  /*7750*/  @!P0 BRA `(.L_x_685) ;  /* 0x0000000000048947 */ /* 0x000fea0003800000 */
[----:B------:R-:W-:-:S04]  /*7760*/  DEPBAR.LE SB0, 0x0 ;  /* 0x000080000000791a */ /* 0x000fc80000000000 */
.L_x_685:
[----:B------:R-:W-:Y:S05]  /*7770*/  BSYNC B0 ;  /* 0x0000000000007941 */ /* 0x000fea0003800000 */
.L_x_684:
        /* <DEDUP_REMOVED lines=19> */
.L_x_645:
        /* <DEDUP_REMOVED lines=13> */
.L_x_686:
        /* <DEDUP_REMOVED lines=14> */
.L_x_688:
[----:B------:R-:W-:-:S05]  /*7a60*/  ULDC UR4, c[0x0][0x8bc] ;  /* 0x00022f0000047ab9 */ /* 0x000fca0000000800 */
.L_x_687:
        /* <DEDUP_REMOVED lines=56> */
.L_x_690:
        /* <DEDUP_REMOVED lines=63> */
.L_x_729:
        /* <DEDUP_REMOVED lines=13> */
.L_x_693:
        /* <DEDUP_REMOVED lines=125> */
.L_x_704:
[----:B------:R-:W-:-:S04]  /*8a80*/  SHF.L.U32 R21, R9, 0x1f, RZ ;  /* 0x0000001f09157819 */ /* 0x000fc800000006ff */
[----:B-1----:R-:W1:Y:S02]  /*8a90*/  SYNCS.PHASECHK.TRANS64.TRYWAIT P1, [R0+URZ+0x26840], R21 ;  /* 0x02684015000075a7 */ /* 0x002e64000802017f */
[----:B-12---:R-:W-:Y:S05]  /*8aa0*/  @!P1 BRA `(.L_x_696) ;  /* 0x0000001800a89947 */ /* 0x006fea0003800000 */
.L_x_730:
[----:B------:R-:W-:Y:S05]  /*8ab0*/  @P0 BRA `(.L_x_697) ;  /* 0x0000000000140947 */ /* 0x000fea0003800000 */
[----:B------:R-:W-:Y:S01]  /*8ac0*/  ISETP.NE.AND P1, PT, R16, RZ, PT ;  /* 0x000000ff1000720c */ /* 0x000fe20003f25270 */
[----:B------:R-:W-:-:S04]  /*8ad0*/  IMAD.MOV.U32 R3, RZ, RZ, 0x3100 ;  /* 0x00003100ff037424 */ /* 0x000fc800078e00ff */
[----:B------:R2:W-:Y:S08]  /*8ae0*/  SYNCS.ARRIVE.TRANS64 RZ, [R0+URZ+0x26830], R3 ;  /* 0x0268300300ff79a7 */ /* 0x0005f0000800003f */
[----:B------:R-:W-:Y:S05]  /*8af0*/  @!P1 BRA `(.L_x_697) ;  /* 0x0000000000049947 */ /* 0x000fea0003800000 */
[----:B------:R-:W-:Y:S01]  /*8b00*/  BPT.TRAP 0x1 ;  /* 0x000000040000795c */ /* 0x000fe20000300000 */
.L_x_697:
        /* <DEDUP_REMOVED lines=43> */
.L_x_731:
[----:B------:R-:W-:Y:S05]  /*8dc0*/  @P0 BRA `(.L_x_699) ;  /* 0x0000000000140947 */ /* 0x000fea0003800000 */
[----:B------:R-:W-:Y:S01]  /*8dd0*/  ISETP.NE.AND P1, PT, R16, RZ, PT ;  /* 0x000000ff1000720c */ /* 0x000fe20003f25270 */
[----:B------:R-:W-:-:S04]  /*8de0*/  IMAD.MOV.U32 R3, RZ, RZ, 0x3100 ;  /* 0x00003100ff037424 */ /* 0x000fc800078e00ff */
[----:B------:R3:W-:Y:S08]  /*8df0*/  SYNCS.ARRIVE.TRANS64 RZ, [R0+URZ+0x26818], R3 ;  /* 0x0268180300ff79a7 */ /* 0x0007f0000800003f */
[----:B------:R-:W-:Y:S05]  /*8e00*/  @!P1 BRA `(.L_x_699) ;  /* 0x0000000000049947 */ /* 0x000fea0003800000 */
[----:B------:R-:W-:Y:S01]  /*8e10*/  BPT.TRAP 0x1 ;  /* 0x000000040000795c */ /* 0x000fe20000300000 */
.L_x_699:
        /* <DEDUP_REMOVED lines=36> */
.L_x_732:
        /* <DEDUP_REMOVED lines=9> */
.L_x_701:
        /* <DEDUP_REMOVED lines=38> */
.L_x_734:
[----:B------:R-:W-:Y:S05]  /*9350*/  @P0 BRA `(.L_x_703) ;  /* 0x0000000000140947 */ /* 0x000fea0003800000 */
[----:B------:R-:W-:Y:S01]  /*9360*/  ISETP.NE.AND P1, PT, R16, RZ, PT ;  /* 0x000000ff1000720c */ /* 0x000fe20003f25270 */
[----:B-1----:R-:W-:-:S04]  /*9370*/  IMAD.MOV.U32 R5, RZ, RZ, 0x3100 ;  /* 0x00003100ff057424 */ /* 0x002fc800078e00ff */
[----:B------:R2:W-:Y:S08]  /*9380*/  SYNCS.ARRIVE.TRANS64 RZ, [R0+URZ+0x26810], R5 ;  /* 0x0268100500ff79a7 */ /* 0x0005f0000800003f */
[----:B------:R-:W-:Y:S05]  /*9390*/  @!P1 BRA `(.L_x_703) ;  /* 0x0000000000049947 */ /* 0x000fea0003800000 */
[----:B------:R-:W-:Y:S01]  /*93a0*/  BPT.TRAP 0x1 ;  /* 0x000000040000795c */ /* 0x000fe20000300000 */
.L_x_703:
        /* <DEDUP_REMOVED lines=37> */
.L_x_695:
[----:B------:R-:W-:-:S13]  /*9600*/  ISETP.NE.AND P1, PT, R13, RZ, PT ;  /* 0x000000ff0d00720c */ /* 0x000fda0003f25270 */
[----:B------:R-:W-:Y:S05]  /*9610*/  @!P1 BRA `(.L_x_694) ;  /* 0x0000000400689947 */ /* 0x000fea0003800000 */
[----:B------:R-:W-:-:S04]  /*9620*/  SHF.L.U32 R7, R9, 0x1f, RZ ;  /* 0x0000001f09077819 */ /* 0x000fc800000006ff */
[----:B------:R-:W1:Y:S02]  /*9630*/  SYNCS.PHASECHK.TRANS64.TRYWAIT P1, [R0+URZ+0x26840], R7 ;  /* 0x02684007000075a7 */ /* 0x000e64000802017f */
[----:B-1----:R-:W-:Y:S05]  /*9640*/  @!P1 BRA `(.L_x_705) ;  /* 0x0000001000149947 */ /* 0x002fea0003800000 */
.L_x_735:
[----:B------:R-:W-:Y:S05]  /*9650*/  @P0 BRA `(.L_x_706) ;  /* 0x0000000000140947 */ /* 0x000fea0003800000 */
[----:B------:R-:W-:Y:S01]  /*9660*/  ISETP.NE.AND P1, PT, R16, RZ, PT ;  /* 0x000000ff1000720c */ /* 0x000fe20003f25270 */
[----:B------:R-:W-:-:S04]  /*9670*/  IMAD.MOV.U32 R5, RZ, RZ, 0x3100 ;  /* 0x00003100ff057424 */ /* 0x000fc800078e00ff */
[----:B------:R2:W-:Y:S08]  /*9680*/  SYNCS.ARRIVE.TRANS64 RZ, [R0+URZ+0x26830], R5 ;  /* 0x0268300500ff79a7 */ /* 0x0005f0000800003f */
[----:B------:R-:W-:Y:S05]  /*9690*/  @!P1 BRA `(.L_x_706) ;  /* 0x0000000000049947 */ /* 0x000fea0003800000 */
[----:B------:R-:W-:Y:S01]  /*96a0*/  BPT.TRAP 0x1 ;  /* 0x000000040000795c */ /* 0x000fe20000300000 */
.L_x_706:
        /* <DEDUP_REMOVED lines=41> */
.L_x_736:
[----:B------:R-:W-:Y:S05]  /*9940*/  @P0 BRA `(.L_x_708) ;  /* 0x0000000000140947 */ /* 0x000fea0003800000 */
[----:B------:R-:W-:Y:S01]  /*9950*/  ISETP.NE.AND P0, PT, R16, RZ, PT ;  /* 0x000000ff1000720c */ /* 0x000fe20003f05270 */
[----:B------:R-:W-:-:S04]  /*9960*/  IMAD.MOV.U32 R5, RZ, RZ, 0x3100 ;  /* 0x00003100ff057424 */ /* 0x000fc800078e00ff */
[----:B------:R3:W-:Y:S08]  /*9970*/  SYNCS.ARRIVE.TRANS64 RZ, [R0+URZ+0x26818], R5 ;  /* 0x0268180500ff79a7 */ /* 0x0007f0000800003f */
[----:B------:R-:W-:Y:S05]  /*9980*/  @!P0 BRA `(.L_x_708) ;  /* 0x0000000000048947 */ /* 0x000fea0003800000 */
[----:B------:R-:W-:Y:S01]  /*9990*/  BPT.TRAP 0x1 ;  /* 0x000000040000795c */ /* 0x000fe20000300000 */
.L_x_708:
        /* <DEDUP_REMOVED lines=34> */
.L_x_694:
[----:B------:R-:W3:Y:S01]  /*9bc0*/  S2R R2, SR_TID.X ;  /* 0x0000000000027919 */ /* 0x000ee20000002100 */
[----:B------:R-:W-:Y:S01]  /*9bd0*/  IMAD R3, R12, 0x8, R0 ;  /* 0x000000080c037824 */ /* 0x000fe200078e0200 */
[----:B---3--:R-:W-:Y:S02]  /*9be0*/  LOP3.LUT R4, R2, 0x7f, RZ, 0xc0, !PT ;  /* 0x0000007f02047812 */ /* 0x008fe400078ec0ff */
[----:B------:R-:W-:Y:S02]  /*9bf0*/  SHF.L.U32 R2, R9, 0x1f, RZ ;  /* 0x0000001f09027819 */ /* 0x000fe400000006ff */
[----:B------:R-:W-:Y:S02]  /*9c00*/  ISETP.NE.AND P1, PT, R4, RZ, PT ;  /* 0x000000ff0400720c */ /* 0x000fe40003f25270 */
[----:B------:R-:W3:Y:S02]  /*9c10*/  SYNCS.PHASECHK.TRANS64.TRYWAIT P0, [R3+URZ+0x26840], R2 ;  /* 0x02684002030075a7 */ /* 0x000ee4000800017f */
[----:B---3--:R-:W-:Y:S09]  /*9c20*/  @!P0 BRA `(.L_x_709) ;  /* 0x0000000800c48947 */ /* 0x008ff20003800000 */
.L_x_737:
[----:B------:R-:W-:Y:S05]  /*9c30*/  @P1 BRA `(.L_x_710) ;  /* 0x0000000000181947 */ /* 0x000fea0003800000 */
[----:B------:R-:W4:Y:S01]  /*9c40*/  S2R R4, SR_TID.X ;  /* 0x0000000000047919 */ /* 0x000f220000002100 */
[----:B---3--:R-:W-:-:S04]  /*9c50*/  IMAD.MOV.U32 R2, RZ, RZ, 0x3100 ;  /* 0x00003100ff027424 */ /* 0x008fc800078e00ff */
[----:B------:R3:W-:Y:S01]  /*9c60*/  SYNCS.ARRIVE.TRANS64 RZ, [R3+URZ+0x26830], R2 ;  /* 0x0268300203ff79a7 */ /* 0x0007e2000800003f */
[----:B----4-:R-:W-:-:S13]  /*9c70*/  LOP3.LUT P0, RZ, R4, 0x1f, RZ, 0xc0, !PT ;  /* 0x0000001f04ff7812 */ /* 0x010fda000780c0ff */
[----:B---3--:R-:W-:Y:S05]  /*9c80*/  @!P0 BRA `(.L_x_710) ;  /* 0x0000000000048947 */ /* 0x008fea0003800000 */
[----:B------:R-:W-:Y:S01]  /*9c90*/  BPT.TRAP 0x1 ;  /* 0x000000040000795c */ /* 0x000fe20000300000 */
.L_x_710:
        /* <DEDUP_REMOVED lines=48> */
.L_x_691:
[----:B------:R-:W-:Y:S05]  /*9fa0*/  BSYNC B0 ;  /* 0x0000000000007941 */ /* 0x000fea0003800000 */
.L_x_689:
[----:B------:R-:W-:-:S03]  /*9fb0*/  UMOV UR8, 0xffffffff ;  /* 0xffffffff00087882 */ /* 0x000fc60000000000 */
[----:B------:R-:W-:Y:S05]  /*9fc0*/  BRA.DIV UR8, `(.L_x_711) ;  /* 0x0000000608f07947 */ /* 0x000fea000b800000 */
[----:B------:R-:W-:-:S13]  /*9fd0*/  ELECT P0, URZ, PT ;  /* 0x00000000003f782f */ /* 0x000fda0003800000 */
.L_x_740:
[----:B------:R-:W-:Y:S05]  /*9fe0*/  @!P0 BRA `(.L_x_605) ;  /* 0x0000000000848947 */ /* 0x000fea0003800000 */
[----:B------:R-:W-:-:S06]  /*9ff0*/  ULOP3.LUT UR8, UR38, 0x2, URZ, 0xfc, !UPT ;  /* 0x0000000226087892 */ /* 0x000fcc000f8efc3f */
[----:B------:R-:W-:-:S05]  /*a000*/  IMAD.U32 R2, RZ, RZ, UR8 ;  /* 0x00000008ff027e24 */ /* 0x000fca000f8e00ff */
[----:B------:R-:W-:-:S13]  /*a010*/  ISETP.NE.AND P2, PT, R2, 0x3, PT ;  /* 0x000000030200780c */ /* 0x000fda0003f45270 */
[----:B------:R-:W-:Y:S05]  /*a020*/  @!P2 BRA `(.L_x_712) ;  /* 0x000000000004a947 */ /* 0x000fea0003800000 */
[----:B--2---:R-:W-:Y:S01]  /*a030*/  BPT.TRAP 0x1 ;  /* 0x000000040000795c */ /* 0x004fe20000300000 */
.L_x_712:
        /* <DEDUP_REMOVED lines=15> */
.L_x_741:
[----:B------:R-:W3:Y:S02]  /*a130*/  SYNCS.PHASECHK.TRANS64.TRYWAIT P0, [R3+URZ], R2 ;  /* 0x00000002030075a7 */ /* 0x000ee4000800017f */
[----:B---3--:R-:W-:Y:S05]  /*a140*/  @!P0 BRA `(.L_x_714) ;  /* 0x0000000400c88947 */ /* 0x008fea0003800000 */
.L_x_742:
[----:B------:R-:W-:Y:S05]  /*a150*/  @!P2 BRA `(.L_x_715) ;  /* 0x000000000004a947 */ /* 0x000fea0003800000 */
[----:B--2---:R-:W-:Y:S01]  /*a160*/  BPT.TRAP 0x1 ;  /* 0x000000040000795c */ /* 0x004fe20000300000 */
.L_x_715:
[----:B---3--:R-:W-:-:S04]  /*a170*/  VIADD R3, R7, 0x26840 ;  /* 0x0002684007037836 */ /* 0x008fc80000000000 */
[----:B------:R-:W-:-:S04]  /*a180*/  IMAD R0, R0, 0x8, R3 ;  /* 0x0000000800007824 */ /* 0x000fc800078e0203 */
[----:B------:R-:W3:Y:S02]  /*a190*/  SYNCS.PHASECHK.TRANS64.TRYWAIT P0, [R0+URZ], R5 ;  /* 0x00000005000075a7 */ /* 0x000ee4000800017f */
[----:B---3--:R-:W-:Y:S05]  /*a1a0*/  @!P0 BRA `(.L_x_716) ;  /* 0x0000000400c48947 */ /* 0x008fea0003800000 */
.L_x_743:
[----:B------:R-:W-:-:S07]  /*a1b0*/  IMAD R3, R4, 0x8, R3 ;  /* 0x0000000804037824 */ /* 0x000fce00078e0203 */
.L_x_717:
[----:B----4-:R4:W1:Y:S02]  /*a1c0*/  SYNCS.PHASECHK.TRANS64.TRYWAIT P0, [R3+URZ], R2 ;  /* 0x00000002030075a7 */ /* 0x010864000800017f */
[----:B-1----:R-:W-:Y:S05]  /*a1d0*/  @!P0 NANOSLEEP.SYNCS 0x989680 ;  /* 0x009896800000895d */ /* 0x002fea0003900000 */
[----:B------:R-:W1:Y:S02]  /*a1e0*/  @!P0 SYNCS.PHASECHK.TRANS64 P0, [R3+URZ], R2 ;  /* 0x00000002030085a7 */ /* 0x000e64000800007f */
[----:B-1----:R-:W-:Y:S05]  /*a1f0*/  @!P0 BRA `(.L_x_717) ;  /* 0xfffffffc00f08947 */ /* 0x002fea000383ffff */
.L_x_605:
[----:B--2---:R-:W-:Y:S05]  /*a200*/  BSYNC B6 ;  /* 0x0000000000067941 */ /* 0x004fea0003800000 */
.L_x_599:
[----:B------:R-:W-:Y:S05]  /*a210*/  EXIT ;  /* 0x000000000000794d */ /* 0x000fea0003800000 */
.L_x_615:
[----:B------:R-:W-:Y:S02]  /*a220*/  IMAD.MOV.U32 R13, RZ, RZ, R16 ;  /* 0x000000ffff0d7224 */ /* 0x000fe400078e0010 */
[----:B------:R-:W-:Y:S02]  /*a230*/  IMAD.MOV.U32 R12, RZ, RZ, RZ ;  /* 0x000000ffff0c7224 */ /* 0x000fe400078e00ff */
[----:B------:R-:W-:Y:S02]  /*a240*/  IMAD.MOV.U32 R11, RZ, RZ, 0x1f ;  /* 0x0000001fff0b7424 */ /* 0x000fe400078e00ff */
[----:B------:R-:W-:-:S07]  /*a250*/  IMAD.MOV.U32 R15, RZ, RZ, -0x1 ;  /* 0xffffffffff0f7424 */ /* 0x000fce00078e00ff */
[----:B-1---5:R-:W-:Y:S05]  /*a260*/  WARPSYNC.COLLECTIVE R15, `(.L_x_718) ;  /* 0x000000000f087348 */ /* 0x022fea0003c00000 */
[----:B------:R2:W3:Y:S02]  /*a270*/  SHFL.IDX P6, R14, R13, R12, R11 ;  /* 0x0000000c0d0e7389 */ /* 0x0004e400000c000b */
[----:B-123-5:R-:W-:Y:S01]  /*a280*/  ENDCOLLECTIVE ;  /* 0x000000000000791b */ /* 0x02efe20003800000 */
.L_x_718:
[----:B------:R-:W-:Y:S05]  /*a290*/  BRA `(.L_x_719) ;  /* 0xffffff7000347947 */ /* 0x000fea000383ffff */
.L_x_617:
[----:B-1----:R1:W3:Y:S02]  /*a2a0*/  SYNCS.PHASECHK.TRANS64.TRYWAIT P0, [R18+URZ+0x26800], R5 ;  /* 0x02680005120075a7 */ /* 0x0022e4000800017f */
[----:B---3--:R-:W-:Y:S05]  /*a2b0*/  @!P0 NANOSLEEP.SYNCS 0x989680 ;  /* 0x009896800000895d */ /* 0x008fea0003900000 */
[----:B------:R-:W3:Y:S02]  /*a2c0*/  @!P0 SYNCS.PHASECHK.TRANS64 P0, [R18+URZ+0x26800], R5 ;  /* 0x02680005120085a7 */ /* 0x000ee4000800007f */
[----:B---3--:R-:W-:Y:S05]  /*a2d0*/  @!P0 BRA `(.L_x_617) ;  /* 0xfffffffc00f08947 */ /* 0x008fea000383ffff */
[----:B------:R-:W-:Y:S05]  /*a2e0*/  BRA `(.L_x_616) ;  /* 0xffffff7000587947 */ /* 0x000fea000383ffff */
.L_x_622:
[----:B--2---:R-:W-:-:S04]  /*a2f0*/  IMAD.U32 R5, RZ, RZ, UR8 ;  /* 0x00000008ff057e24 */ /* 0x004fc8000f8e00ff */
[----:B------:R2:W3:Y:S03]  /*a300*/  SYNCS.PHASECHK.TRANS64.TRYWAIT P1, [R5+URZ+0x26810], R16 ;  /* 0x02681010050075a7 */ /* 0x0004e6000802017f */
[----:B---3--:R-:W-:Y:S05]  /*a310*/  @!P1 NANOSLEEP.SYNCS 0x989680 ;  /* 0x009896800000995d */ /* 0x008fea0003900000 */
[----:B------:R-:W3:Y:S02]  /*a320*/  @!P1 SYNCS.PHASECHK.TRANS64 P1, [R5+URZ+0x26810], R16 ;  /* 0x02681010050095a7 */ /* 0x000ee4000802007f */
[----:B---3--:R-:W-:Y:S05]  /*a330*/  @!P1 BRA `(.L_x_622) ;  /* 0xfffffffc00ec9947 */ /* 0x008fea000383ffff */
[----:B------:R-:W-:Y:S05]  /*a340*/  BRA `(.L_x_621) ;  /* 0xffffff7800b87947 */ /* 0x000fea000383ffff */
.L_x_626:
[----:B------:R-:W-:-:S04]  /*a350*/  IMAD.U32 R5, RZ, RZ, UR8 ;  /* 0x00000008ff057e24 */ /* 0x000fc8000f8e00ff */
[----:B------:R1:W1:Y:S03]  /*a360*/  SYNCS.PHASECHK.TRANS64.TRYWAIT P1, [R5+URZ+0x26830], R16 ;  /* 0x02683010050075a7 */ /* 0x000266000802017f */
[----:B-1----:R-:W-:Y:S05]  /*a370*/  @!P1 NANOSLEEP.SYNCS 0x989680 ;  /* 0x009896800000995d */ /* 0x002fea0003900000 */
[----:B------:R-:W1:Y:S02]  /*a380*/  @!P1 SYNCS.PHASECHK.TRANS64 P1, [R5+URZ+0x26830], R16 ;  /* 0x02683010050095a7 */ /* 0x000e64000802007f */
[----:B-1----:R-:W-:Y:S05]  /*a390*/  @!P1 BRA `(.L_x_626) ;  /* 0xfffffffc00ec9947 */ /* 0x002fea000383ffff */
[----:B------:R-:W-:Y:S05]  /*a3a0*/  BRA `(.L_x_625) ;  /* 0xffffff7c00c47947 */ /* 0x000fea000383ffff */
.L_x_654:
[----:B------:R-:W-:Y:S01]  /*a3b0*/  BSSY B0, `(.L_x_720) ;  /* 0x0000005000007945 */ /* 0x000fe20003800000 */
[----:B------:R-:W-:-:S07]  /*a3c0*/  IMAD.MOV.U32 R15, RZ, RZ, -0x1 ;  /* 0xffffffffff0f7424 */ /* 0x000fce00078e00ff */
[----:B------:R-:W-:Y:S05]  /*a3d0*/  WARPSYNC.COLLECTIVE R15, `(.L_x_721) ;  /* 0x000000000f087348 */ /* 0x000fea0003c00000 */
[----:B------:R-:W-:Y:S01]  /*a3e0*/  NOP ;  /* 0x0000000000007918 */ /* 0x000fe20000000000 */
[----:B------:R-:W-:Y:S01]  /*a3f0*/  ENDCOLLECTIVE ;  /* 0x000000000000791b */ /* 0x000fe20003800000 */
.L_x_721:
[----:B------:R-:W-:Y:S05]  /*a400*/  BSYNC B0 ;  /* 0x0000000000007941 */ /* 0x000fea0003800000 */
.L_x_720:
[----:B------:R-:W-:Y:S05]  /*a410*/  BRA `(.L_x_722) ;  /* 0xffffffc400a87947 */ /* 0x000fea000383ffff */
.L_x_666:
[----:B------:R-:W-:Y:S01]  /*a420*/  BSSY B0, `(.L_x_723) ;  /* 0x0000005000007945 */ /* 0x000fe20003800000 */
[----:B------:R-:W-:-:S07]  /*a430*/  IMAD.MOV.U32 R15, RZ, RZ, -0x1 ;  /* 0xffffffffff0f7424 */ /* 0x000fce00078e00ff */
[----:B------:R-:W-:Y:S05]  /*a440*/  WARPSYNC.COLLECTIVE R15, `(.L_x_724) ;  /* 0x000000000f087348 */ /* 0x000fea0003c00000 */
[----:B------:R-:W-:Y:S01]  /*a450*/  NOP ;  /* 0x0000000000007918 */ /* 0x000fe20000000000 */
[----:B------:R-:W-:Y:S01]  /*a460*/  ENDCOLLECTIVE ;  /* 0x000000000000791b */ /* 0x000fe20003800000 */
.L_x_724:
[----:B------:R-:W-:Y:S05]  /*a470*/  BSYNC B0 ;  /* 0x0000000000007941 */ /* 0x000fea0003800000 */
.L_x_723:
[----:B------:R-:W-:Y:S05]  /*a480*/  BRA `(.L_x_725) ;  /* 0xffffffc800c07947 */ /* 0x000fea000383ffff */
.L_x_679:
[----:B------:R-:W-:Y:S01]  /*a490*/  BSSY B0, `(.L_x_726) ;  /* 0x0000005000007945 */ /* 0x000fe20003800000 */
[----:B------:R-:W-:-:S07]  /*a4a0*/  IMAD.MOV.U32 R15, RZ, RZ, -0x1 ;  /* 0xffffffffff0f7424 */ /* 0x000fce00078e00ff */
[----:B------:R-:W-:Y:S05]  /*a4b0*/  WARPSYNC.COLLECTIVE R15, `(.L_x_727) ;  /* 0x000000000f087348 */ /* 0x000fea0003c00000 */
[----:B------:R-:W-:Y:S01]  /*a4c0*/  NOP ;  /* 0x0000000000007918 */ /* 0x000fe20000000000 */
[----:B------:R-:W-:Y:S01]  /*a4d0*/  ENDCOLLECTIVE ;  /* 0x000000000000791b */ /* 0x000fe20003800000 */
.L_x_727:
[----:B------:R-:W-:Y:S05]  /*a4e0*/  BSYNC B0 ;  /* 0x0000000000007941 */ /* 0x000fea0003800000 */
.L_x_726:
[----:B------:R-:W-:Y:S05]  /*a4f0*/  BRA `(.L_x_728) ;  /* 0xffffffcc00dc7947 */ /* 0x000fea000383ffff */
.L_x_692:
[----:B-1----:R1:W2:Y:S02]  /*a500*/  SYNCS.PHASECHK.TRANS64.TRYWAIT P0, [R0+URZ+0x26820], R3 ;  /* 0x02682003000075a7 */ /* 0x0022a4000800017f */
[----:B--2---:R-:W-:Y:S05]  /*a510*/  @!P0 NANOSLEEP.SYNCS 0x989680 ;  /* 0x009896800000895d */ /* 0x004fea0003900000 */
[----:B------:R-:W2:Y:S02]  /*a520*/  @!P0 SYNCS.PHASECHK.TRANS64 P0, [R0+URZ+0x26820], R3 ;  /* 0x02682003000085a7 */ /* 0x000ea4000800007f */
[----:B--2---:R-:W-:Y:S05]  /*a530*/  @!P0 BRA `(.L_x_692) ;  /* 0xfffffffc00f08947 */ /* 0x004fea000383ffff */
[----:B------:R-:W-:Y:S05]  /*a540*/  BRA `(.L_x_729) ;  /* 0xffffffdc00247947 */ /* 0x000fea000383ffff */
.L_x_696:
[----:B-1----:R1:W2:Y:S02]  /*a550*/  SYNCS.PHASECHK.TRANS64.TRYWAIT P1, [R0+URZ+0x26840], R21 ;  /* 0x02684015000075a7 */ /* 0x0022a4000802017f */
[----:B--2---:R-:W-:Y:S05]  /*a560*/  @!P1 NANOSLEEP.SYNCS 0x989680 ;  /* 0x009896800000995d */ /* 0x004fea0003900000 */
[----:B------:R-:W2:Y:S02]  /*a570*/  @!P1 SYNCS.PHASECHK.TRANS64 P1, [R0+URZ+0x26840], R21 ;  /* 0x02684015000095a7 */ /* 0x000ea4000802007f */
[----:B--2---:R-:W-:Y:S05]  /*a580*/  @!P1 BRA `(.L_x_696) ;  /* 0xfffffffc00f09947 */ /* 0x004fea000383ffff */
[----:B------:R-:W-:Y:S05]  /*a590*/  BRA `(.L_x_730) ;  /* 0xffffffe400447947 */ /* 0x000fea000383ffff */
.L_x_698:
[----:B--2---:R2:W3:Y:S02]  /*a5a0*/  SYNCS.PHASECHK.TRANS64.TRYWAIT P1, [R0+URZ+0x26828], R21 ;  /* 0x02682815000075a7 */ /* 0x0044e4000802017f */
[----:B---3--:R-:W-:Y:S05]  /*a5b0*/  @!P1 NANOSLEEP.SYNCS 0x989680 ;  /* 0x009896800000995d */ /* 0x008fea0003900000 */
[----:B------:R-:W3:Y:S02]  /*a5c0*/  @!P1 SYNCS.PHASECHK.TRANS64 P1, [R0+URZ+0x26828], R21 ;  /* 0x02682815000095a7 */ /* 0x000ee4000802007f */
[----:B---3--:R-:W-:Y:S05]  /*a5d0*/  @!P1 BRA `(.L_x_698) ;  /* 0xfffffffc00f09947 */ /* 0x008fea000383ffff */
[----:B------:R-:W-:Y:S05]  /*a5e0*/  BRA `(.L_x_731) ;  /* 0xffffffe400f47947 */ /* 0x000fea000383ffff */
.L_x_700:
[----:B---3--:R3:W4:Y:S02]  /*a5f0*/  SYNCS.PHASECHK.TRANS64.TRYWAIT P1, [R0+URZ+0x26848], R21 ;  /* 0x02684815000075a7 */ /* 0x008724000802017f */
[----:B----4-:R-:W-:Y:S05]  /*a600*/  @!P1 NANOSLEEP.SYNCS 0x989680 ;  /* 0x009896800000995d */ /* 0x010fea0003900000 */
[----:B------:R-:W4:Y:S02]  /*a610*/  @!P1 SYNCS.PHASECHK.TRANS64 P1, [R0+URZ+0x26848], R21 ;  /* 0x02684815000095a7 */ /* 0x000f24000802007f */
[----:B----4-:R-:W-:Y:S05]  /*a620*/  @!P1 BRA `(.L_x_700) ;  /* 0xfffffffc00f09947 */ /* 0x010fea000383ffff */
[----:B------:R-:W-:Y:S05]  /*a630*/  BRA `(.L_x_732) ;  /* 0xffffffe800887947 */ /* 0x000fea000383ffff */
.L_x_702:
[----:B------:R-:W-:-:S07]  /*a640*/  SHF.L.U32 R5, R9, 0x1f, RZ ;  /* 0x0000001f09057819 */ /* 0x000fce00000006ff */
.L_x_733:
[----:B-1----:R1:W2:Y:S02]  /*a650*/  SYNCS.PHASECHK.TRANS64.TRYWAIT P1, [R0+URZ+0x26820], R5 ;  /* 0x02682005000075a7 */ /* 0x0022a4000802017f */
[----:B--2---:R-:W-:Y:S05]  /*a660*/  @!P1 NANOSLEEP.SYNCS 0x989680 ;  /* 0x009896800000995d */ /* 0x004fea0003900000 */
[----:B------:R-:W2:Y:S02]  /*a670*/  @!P1 SYNCS.PHASECHK.TRANS64 P1, [R0+URZ+0x26820], R5 ;  /* 0x02682005000095a7 */ /* 0x000ea4000802007f */
[----:B--2---:R-:W-:Y:S05]  /*a680*/  @!P1 BRA `(.L_x_733) ;  /* 0xfffffffc00f09947 */ /* 0x004fea000383ffff */
[----:B------:R-:W-:Y:S05]  /*a690*/  BRA `(.L_x_734) ;  /* 0xffffffec002c7947 */ /* 0x000fea000383ffff */
.L_x_705:
[----:B-1----:R1:W2:Y:S02]  /*a6a0*/  SYNCS.PHASECHK.TRANS64.TRYWAIT P1, [R0+URZ+0x26840], R7 ;  /* 0x02684007000075a7 */ /* 0x0022a4000802017f */
[----:B--2---:R-:W-:Y:S05]  /*a6b0*/  @!P1 NANOSLEEP.SYNCS 0x989680 ;  /* 0x009896800000995d */ /* 0x004fea0003900000 */
[----:B------:R-:W2:Y:S02]  /*a6c0*/  @!P1 SYNCS.PHASECHK.TRANS64 P1, [R0+URZ+0x26840], R7 ;  /* 0x02684007000095a7 */ /* 0x000ea4000802007f */
[----:B--2---:R-:W-:Y:S05]  /*a6d0*/  @!P1 BRA `(.L_x_705) ;  /* 0xfffffffc00f09947 */ /* 0x004fea000383ffff */
[----:B------:R-:W-:Y:S05]  /*a6e0*/  BRA `(.L_x_735) ;  /* 0xffffffec00d87947 */ /* 0x000fea000383ffff */
.L_x_707:
[----:B--2---:R2:W3:Y:S02]  /*a6f0*/  SYNCS.PHASECHK.TRANS64.TRYWAIT P1, [R0+URZ+0x26828], R7 ;  /* 0x02682807000075a7 */ /* 0x0044e4000802017f */
[----:B---3--:R-:W-:Y:S05]  /*a700*/  @!P1 NANOSLEEP.SYNCS 0x989680 ;  /* 0x009896800000995d */ /* 0x008fea0003900000 */
[----:B------:R-:W3:Y:S02]  /*a710*/  @!P1 SYNCS.PHASECHK.TRANS64 P1, [R0+URZ+0x26828], R7 ;  /* 0x02682807000095a7 */ /* 0x000ee4000802007f */
[----:B---3--:R-:W-:Y:S05]  /*a720*/  @!P1 BRA `(.L_x_707) ;  /* 0xfffffffc00f09947 */ /* 0x008fea000383ffff */
[----:B------:R-:W-:Y:S05]  /*a730*/  BRA `(.L_x_736) ;  /* 0xfffffff000807947 */ /* 0x000fea000383ffff */
.L_x_709:
[----:B---3--:R3:W4:Y:S02]  /*a740*/  SYNCS.PHASECHK.TRANS64.TRYWAIT P0, [R3+URZ+0x26840], R2 ;  /* 0x02684002030075a7 */ /* 0x008724000800017f */
[----:B----4-:R-:W-:Y:S05]  /*a750*/  @!P0 NANOSLEEP.SYNCS 0x989680 ;  /* 0x009896800000895d */ /* 0x010fea0003900000 */
[----:B------:R-:W4:Y:S02]  /*a760*/  @!P0 SYNCS.PHASECHK.TRANS64 P0, [R3+URZ+0x26840], R2 ;  /* 0x02684002030085a7 */ /* 0x000f24000800007f */
[----:B----4-:R-:W-:Y:S05]  /*a770*/  @!P0 BRA `(.L_x_709) ;  /* 0xfffffffc00f08947 */ /* 0x010fea000383ffff */
[----:B------:R-:W-:Y:S05]  /*a780*/  BRA `(.L_x_737) ;  /* 0xfffffff400287947 */ /* 0x000fea000383ffff */
.L_x_711:
[----:B------:R-:W-:Y:S01]  /*a790*/  BSSY B0, `(.L_x_738) ;  /* 0x0000006000007945 */ /* 0x000fe20003800000 */
[----:B------:R-:W-:-:S07]  /*a7a0*/  IMAD.MOV.U32 R15, RZ, RZ, -0x1 ;  /* 0xffffffffff0f7424 */ /* 0x000fce00078e00ff */
[----:B--2---:R-:W-:Y:S05]  /*a7b0*/  WARPSYNC.COLLECTIVE R15, `(.L_x_739) ;  /* 0x000000000f0c7348 */ /* 0x004fea0003c00000 */
[----:B------:R-:W-:Y:S02]  /*a7c0*/  ELECT P6, UR62, PT ;  /* 0x00000000003e782f */ /* 0x000fe400038c0000 */
[----:B------:R-:W-:Y:S01]  /*a7d0*/  MOV R14, UR62 ;  /* 0x0000003e000e7c02 */ /* 0x000fe20008000f00 */
[----:B--2---:R-:W-:Y:S10]  /*a7e0*/  ENDCOLLECTIVE ;  /* 0x000000000000791b */ /* 0x004ff40003800000 */
.L_x_739:
[----:B------:R-:W-:Y:S05]  /*a7f0*/  BSYNC B0 ;  /* 0x0000000000007941 */ /* 0x000fea0003800000 */
.L_x_738:
[----:B------:R-:W-:Y:S01]  /*a800*/  PLOP3.LUT P0, PT, P6, PT, PT, 0x80, 0x0 ;  /* 0x000000000000781c */ /* 0x000fe2000370f070 */
[----:B------:R-:W-:-:S12]  /*a810*/  BRA `(.L_x_740) ;  /* 0xfffffff400f07947 */ /* 0x000fd8000383ffff */
.L_x_713:
[----:B-1----:R1:W3:Y:S02]  /*a820*/  SYNCS.PHASECHK.TRANS64.TRYWAIT P0, [R6+URZ], R5 ;  /* 0x00000005060075a7 */ /* 0x0022e4000800017f */
[----:B---3--:R-:W-:Y:S05]  /*a830*/  @!P0 NANOSLEEP.SYNCS 0x989680 ;  /* 0x009896800000895d */ /* 0x008fea0003900000 */
[----:B------:R-:W3:Y:S02]  /*a840*/  @!P0 SYNCS.PHASECHK.TRANS64 P0, [R6+URZ], R5 ;  /* 0x00000005060085a7 */ /* 0x000ee4000800007f */
[----:B---3--:R-:W-:Y:S05]  /*a850*/  @!P0 BRA `(.L_x_713) ;  /* 0xfffffffc00f08947 */ /* 0x008fea000383ffff */
[----:B------:R-:W-:Y:S05]  /*a860*/  BRA `(.L_x_741) ;  /* 0xfffffff800307947 */ /* 0x000fea000383ffff */
.L_x_714:
[----:B---3--:R3:W4:Y:S02]  /*a870*/  SYNCS.PHASECHK.TRANS64.TRYWAIT P0, [R3+URZ], R2 ;  /* 0x00000002030075a7 */ /* 0x008724000800017f */
[----:B----4-:R-:W-:Y:S05]  /*a880*/  @!P0 NANOSLEEP.SYNCS 0x989680 ;  /* 0x009896800000895d */ /* 0x010fea0003900000 */
[----:B------:R-:W4:Y:S02]  /*a890*/  @!P0 SYNCS.PHASECHK.TRANS64 P0, [R3+URZ], R2 ;  /* 0x00000002030085a7 */ /* 0x000f24000800007f */
[----:B----4-:R-:W-:Y:S05]  /*a8a0*/  @!P0 BRA `(.L_x_714) ;  /* 0xfffffffc00f08947 */ /* 0x010fea000383ffff */
[----:B------:R-:W-:Y:S05]  /*a8b0*/  BRA `(.L_x_742) ;  /* 0xfffffff800247947 */ /* 0x000fea000383ffff */
.L_x_716:
[----:B---3--:R3:W4:Y:S02]  /*a8c0*/  SYNCS.PHASECHK.TRANS64.TRYWAIT P0, [R0+URZ], R5 ;  /* 0x00000005000075a7 */ /* 0x008724000800017f */
[----:B----4-:R-:W-:Y:S05]  /*a8d0*/  @!P0 NANOSLEEP.SYNCS 0x989680 ;  /* 0x009896800000895d */ /* 0x010fea0003900000 */
[----:B------:R-:W4:Y:S02]  /*a8e0*/  @!P0 SYNCS.PHASECHK.TRANS64 P0, [R0+URZ], R5 ;  /* 0x00000005000085a7 */ /* 0x000f24000800007f */
[----:B----4-:R-:W-:Y:S05]  /*a8f0*/  @!P0 BRA `(.L_x_716) ;  /* 0xfffffffc00f08947 */ /* 0x010fea000383ffff */
[----:B------:R-:W-:Y:S05]  /*a900*/  BRA `(.L_x_743) ;  /* 0xfffffff800287947 */ /* 0x000fea000383ffff */
.L_x_744:
        /* <DEDUP_REMOVED lines=15> */
.L_x_3298:


//--------------------- .text._ZN7cutlass13device_kernelIN5flash11enable_sm90INS1_16FlashAttnBwdSm90INS1_25CollectiveMainloopBwdSm90ILi2ELi2ELi2EN4cute5tupleIJNS5_1CILi1EEES8_S8_EEENS6_IJNS7_ILi64EEENS7_ILi128EEENS7_ILi96EEEEEENS_10bfloat16_tEfNS_4arch4Sm90ELb0ELb0ELb0ELb1ELb0ELb1ELb0ELb0ELi2ELi1ELi2ELi1ELb1EEENS1_24CollectiveEpilogueBwdGQAISD_fSG_Li256ELb1ELb0EEENS1_19SingleTileSchedulerILb1ELb0ELb0ELi128EEEEEEEEEvNT_6ParamsE --------------------------
	.section	.text._ZN7cutlass13device_kernelIN5flash11enable_sm90INS1_16FlashAttnBwdSm90INS1_25CollectiveMainloopBwdSm90ILi2ELi2ELi2EN4cute5tupleIJNS5_1CILi1EEES8_S8_EEENS6_IJNS7_ILi64EEENS7_ILi128EEENS7_ILi96EEEEEENS_10bfloat16_tEfNS_4arch4Sm90ELb0ELb0ELb0ELb1ELb0ELb1ELb0ELb0ELi2ELi1ELi2ELi1ELb1EEENS1_24CollectiveEpilogueBwdGQAISD_fSG_Li256ELb1ELb0EEENS1_19SingleTileSchedulerILb1ELb0ELb0ELi128EEEEEEEEEvNT_6ParamsE,"ax",@progbits
	.align	128
.text._ZN7cutlass13device_kernelIN5flash11enable_sm90INS1_16FlashAttnBwdSm90INS1_25CollectiveMainloopBwdSm90ILi2ELi2ELi2EN4cute5tupleIJNS5_1CILi1EEES8_S8_EEENS6_IJNS7_ILi64EEENS7_ILi128EEENS7_ILi96EEEEEENS_10bfloat16_tEfNS_4arch4Sm90ELb0ELb0ELb0ELb1ELb0ELb1ELb0ELb0ELi2ELi1ELi2ELi1ELb1EEENS1_24CollectiveEpilogueBwdGQAISD_fSG_Li256ELb1ELb0EEENS1_19SingleTileSchedulerILb1ELb0ELb0ELi128EEEEEEEEEvNT_6ParamsE:
        .type           _ZN7cutlass13device_kernelIN5flash11enable_sm90INS1_16FlashAttnBwdSm90INS1_25CollectiveMainloopBwdSm90ILi2ELi2ELi2EN4cute5tupleIJNS5_1CILi1EEES8_S8_EEENS6_IJNS7_ILi64EEENS7_ILi128EEENS7_ILi96EEEEEENS_10bfloat16_tEfNS_4arch4Sm90ELb0ELb0ELb0ELb1ELb0ELb1ELb0ELb0ELi2ELi1ELi2ELi1ELb1EEENS1_24CollectiveEpilogueBwdGQAISD_fSG_Li256ELb1ELb0EEENS1_19SingleTileSchedulerILb1ELb0ELb0ELi128EEEEEEEEEvNT_6ParamsE,@function
        .size           _ZN7cutlass13device_kernelIN5flash11enable_sm90INS1_16FlashAttnBwdSm90INS1_25CollectiveMainloopBwdSm90ILi2ELi2ELi2EN4cute5tupleIJNS5_1CILi1EEES8_S8_EEENS6_IJNS7_ILi64EEENS7_ILi128EEENS7_ILi96EEEEEENS_10bfloat16_tEfNS_4arch4Sm90ELb0ELb0ELb0ELb1ELb0ELb1ELb0ELb0ELi2ELi1ELi2ELi1ELb1EEENS1_24CollectiveEpilogueBwdGQAISD_fSG_Li256ELb1ELb0EEENS1_19SingleTileSchedulerILb1ELb0ELb0ELi128EEEEEEEEEvNT_6ParamsE,(.L_x_3299 - _ZN7cutlass13device_kernelIN5flash11enable_sm90INS1_16FlashAttnBwdSm90INS1_25CollectiveMainloopBwdSm90ILi2ELi2ELi2EN4cute5tupleIJNS5_1CILi1EEES8_S8_EEENS6_IJNS7_ILi64EEENS7_ILi128EEENS7_ILi96EEEEEENS_10bfloat16_tEfNS_4arch4Sm90ELb0ELb0ELb0ELb1ELb0ELb1ELb0ELb0ELi2ELi1ELi2ELi1ELb1EEENS1_24CollectiveEpilogueBwdGQAISD_fSG_Li256ELb1ELb0EEENS1_19SingleTileSchedulerILb1ELb0ELb0ELi128EEEEEEEEEvNT_6ParamsE)
        .other          _ZN7cutlass13device_kernelIN5flash11enable_sm90INS1_16FlashAttnBwdSm90INS1_25CollectiveMainloopBwdSm90ILi2ELi2ELi2EN4cute5tupleIJNS5_1CILi1EEES8_S8_EEENS6_IJNS7_ILi64EEENS7_ILi128EEENS7_ILi96EEEEEENS_10bfloat16_tEfNS_4arch4Sm90ELb0ELb0ELb0ELb1ELb0ELb1ELb0ELb0ELi2ELi1ELi2ELi1ELb1EEENS1_24CollectiveEpilogueBwdGQAISD_fSG_Li256ELb1ELb0EEENS1_19SingleTileSchedulerILb1ELb0ELb0ELi128EEEEEEEEEvNT_6ParamsE,@"STO_CUDA_ENTRY STV_DEFAULT"
_ZN7cutlass13device_kernelIN5flash11enable_sm90INS1_16FlashAttnBwdSm90INS1_25CollectiveMainloopBwdSm90ILi2ELi2ELi2EN4cute5tupleIJNS5_1CILi1EEES8_S8_EEENS6_IJNS7_ILi64EEENS7_ILi128EEENS7_ILi96EEEEEENS_10bfloat16_tEfNS_4arch4Sm90ELb0ELb0ELb0ELb1ELb0ELb1ELb0ELb0ELi2ELi1ELi2ELi1ELb1EEENS1_24CollectiveEpilogueBwdGQAISD_fSG_Li256ELb1ELb0EEENS1_19SingleTileSchedulerILb1ELb0ELb0ELi128EEEEEEEEEvNT_6ParamsE:
        /* <DEDUP_REMOVED lines=23> */
.L_x_746:
[----:B------:R-:W-:Y:S05]  /*0170*/  BSYNC B0 ;  /* 0x0000000000007941 */ /* 0x000fea0003800000 */
.L_x_745:
        /* <DEDUP_REMOVED lines=37> */
.L_x_747:
        /* <DEDUP_REMOVED lines=22> */
.L_x_748:
[----:B------:R-:W-:Y:S01]  /*0530*/  PLOP3.LUT P0, PT, PT, PT, UP0, 0x80, 0x0 ;  /* 0x000000000000781c */ /* 0x000fe20003f0f008 */
[----:B------:R-:W-:Y:S01]  /*0540*/  NOP ;  /* 0x0000000000007918 */ /* 0x000fe20000000000 */
[----:B------:R-:W-:Y:S01]  /*0550*/  ULDC.64 UR46, c[0x0][0x208] ;  /* 0x00008200002e7ab9 */ /* 0x000fe20000000a00 */
[----:B------:R-:W-:Y:S01]  /*0560*/  BSSY B6, `(.L_x_749) ;  /* 0x000081e000067945 */ /* 0x000fe20003800000 */
[----:B-12-4-:R-:W-:Y:S09]  /*0570*/  BAR.SYNC.DEFER_BLOCKING 0x0 ;  /* 0x0000000000007b1d */ /* 0x016ff20000010000 */
[----:B------:R-:W-:Y:S05]  /*0580*/  @!P0 BRA `(.L_x_750) ;  /* 0x00000048002c8947 */ /* 0x000fea0003800000 */
.L_x_751:
        /* <DEDUP_REMOVED lines=21> */
.L_x_752:
        /* <DEDUP_REMOVED lines=14> */
.L_x_754:
[----:B------:R-:W-:-:S05]  /*07c0*/  ULDC UR4, c[0x0][0x8c4] ;  /* 0x0002310000047ab9 */ /* 0x000fca0000000800 */
.L_x_753:
        /* <DEDUP_REMOVED lines=21> */
.L_x_756:
        /* <DEDUP_REMOVED lines=14> */
.L_x_757:
        /* <DEDUP_REMOVED lines=10> */
.L_x_758:
        /* <DEDUP_REMOVED lines=11> */
.L_x_759:
        /* <DEDUP_REMOVED lines=35> */
[----:B-1----:R-:W-:Y:S02]  /*0d80*/  CS2R R4, SRZ ;  /* 0x0000000000047805 */ /* 0x002fe4000001ff00 */
        /* <DEDUP_REMOVED lines=35> */
.L_x_762:
        /* <DEDUP_REMOVED lines=15> */
.L_x_761:
        /* <DEDUP_REMOVED lines=22> */
.L_x_764:
        /* <DEDUP_REMOVED lines=15> */
.L_x_763:
[----:B------:R-:W-:Y:S01]  /*1300*/  SHF.R.S32.HI R25, RZ, 0x1f, R22 ;  /* 0x0000001fff197819 */ /* 0x000fe20000011416 */
[----:B------:R-:W-:-:S03]  /*1310*/  UMOV UR4, 0xffffffff ;  /* 0xffffffff00047882 */ /* 0x000fc60000000000 */
[----:B------:R-:W-:-:S04]  /*1320*/  LEA.HI R0, R25, R22, RZ, 0x7 ;  /* 0x0000001619007211 */ /* 0x000fc800078f38ff */
[----:B------:R-:W-:Y:S01]  /*1330*/  SHF.R.S32.HI R16, RZ, 0x7, R0 ;  /* 0x00000007ff107819 */ /* 0x000fe20000011400 */
[----:B------:R-:W-:Y:S06]  /*1340*/  BRA.DIV UR4, `(.L_x_765) ;  /* 0x0000007604047947 */ /* 0x000fec000b800000 */
[----:B------:R1:W2:Y:S02]  /*1350*/  SHFL.IDX PT, R14, R16, RZ, 0x1f ;  /* 0x00001fff100e7589 */ /* 0x0002a400000e0000 */
.L_x_842:
[----:B------:R-:W-:Y:S02]  /*1360*/  SHF.L.U32 R5, RZ, 0x1f, RZ ;  /* 0x0000001fff057819 */ /* 0x000fe400000006ff */
[----:B------:R-:W-:Y:S01]  /*1370*/  LOP3.LUT R3, R0, 0xffffff80, RZ, 0xc0, !PT ;  /* 0xffffff8000037812 */ /* 0x000fe200078ec0ff */
[----:B------:R-:W-:Y:S01]  /*1380*/  VIADD R0, R18, 0x6000 ;  /* 0x0000600012007836 */ /* 0x000fe20000000000 */
[----:B------:R-:W3:Y:S03]  /*1390*/  SYNCS.PHASECHK.TRANS64.TRYWAIT P1, [R18+URZ+0x26800], R5 ;  /* 0x02680005120075a7 */ /* 0x000ee6000802017f */
[----:B------:R-:W-:Y:S01]  /*13a0*/  IMAD.IADD R27, R22, 0x1, -R3 ;  /* 0x00000001161b7824 */ /* 0x000fe200078e0a03 */
[----:B------:R-:W-:Y:S02]  /*13b0*/  LOP3.LUT P0, RZ, R0, 0x1bf, RZ, 0xc0, !PT ;  /* 0x000001bf00ff7812 */ /* 0x000fe4000780c0ff */
[----:B--2---:R-:W-:-:S02]  /*13c0*/  LEA.HI R0, R14, R14, RZ, 0x1 ;  /* 0x0000000e0e007211 */ /* 0x004fc400078f08ff */
[----:B------:R-:W-:Y:S02]  /*13d0*/  SHF.R.S32.HI R24, RZ, 0x1f, R27 ;  /* 0x0000001fff187819 */ /* 0x000fe4000001141b */
[----:B------:R-:W-:Y:S02]  /*13e0*/  LOP3.LUT R23, R0, 0xfffffffe, RZ, 0xc0, !PT ;  /* 0xfffffffe00177812 */ /* 0x000fe400078ec0ff */
[----:B------:R-:W-:-:S04]  /*13f0*/  LEA.HI R26, R24, R27, RZ, 0x2 ;  /* 0x0000001b181a7211 */ /* 0x000fc800078f10ff */
[----:B------:R-:W-:Y:S01]  /*1400*/  LOP3.LUT R0, R26, 0x7ffffffc, RZ, 0xc0, !PT ;  /* 0x7ffffffc1a007812 */ /* 0x000fe200078ec0ff */
[----:B---3--:R-:W-:Y:S06]  /*1410*/  @P1 BRA `(.L_x_766) ;  /* 0x0000000000081947 */ /* 0x008fec0003800000 */
[----:B------:R-:W2:Y:S02]  /*1420*/  SYNCS.PHASECHK.TRANS64.TRYWAIT P1, [R18+URZ+0x26800], R5 ;  /* 0x02680005120075a7 */ /* 0x000ea4000802017f */
[----:B--2---:R-:W-:Y:S05]  /*1430*/  @!P1 BRA `(.L_x_767) ;  /* 0x0000007000e89947 */ /* 0x004fea0003800000 */
.L_x_766:
        /* <DEDUP_REMOVED lines=18> */
[----:B-1--45:R-:W-:Y:S05]  /*1560*/  CALL.ABS.NOINC R14 ;  /* 0x000000000e007343 */ /* 0x032fea0003c00000 */
.L_x_768:
[----:B------:R-:W-:Y:S01]  /*1570*/  LEA.HI R0, R25, R22, RZ, 0x4 ;  /* 0x0000001619007211 */ /* 0x000fe200078f20ff */
[----:B------:R-:W-:Y:S05]  /*1580*/  WARPSYNC.ALL ;  /* 0x0000000000007948 */ /* 0x000fea0003800000 */
[----:B------:R-:W-:-:S05]  /*1590*/  LOP3.LUT R3, R0, 0xfffffff0, RZ, 0xc0, !PT ;  /* 0xfffffff000037812 */ /* 0x000fca00078ec0ff */
[----:B--2---:R-:W-:Y:S01]  /*15a0*/  IMAD.IADD R5, R22, 0x1, -R3 ;  /* 0x0000000116057824 */ /* 0x004fe200078e0a03 */
        /* <DEDUP_REMOVED lines=33> */
[----:B------:R-:W2:Y:S01]  /*17c0*/  LDSM.16.M88.4 R184, [R7+0x6000] ;  /* 0x0060000007b8783b */ /* 0x000ea20000000200 */
        /* <DEDUP_REMOVED lines=27> */
[----:B-1----:R-:W-:Y:S01]  /*1980*/  IMAD R16, R16, 0x300, R27 ;  /* 0x0000030010107824 */ /* 0x002fe200078e021b */
        /* <DEDUP_REMOVED lines=18> */
[----:B------:R-:W1:Y:S01]  /*1ab0*/  LDSM.16.M88.4 R196, [R0+0x6000] ;  /* 0x0060000000c4783b */ /* 0x000e620000000200 */
        /* <DEDUP_REMOVED lines=33> */
[----:B--2---:R-:W-:Y:S01]  /*1cd0*/  IMAD R0, R5, 0x4, R18 ;  /* 0x0000000405007824 */ /* 0x004fe200078e0212 */
[----:B------:R-:W-:Y:S02]  /*1ce0*/  USHF.R.S32.HI UR7, URZ, 0x6, UR6 ;  /* 0x000000063f077899 */ /* 0x000fe40008011406 */
[----:B------:R-:W-:Y:S01]  /*1cf0*/  ULOP3.LUT UR11, UR38, 0x1, URZ, 0xfc, !UPT ;  /* 0x00000001260b7892 */ /* 0x000fe2000f8efc3f */
[----:B------:R-:W-:Y:S01]  /*1d00*/  UMOV UR4, URZ ;  /* 0x0000003f00047c82 */ /* 0x000fe20008000000 */
[----:B------:R-:W-:Y:S01]  /*1d10*/  UMOV UR5, URZ ;  /* 0x0000003f00057c82 */ /* 0x000fe20008000000 */
[----:B------:R-:W-:Y:S01]  /*1d20*/  UMOV UR6, URZ ;  /* 0x0000003f00067c82 */ /* 0x000fe20008000000 */
[----:B-1-34-:R-:W-:-:S08]  /*1d30*/  ULDC UR13, c[0x0][0x744] ;  /* 0x0001d100000d7ab9 */ /* 0x01afd00000000800 */
.L_x_779:
[----:B------:R-:W-:-:S06]  /*1d40*/  UISETP.NE.AND UP0, UPT, UR11, 0x3, UPT ;  /* 0x000000030b00788c */ /* 0x000fcc000bf05270 */
[----:B------:R-:W-:-:S13]  /*1d50*/  PLOP3.LUT P0, PT, PT, PT, UP0, 0x80, 0x0 ;  /* 0x000000000000781c */ /* 0x000fda0003f0f008 */
[----:B-1----:R-:W-:Y:S05]  /*1d60*/  @!P0 BRA `(.L_x_769) ;  /* 0x0000000000048947 */ /* 0x002fea0003800000 */
[----:B------:R-:W-:Y:S01]  /*1d70*/  BPT.TRAP 0x1 ;  /* 0x000000040000795c */ /* 0x000fe20000300000 */
.L_x_769:
[----:B------:R-:W-:Y:S01]  /*1d80*/  R2UR UR8, R18 ;  /* 0x00000000120872ca */ /* 0x000fe200000e0000 */
[----:B------:R-:W-:-:S05]  /*1d90*/  IMAD.U32 R16, RZ, RZ, UR5 ;  /* 0x00000005ff107e24 */ /* 0x000fca000f8e00ff */
[----:B------:R-:W-:-:S07]  /*1da0*/  SHF.L.U32 R16, R16, 0x1f, RZ ;  /* 0x0000001f10107819 */ /* 0x000fce00000006ff */
[----:B------:R-:W-:-:S09]  /*1db0*/  ULEA UR8, UR6, UR8, 0x3 ;  /* 0x0000000806087291 */ /* 0x000fd2000f8e183f */
[----:B------:R1:W2:Y:S01]  /*1dc0*/  SYNCS.PHASECHK.TRANS64.TRYWAIT P1, [UR8+0x26810], R16 ;  /* 0x02681010ff0075a7 */ /* 0x0002a20008020148 */
[----:B------:R-:W-:Y:S05]  /*1dd0*/  @!P0 BRA `(.L_x_770) ;  /* 0x0000000000048947 */ /* 0x000fea0003800000 */
[----:B------:R-:W-:Y:S01]  /*1de0*/  BPT.TRAP 0x1 ;  /* 0x000000040000795c */ /* 0x000fe20000300000 */
.L_x_770:
[----:B--2---:R-:W-:Y:S05]  /*1df0*/  @P1 BRA `(.L_x_771) ;  /* 0x0000000000081947 */ /* 0x004fea0003800000 */
[----:B------:R-:W2:Y:S02]  /*1e00*/  SYNCS.PHASECHK.TRANS64.TRYWAIT P1, [UR8+0x26810], R16 ;  /* 0x02681010ff0075a7 */ /* 0x000ea40008020148 */
[----:B--2---:R-:W-:Y:S05]  /*1e10*/  @!P1 BRA `(.L_x_772) ;  /* 0x0000006800849947 */ /* 0x004fea0003800000 */
.L_x_771:
        /* <DEDUP_REMOVED lines=67> */
.L_x_773:
[----:B------:R1:W1:Y:S01]  /*2250*/  SYNCS.PHASECHK.TRANS64.TRYWAIT P1, [UR8+0x26830], R16 ;  /* 0x02683010ff0075a7 */ /* 0x0002620008020148 */
[----:B------:R-:W-:Y:S05]  /*2260*/  @!P0 BRA `(.L_x_774) ;  /* 0x0000000000048947 */ /* 0x000fea0003800000 */
[----:B------:R-:W-:Y:S01]  /*2270*/  BPT.TRAP 0x1 ;  /* 0x000000040000795c */ /* 0x000fe20000300000 */
.L_x_774:
[----:B-1----:R-:W-:Y:S05]  /*2280*/  @P1 BRA `(.L_x_775) ;  /* 0x0000000000081947 */ /* 0x002fea0003800000 */
[----:B------:R-:W1:Y:S02]  /*2290*/  SYNCS.PHASECHK.TRANS64.TRYWAIT P1, [UR8+0x26830], R16 ;  /* 0x02683010ff0075a7 */ /* 0x000e640008020148 */
[----:B-1----:R-:W-:Y:S05]  /*22a0*/  @!P1 BRA `(.L_x_776) ;  /* 0x0000006400789947 */ /* 0x002fea0003800000 */
.L_x_775:
        /* <DEDUP_REMOVED lines=440> */
.L_x_777:
        /* <DEDUP_REMOVED lines=46> */
.L_x_778:
        /* <DEDUP_REMOVED lines=13> */
[----:B------:R-:W-:Y:S01]  /*41e0*/  IMAD.MOV.U32 R4, RZ, RZ, R40 ;  /* 0x000000ffff047224 */ /* 0x000fe200078e0028 */
[----:B------:R-:W-:Y:S01]  /*41f0*/  PLOP3.LUT P0, PT, PT, PT, PT, 0x8, 0x0 ;  /* 0x000000000000781c */ /* 0x000fe20003f0e170 */
[----:B-1----:R-:W-:Y:S02]  /*4200*/  IMAD.MOV.U32 R5, RZ, RZ, R41 ;  /* 0x000000ffff057224 */ /* 0x002fe400078e0029 */
[----:B------:R-:W-:Y:S01]  /*4210*/  FMUL.FTZ R72, R72, UR4 ;  /* 0x0000000448487c20 */ /* 0x000fe20008410000 */
[----:B------:R-:W-:Y:S02]  /*4220*/  IMAD.MOV.U32 R6, RZ, RZ, R42 ;  /* 0x000000ffff067224 */ /* 0x000fe400078e002a */
[----:B------:R-:W-:Y:S01]  /*4230*/  FMUL.FTZ R73, R73, UR4 ;  /* 0x0000000449497c20 */ /* 0x000fe20008410000 */
[----:B------:R-:W-:Y:S02]  /*4240*/  IMAD.MOV.U32 R7, RZ, RZ, R43 ;  /* 0x000000ffff077224 */ /* 0x000fe400078e002b */
        /* <DEDUP_REMOVED lines=46> */
.L_x_760:
[----:B------:R-:W-:Y:S05]  /*4530*/  @P0 BRA `(.L_x_755) ;  /* 0x0000004000800947 */ /* 0x000fea0003800000 */
[----:B------:R-:W-:Y:S01]  /*4540*/  ULDC.64 UR4, c[0x0][0x878] ;  /* 0x00021e0000047ab9 */ /* 0x000fe20000000a00 */
[----:B------:R-:W1:Y:S01]  /*4550*/  S2R R8, SR_TID.X ;  /* 0x0000000000087919 */ /* 0x000e620000002100 */
[----:B------:R-:W-:Y:S01]  /*4560*/  UISETP.NE.U32.AND UP0, UPT, UR4, URZ, UPT ;  /* 0x0000003f0400728c */ /* 0x000fe2000bf05070 */
[----:B------:R-:W2:Y:S08]  /*4570*/  S2UR UR10, SR_CTAID.Y ;  /* 0x00000000000a79c3 */ /* 0x000eb00000002600 */
[----:B------:R-:W-:Y:S01]  /*4580*/  S2UR UR8, SR_CTAID.X ;  /* 0x00000000000879c3 */ /* 0x000fe20000002500 */
[----:B------:R-:W-:Y:S01]  /*4590*/  UISETP.NE.AND.EX UP0, UPT, UR5, URZ, UPT, UP0 ;  /* 0x0000003f0500728c */ /* 0x000fe2000bf05300 */
[----:B------:R-:W-:Y:S01]  /*45a0*/  UMOV UR9, 0x400 ;  /* 0x0000040000097882 */ /* 0x000fe20000000000 */
[----:B------:R-:W-:Y:S01]  /*45b0*/  ULDC.64 UR12, c[0x0][0x818] ;  /* 0x00020600000c7ab9 */ /* 0x000fe20000000a00 */
[----:B------:R-:W-:-:S03]  /*45c0*/  ULDC.64 UR14, c[0x0][0x840] ;  /* 0x00021000000e7ab9 */ /* 0x000fc60000000a00 */
[----:B------:R-:W-:-:S05]  /*45d0*/  PLOP3.LUT P0, PT, PT, PT, UP0, 0x80, 0x0 ;  /* 0x000000000000781c */ /* 0x000fca0003f0f008 */
[----:B------:R-:W-:Y:S02]  /*45e0*/  @UP0 ULDC.64 UR4, c[0x0][0x878] ;  /* 0x00021e0000040ab9 */ /* 0x000fe40000000a00 */
[----:B------:R-:W-:-:S06]  /*45f0*/  @UP0 UIMAD.WIDE UR4, UR36, 0x4, UR4 ;  /* 0x00000004240408a5 */ /* 0x000fcc000f8e0204 */
[----:B------:R-:W-:Y:S02]  /*4600*/  IMAD.U32 R2, RZ, RZ, UR4 ;  /* 0x00000004ff027e24 */ /* 0x000fe4000f8e00ff */
[----:B------:R-:W-:Y:S01]  /*4610*/  IMAD.U32 R3, RZ, RZ, UR5 ;  /* 0x00000005ff037e24 */ /* 0x000fe2000f8e00ff */
[----:B------:R-:W3:Y:S01]  /*4620*/  S2UR UR11, SR_CgaCtaId ;  /* 0x00000000000b79c3 */ /* 0x000ee20000008800 */
[----:B------:R-:W-:-:S03]  /*4630*/  ULDC UR5, c[0x0][0x850] ;  /* 0x0002140000057ab9 */ /* 0x000fc60000000800 */
[----:B------:R1:W4:Y:S01]  /*4640*/  @P0 LDG.E R2, desc[UR46][R2.64] ;  /* 0x0000002e02020981 */ /* 0x000322000c1e1900 */
[----:B------:R-:W-:Y:S01]  /*4650*/  UISETP.NE.AND UP1, UPT, UR5, 0x1, UPT ;  /* 0x000000010500788c */ /* 0x000fe2000bf25270 */
[----:B------:R-:W-:Y:S01]  /*4660*/  BSSY B0, `(.L_x_780) ;  /* 0x0000059000007945 */ /* 0x000fe20003800000 */
[----:B-1----:R-:W-:-:S09]  /*4670*/  VIADD R3, R8, 0xffffff80 ;  /* 0xffffff8008037836 */ /* 0x002fd20000000000 */
[----:B------:R-:W-:Y:S01]  /*4680*/  @UP1 ULDC UR16, c[0x0][0x858] ;  /* 0x0002160000101ab9 */ /* 0x000fe20000000800 */
[----:B------:R-:W-:Y:S01]  /*4690*/  SHF.R.S32.HI R0, RZ, 0x1f, R3 ;  /* 0x0000001fff007819 */ /* 0x000fe20000011403 */
[----:B------:R-:W-:Y:S01]  /*46a0*/  BAR.SYNC.DEFER_BLOCKING 0x1, 0x100 ;  /* 0x0044000000007b1d */ /* 0x000fe20000010000 */
[----:B----4-:R-:W-:Y:S02]  /*46b0*/  @P0 R2UR UR4, R2 ;  /* 0x00000000020402ca */ /* 0x010fe400000e0000 */
[----:B------:R-:W-:Y:S02]  /*46c0*/  LEA.HI R2, R0, R3, RZ, 0x7 ;  /* 0x0000000300027211 */ /* 0x000fe400078f38ff */
[----:B------:R-:W-:Y:S02]  /*46d0*/  ISETP.NE.AND P0, PT, R3, RZ, PT ;  /* 0x000000ff0300720c */ /* 0x000fe40003f05270 */
[----:B------:R-:W-:Y:S02]  /*46e0*/  LOP3.LUT R0, R2, 0x3fffff80, RZ, 0xc0, !PT ;  /* 0x3fffff8002007812 */ /* 0x000fe400078ec0ff */
[----:B------:R-:W-:-:S03]  /*46f0*/  SHF.R.S32.HI R9, RZ, 0x7, R2 ;  /* 0x00000007ff097819 */ /* 0x000fc60000011402 */
[----:B------:R-:W-:Y:S02]  /*4700*/  IMAD.IADD R0, R3, 0x1, -R0 ;  /* 0x0000000103007824 */ /* 0x000fe400078e0a00 */
[----:B------:R-:W-:Y:S02]  /*4710*/  @UP0 ULEA UR6, UR36, UR4, 0x7 ;  /* 0x0000000424060291 */ /* 0x000fe4000f8e383f */
[----:B------:R-:W-:Y:S01]  /*4720*/  IMAD R0, R9, 0x600, R0 ;  /* 0x0000060009007824 */ /* 0x000fe200078e0200 */
[----:B------:R-:W-:Y:S01]  /*4730*/  @UP1 ULDC UR4, c[0x0][0x854] ;  /* 0x0002150000041ab9 */ /* 0x000fe20000000800 */
[----:B------:R-:W-:Y:S02]  /*4740*/  @UP0 USHF.R.S32.HI UR7, URZ, 0x1f, UR6 ;  /* 0x0000001f3f070899 */ /* 0x000fe40008011406 */
[----:B--2---:R-:W-:Y:S01]  /*4750*/  UIMAD.WIDE.U32 UR4, UR10, UR4, URZ ;  /* 0x000000040a0472a5 */ /* 0x004fe2000f8e003f */
[----:B------:R-:W-:Y:S01]  /*4760*/  IMAD.SHL.U32 R0, R0, 0x4, RZ ;  /* 0x0000000400007824 */ /* 0x000fe200078e00ff */
[----:B------:R-:W-:-:S02]  /*4770*/  @UP0 ULEA.HI UR7, UR7, UR6, URZ, 0x7 ;  /* 0x0000000607070291 */ /* 0x000fc4000f8f383f */
[----:B------:R-:W-:Y:S02]  /*4780*/  @UP1 USHF.R.U32.HI UR10, URZ, UR16, UR5 ;  /* 0x000000103f0a1299 */ /* 0x000fe40008011605 */
[----:B------:R-:W-:Y:S02]  /*4790*/  @UP0 USHF.R.S32.HI UR7, URZ, 0x7, UR7 ;  /* 0x000000073f070899 */ /* 0x000fe40008011407 */
[----:B---3--:R-:W-:Y:S02]  /*47a0*/  ULEA UR4, UR11, UR9, 0x18 ;  /* 0x000000090b047291 */ /* 0x008fe4000f8ec03f */
[----:B------:R-:W-:Y:S02]  /*47b0*/  @UP0 UIMAD UR6, UR7, 0x3000, URZ ;  /* 0x00003000070608a4 */ /* 0x000fe4000f8e023f */
[----:B------:R-:W-:Y:S02]  /*47c0*/  UIMAD UR5, UR8, 0x3000, URZ ;  /* 0x00003000080578a4 */ /* 0x000fe4000f8e023f */
[----:B------:R-:W-:Y:S01]  /*47d0*/  @UP0 USHF.R.S32.HI UR7, URZ, 0x1f, UR6 ;  /* 0x0000001f3f070899 */ /* 0x000fe20008011406 */
[----:B------:R-:W-:Y:S01]  /*47e0*/  LEA R0, R0, UR4, 0x2 ;  /* 0x0000000400007c11 */ /* 0x000fe2000f8e10ff */
[----:B------:R-:W-:Y:S01]  /*47f0*/  USHF.R.S32.HI UR11, URZ, 0x1f, UR10 ;  /* 0x0000001f3f0b7899 */ /* 0x000fe2000801140a */
[----:B------:R-:W-:Y:S01]  /*4800*/  @!UP0 UMOV UR6, URZ ;  /* 0x0000003f00068c82 */ /* 0x000fe20008000000 */
[----:B------:R-:W-:Y:S01]  /*4810*/  ULDC.64 UR16, c[0x0][0x848] ;  /* 0x0002120000107ab9 */ /* 0x000fe20000000a00 */
[----:B------:R-:W-:Y:S01]  /*4820*/  UIADD3 UR8, UP1, UR5, UR6, URZ ;  /* 0x0000000605087290 */ /* 0x000fe2000ff3e03f */
[----:B------:R1:W-:Y:S01]  /*4830*/  STS.128 [R0], R24 ;  /* 0x0000001800007388 */ /* 0x0003e20000000c00 */
[----:B------:R-:W-:Y:S01]  /*4840*/  @!UP0 UMOV UR7, URZ ;  /* 0x0000003f00078c82 */ /* 0x000fe20008000000 */
[----:B------:R-:W-:-:S02]  /*4850*/  UIMAD UR6, UR11, UR12, URZ ;  /* 0x0000000c0b0672a4 */ /* 0x000fc4000f8e023f */
[----:B------:R-:W-:Y:S01]  /*4860*/  ULEA.HI.X.SX32 UR9, UR5, UR7, 0x1, UP1 ;  /* 0x0000000705097291 */ /* 0x000fe200088f0e3f */
[----:B------:R1:W-:Y:S01]  /*4870*/  STS.128 [R0+0x800], R28 ;  /* 0x0008001c00007388 */ /* 0x0003e20000000c00 */
[----:B------:R-:W-:Y:S02]  /*4880*/  UIMAD UR5, UR11, UR14, URZ ;  /* 0x0000000e0b0572a4 */ /* 0x000fe4000f8e023f */
[----:B------:R-:W-:Y:S01]  /*4890*/  UIMAD UR11, UR10, UR13, UR6 ;  /* 0x0000000d0a0b72a4 */ /* 0x000fe2000f8e0206 */
[----:B------:R1:W-:Y:S01]  /*48a0*/  STS.128 [R0+0x1000], R32 ;  /* 0x0010002000007388 */ /* 0x0003e20000000c00 */
[----:B------:R-:W-:Y:S02]  /*48b0*/  UIMAD.WIDE.U32 UR6, UR10, UR12, UR8 ;  /* 0x0000000c0a0672a5 */ /* 0x000fe4000f8e0008 */
[----:B------:R-:W-:Y:S01]  /*48c0*/  UIMAD UR12, UR10, UR15, UR5 ;  /* 0x0000000f0a0c72a4 */ /* 0x000fe2000f8e0205 */
[----:B------:R1:W-:Y:S01]  /*48d0*/  STS.128 [R0+0x1800], R36 ;  /* 0x0018002400007388 */ /* 0x0003e20000000c00 */
[----:B------:R-:W-:-:S02]  /*48e0*/  USHF.R.S32.HI UR5, URZ, 0x1f, UR36 ;  /* 0x0000001f3f057899 */ /* 0x000fc40008011424 */
[----:B------:R-:W-:Y:S01]  /*48f0*/  UIMAD.WIDE.U32 UR8, UR10, UR14, UR8 ;  /* 0x0000000e0a0872a5 */ /* 0x000fe2000f8e0008 */
[----:B------:R1:W-:Y:S01]  /*4900*/  STS.128 [R0+0x2000], R4 ;  /* 0x0020000400007388 */ /* 0x0003e20000000c00 */
[----:B------:R-:W-:Y:S01]  /*4910*/  USEL UR5, UR5, URZ, !UP0 ;  /* 0x0000003f05057287 */ /* 0x000fe2000c000000 */
[----:B------:R-:W-:Y:S02]  /*4920*/  ULDC.64 UR14, c[0x0][0x820] ;  /* 0x00020800000e7ab9 */ /* 0x000fe40000000a00 */
[----:B------:R1:W-:Y:S01]  /*4930*/  STS.128 [R0+0x2800], R44 ;  /* 0x0028002c00007388 */ /* 0x0003e20000000c00 */
[----:B------:R-:W-:Y:S02]  /*4940*/  USEL UR36, UR36, URZ, !UP0 ;  /* 0x0000003f24247287 */ /* 0x000fe4000c000000 */
[----:B------:R-:W-:Y:S01]  /*4950*/  UIMAD UR10, UR5, UR14, URZ ;  /* 0x0000000e050a72a4 */ /* 0x000fe2000f8e023f */
[----:B------:R1:W-:Y:S01]  /*4960*/  STS.128 [R0+0x3000], R48 ;  /* 0x0030003000007388 */ /* 0x0003e20000000c00 */
[----:B------:R-:W-:-:S02]  /*4970*/  UIADD3 UR7, UR7, UR11, URZ ;  /* 0x0000000b07077290 */ /* 0x000fc4000fffe03f */
[----:B------:R-:W-:Y:S01]  /*4980*/  UIMAD UR5, UR5, UR16, URZ ;  /* 0x00000010050572a4 */ /* 0x000fe2000f8e023f */
[----:B------:R1:W-:Y:S01]  /*4990*/  STS.128 [R0+0x3800], R52 ;  /* 0x0038003400007388 */ /* 0x0003e20000000c00 */
[----:B------:R-:W-:Y:S02]  /*49a0*/  UIADD3 UR9, UR9, UR12, URZ ;  /* 0x0000000c09097290 */ /* 0x000fe4000fffe03f */
[----:B------:R-:W-:Y:S01]  /*49b0*/  UIMAD UR10, UR36, UR15, UR10 ;  /* 0x0000000f240a72a4 */ /* 0x000fe2000f8e020a */
[----:B------:R1:W-:Y:S01]  /*49c0*/  STS.128 [R0+0x4000], R56 ;  /* 0x0040003800007388 */ /* 0x0003e20000000c00 */
[----:B------:R-:W-:Y:S02]  /*49d0*/  UIMAD.WIDE.U32 UR6, UR36, UR14, UR6 ;  /* 0x0000000e240672a5 */ /* 0x000fe4000f8e0006 */
[----:B------:R-:W-:Y:S01]  /*49e0*/  UIMAD UR5, UR36, UR17, UR5 ;  /* 0x00000011240572a4 */ /* 0x000fe2000f8e0205 */
[----:B------:R1:W-:Y:S01]  /*49f0*/  STS.128 [R0+0x4800], R60 ;  /* 0x0048003c00007388 */ /* 0x0003e20000000c00 */
[----:B------:R-:W-:Y:S01]  /*4a00*/  UIMAD.WIDE.U32 UR8, UR36, UR16, UR8 ;  /* 0x00000010240872a5 */ /* 0x000fe2000f8e0008 */
[----:B------:R-:W-:-:S02]  /*4a10*/  ULDC.64 UR12, c[0x0][0x800] ;  /* 0x00020000000c7ab9 */ /* 0x000fc40000000a00 */
[----:B------:R1:W-:Y:S01]  /*4a20*/  STS.128 [R0+0x5000], R64 ;  /* 0x0050004000007388 */ /* 0x0003e20000000c00 */
[----:B------:R-:W-:Y:S01]  /*4a30*/  ULDC.64 UR14, c[0x0][0x828] ;  /* 0x00020a00000e7ab9 */ /* 0x000fe20000000a00 */
[----:B------:R-:W-:Y:S02]  /*4a40*/  UIADD3 UR7, UR7, UR10, URZ ;  /* 0x0000000a07077290 */ /* 0x000fe4000fffe03f */
[----:B------:R1:W-:Y:S01]  /*4a50*/  STS.128 [R0+0x5800], R68 ;  /* 0x0058004400007388 */ /* 0x0003e20000000c00 */
[----:B------:R-:W-:Y:S02]  /*4a60*/  ULEA UR12, UP0, UR6, UR12, 0x2 ;  /* 0x0000000c060c7291 */ /* 0x000fe4000f80103f */
[----:B------:R-:W-:Y:S01]  /*4a70*/  UIADD3 UR5, UR9, UR5, URZ ;  /* 0x0000000509057290 */ /* 0x000fe2000fffe03f */
[----:B------:R-:W-:Y:S01]  /*4a80*/  @!PT LDS RZ, [RZ] ;  /* 0x00000000fffff984 */ /* 0x000fe20000000800 */
[----:B------:R-:W-:Y:S01]  /*4a90*/  @!PT LDS RZ, [RZ] ;  /* 0x00000000fffff984 */ /* 0x000fe20000000800 */
[----:B------:R-:W-:Y:S01]  /*4aa0*/  @!PT LDS RZ, [RZ] ;  /* 0x00000000fffff984 */ /* 0x000fe20000000800 */
[----:B------:R-:W-:Y:S01]  /*4ab0*/  @!PT LDS RZ, [RZ] ;  /* 0x00000000fffff984 */ /* 0x000fe20000000800 */
[----:B------:R2:W-:Y:S06]  /*4ac0*/  MEMBAR.ALL.CTA ;  /* 0x0000000000007992 */ /* 0x0005ec0000008000 */
[----:B--2---:R-:W2:Y:S01]  /*4ad0*/  FENCE.VIEW.ASYNC.S ;  /* 0x00000000000073c6 */ /* 0x004ea20000000000 */
[----:B------:R-:W-:-:S02]  /*4ae0*/  ULEA UR14, UP1, UR8, UR14, 0x2 ;  /* 0x0000000e080e7291 */ /* 0x000fc4000f82103f */
[----:B------:R-:W-:Y:S02]  /*4af0*/  ULEA.HI.X UR13, UR6, UR13, UR7, 0x2, UP0 ;  /* 0x0000000d060d7291 */ /* 0x000fe400080f1407 */
[----:B------:R-:W-:Y:S01]  /*4b00*/  ULEA.HI.X UR7, UR8, UR15, UR5, 0x2, UP1 ;  /* 0x0000000f08077291 */ /* 0x000fe200088f1405 */
[----:B--2---:R-:W-:Y:S06]  /*4b10*/  BAR.SYNC.DEFER_BLOCKING 0x1, 0x100 ;  /* 0x0044000000007b1d */ /* 0x004fec0000010000 */
[----:B------:R-:W-:Y:S05]  /*4b20*/  @P0 BRA `(.L_x_781) ;  /* 0x0000000000300947 */ /* 0x000fea0003800000 */
[----:B------:R-:W-:Y:S01]  /*4b30*/  PLOP3.LUT P0, PT, PT, PT, PT, 0x80, 0x0 ;  /* 0x000000000000781c */ /* 0x000fe20003f0f070 */
[----:B------:R-:W-:Y:S01]  /*4b40*/  UMOV UR5, 0xc00 ;  /* 0x00000c0000057882 */ /* 0x000fe20000000000 */
[----:B------:R-:W-:Y:S01]  /*4b50*/  UMOV UR8, 0x0 ;  /* 0x0000000000087882 */ /* 0x000fe20000000000 */
[----:B------:R-:W-:Y:S01]  /*4b60*/  UMOV UR9, 0x14f00000 ;  /* 0x14f0000000097882 */ /* 0x000fe20000000000 */
[----:B------:R-:W-:-:S09]  /*4b70*/  UMOV UR6, UR14 ;  /* 0x0000000e00067c82 */ /* 0x000fd20008000000 */
.L_x_782:
[----:B------:R-:W-:Y:S01]  /*4b80*/  @P0 ELECT P1, URZ, PT ;  /* 0x00000000003f082f */ /* 0x000fe20003820000 */
[----:B------:R2:W-:-:S12]  /*4b90*/  UBLKRED.G.S.ADD.F32.RN [UR6], [UR4], UR5, desc[UR8] ;  /* 0x00000806040073bb */ /* 0x0005d800080a1405 */
[----:B------:R-:W-:Y:S02]  /*4ba0*/  @P1 PLOP3.LUT P0, PT, P1, PT, PT, 0x8, 0x0 ;  /* 0x000000000000181c */ /* 0x000fe40000f0e170 */
[----:B------:R-:W-:-:S11]  /*4bb0*/  PLOP3.LUT P1, PT, PT, PT, PT, 0x8, 0x0 ;  /* 0x000000000000781c */ /* 0x000fd60003f2e170 */
[----:B--2---:R-:W-:Y:S05]  /*4bc0*/  @P0 BRA.U.ANY `(.L_x_782) ;  /* 0xfffffffd00ec0947 */ /* 0x004fea000393ffff */
[----:B------:R0:W-:Y:S01]  /*4bd0*/  UTMACMDFLUSH ;  /* 0x00000000000079b7 */ /* 0x0001e20000000000 */
[----:B------:R-:W-:-:S04]  /*4be0*/  DEPBAR.LE SB0, 0x0 ;  /* 0x000080000000791a */ /* 0x000fc80000000000 */
.L_x_781:
[----:B------:R-:W-:Y:S05]  /*4bf0*/  BSYNC B0 ;  /* 0x0000000000007941 */ /* 0x000fea0003800000 */
.L_x_780:
[----:B------:R-:W-:Y:S01]  /*4c00*/  BAR.SYNC.DEFER_BLOCKING 0x1, 0x100 ;  /* 0x0044000000007b1d */ /* 0x000fe20000010000 */
[----:B------:R-:W-:-:S05]  /*4c10*/  ISETP.NE.AND P0, PT, R8, 0x80, PT ;  /* 0x000000800800780c */ /* 0x000fca0003f05270 */
        /* <DEDUP_REMOVED lines=20> */
[----:B------:R-:W-:Y:S01]  /*4d60*/  PLOP3.LUT P0, PT, PT, PT, PT, 0x80, 0x0 ;  /* 0x000000000000781c */ /* 0x000fe20003f0f070 */
[----:B------:R-:W-:Y:S01]  /*4d70*/  UMOV UR5, 0xc00 ;  /* 0x00000c0000057882 */ /* 0x000fe20000000000 */
[----:B------:R-:W-:Y:S01]  /*4d80*/  UMOV UR8, 0x0 ;  /* 0x0000000000087882 */ /* 0x000fe20000000000 */
[----:B------:R-:W-:Y:S01]  /*4d90*/  UMOV UR9, 0x14f00000 ;  /* 0x14f0000000097882 */ /* 0x000fe20000000000 */
[----:B------:R-:W-:Y:S01]  /*4da0*/  UMOV UR6, UR12 ;  /* 0x0000000c00067c82 */ /* 0x000fe20008000000 */
[----:B------:R-:W-:-:S08]  /*4db0*/  UMOV UR7, UR13 ;  /* 0x0000000d00077c82 */ /* 0x000fd00008000000 */
.L_x_783:
        /* <DEDUP_REMOVED lines=8> */
.L_x_750:
        /* <DEDUP_REMOVED lines=20> */
.L_x_785:
        /* <DEDUP_REMOVED lines=13> */
.L_x_787:
[----:B------:R-:W-:-:S05]  /*5050*/  ULDC UR5, c[0x0][0x8c4] ;  /* 0x0002310000057ab9 */ /* 0x000fca0000000800 */
.L_x_786:
        /* <DEDUP_REMOVED lines=40> */
.L_x_788:
        /* <DEDUP_REMOVED lines=49> */
.L_x_802:
        /* <DEDUP_REMOVED lines=21> */
.L_x_791:
[----:B------:R-:W-:Y:S05]  /*5740*/  BSYNC B0 ;  /* 0x0000000000007941 */ /* 0x000fea0003800000 */
.L_x_790:
        /* <DEDUP_REMOVED lines=13> */
.L_x_793:
[----:B------:R-:W-:Y:S05]  /*5820*/  BSYNC B0 ;  /* 0x0000000000007941 */ /* 0x000fea0003800000 */
.L_x_792:
[----:B------:R-:W-:Y:S06]  /*5830*/  BAR.ARV 0xa, 0xa0 ;  /* 0x0282800000007b1d */ /* 0x000fec0000002000 */
[----:B------:R-:W-:Y:S04]  /*5840*/  BSSY B0, `(.L_x_794) ;  /* 0x0000003000007945 */ /* 0x000fe80003800000 */
[----:B------:R-:W-:Y:S05]  /*5850*/  @!P0 BRA `(.L_x_795) ;  /* 0x0000000000048947 */ /* 0x000fea0003800000 */
[----:B------:R-:W-:-:S04]  /*5860*/  DEPBAR.LE SB0, 0x0 ;  /* 0x000080000000791a */ /* 0x000fc80000000000 */
.L_x_795:
[----:B------:R-:W-:Y:S05]  /*5870*/  BSYNC B0 ;  /* 0x0000000000007941 */ /* 0x000fea0003800000 */
.L_x_794:
        /* <DEDUP_REMOVED lines=13> */
.L_x_797:
[----:B------:R-:W-:Y:S05]  /*5950*/  BSYNC B0 ;  /* 0x0000000000007941 */ /* 0x000fea0003800000 */
.L_x_796:
        /* <DEDUP_REMOVED lines=13> */
.L_x_799:
[----:B------:R-:W-:Y:S05]  /*5a30*/  BSYNC B0 ;  /* 0x0000000000007941 */ /* 0x000fea0003800000 */
.L_x_798:
[----:B------:R-:W-:Y:S01]  /*5a40*/  VIADD R0, R0, 0xfffffffe ;  /* 0xfffffffe00007836 */ /* 0x000fe20000000000 */
[----:B------:R-:W-:Y:S06]  /*5a50*/  BAR.ARV 0xa, 0xa0 ;  /* 0x0282800000007b1d */ /* 0x000fec0000002000 */
[----:B------:R-:W-:Y:S01]  /*5a60*/  BSSY B0, `(.L_x_800) ;  /* 0x0000004000007945 */ /* 0x000fe20003800000 */
[----:B------:R-:W-:-:S03]  /*5a70*/  ISETP.NE.AND P1, PT, R0, RZ, PT ;  /* 0x000000ff0000720c */ /* 0x000fc60003f25270 */
[----:B------:R-:W-:Y:S10]  /*5a80*/  @!P0 BRA `(.L_x_801) ;  /* 0x0000000000048947 */ /* 0x000ff40003800000 */
[----:B------:R-:W-:-:S04]  /*5a90*/  DEPBAR.LE SB0, 0x0 ;  /* 0x000080000000791a */ /* 0x000fc80000000000 */
.L_x_801:
[----:B------:R-:W-:Y:S05]  /*5aa0*/  BSYNC B0 ;  /* 0x0000000000007941 */ /* 0x000fea0003800000 */
.L_x_800:
[----:B------:R-:W-:Y:S06]  /*5ab0*/  BAR.ARV 0xb, 0xa0 ;  /* 0x02c2800000007b1d */ /* 0x000fec0000002000 */
[----:B------:R-:W-:Y:S02]  /*5ac0*/  UIADD3 UR5, UR5, 0x2, URZ ;  /* 0x0000000205057890 */ /* 0x000fe4000fffe03f */
[----:B------:R-:W-:Y:S01]  /*5ad0*/  UIADD3 UR4, UR4, 0x1, URZ ;  /* 0x0000000104047890 */ /* 0x000fe2000fffe03f */
[----:B------:R-:W-:Y:S11]  /*5ae0*/  @P1 BRA `(.L_x_802) ;  /* 0xfffffff800c01947 */ /* 0x000ff6000383ffff */
[----:B------:R-:W-:-:S12]  /*5af0*/  UIADD3 UR6, UR16, 0x3000, URZ ;  /* 0x0000300010067890 */ /* 0x000fd8000fffe03f */
.L_x_789:
        /* <DEDUP_REMOVED lines=19> */
.L_x_804:
[----:B------:R-:W-:Y:S05]  /*5c30*/  BSYNC B0 ;  /* 0x0000000000007941 */ /* 0x000fea0003800000 */
.L_x_803:
        /* <DEDUP_REMOVED lines=19> */
.L_x_806:
[----:B------:R-:W-:Y:S05]  /*5d70*/  BSYNC B0 ;  /* 0x0000000000007941 */ /* 0x000fea0003800000 */
.L_x_805:
[----:B------:R-:W-:Y:S06]  /*5d80*/  BAR.ARV 0xa, 0xa0 ;  /* 0x0282800000007b1d */ /* 0x000fec0000002000 */
[----:B------:R-:W-:Y:S04]  /*5d90*/  BSSY B0, `(.L_x_807) ;  /* 0x0000003000007945 */ /* 0x000fe80003800000 */
[----:B------:R-:W-:Y:S05]  /*5da0*/  @!P0 BRA `(.L_x_808) ;  /* 0x0000000000048947 */ /* 0x000fea0003800000 */
[----:B------:R-:W-:-:S04]  /*5db0*/  DEPBAR.LE SB0, 0x0 ;  /* 0x000080000000791a */ /* 0x000fc80000000000 */
.L_x_808:
[----:B------:R-:W-:Y:S05]  /*5dc0*/  BSYNC B0 ;  /* 0x0000000000007941 */ /* 0x000fea0003800000 */
.L_x_807:
[----:B------:R-:W-:Y:S06]  /*5dd0*/  BAR.ARV 0xb, 0xa0 ;  /* 0x02c2800000007b1d */ /* 0x000fec0000002000 */
[----:B------:R-:W-:Y:S05]  /*5de0*/  BRA `(.L_x_755) ;  /* 0x0000002800547947 */ /* 0x000fea0003800000 */
.L_x_784:
        /* <DEDUP_REMOVED lines=13> */
.L_x_809:
        /* <DEDUP_REMOVED lines=14> */
.L_x_811:
[----:B------:R-:W-:-:S05]  /*5fa0*/  ULDC UR4, c[0x0][0x8c4] ;  /* 0x0002310000047ab9 */ /* 0x000fca0000000800 */
.L_x_810:
        /* <DEDUP_REMOVED lines=56> */
.L_x_813:
        /* <DEDUP_REMOVED lines=63> */
.L_x_843:
        /* <DEDUP_REMOVED lines=13> */
.L_x_816:
        /* <DEDUP_REMOVED lines=125> */
.L_x_827:
[----:B------:R-:W-:-:S04]  /*6fc0*/  SHF.L.U32 R21, R9, 0x1f, RZ ;  /* 0x0000001f09157819 */ /* 0x000fc800000006ff */
[----:B-1----:R-:W1:Y:S02]  /*6fd0*/  SYNCS.PHASECHK.TRANS64.TRYWAIT P1, [R0+URZ+0x26840], R21 ;  /* 0x02684015000075a7 */ /* 0x002e64000802017f */
[----:B-12---:R-:W-:Y:S05]  /*6fe0*/  @!P1 BRA `(.L_x_819) ;  /* 0x0000001800549947 */ /* 0x006fea0003800000 */
.L_x_844:
[----:B------:R-:W-:Y:S05]  /*6ff0*/  @P0 BRA `(.L_x_820) ;  /* 0x0000000000140947 */ /* 0x000fea0003800000 */
[----:B------:R-:W-:Y:S01]  /*7000*/  ISETP.NE.AND P1, PT, R16, RZ, PT ;  /* 0x000000ff1000720c */ /* 0x000fe20003f25270 */
[----:B------:R-:W-:-:S04]  /*7010*/  IMAD.MOV.U32 R3, RZ, RZ, 0x3100 ;  /* 0x00003100ff037424 */ /* 0x000fc800078e00ff */
[----:B------:R2:W-:Y:S08]  /*7020*/  SYNCS.ARRIVE.TRANS64 RZ, [R0+URZ+0x26830], R3 ;  /* 0x0268300300ff79a7 */ /* 0x0005f0000800003f */
[----:B------:R-:W-:Y:S05]  /*7030*/  @!P1 BRA `(.L_x_820) ;  /* 0x0000000000049947 */ /* 0x000fea0003800000 */
[----:B------:R-:W-:Y:S01]  /*7040*/  BPT.TRAP 0x1 ;  /* 0x000000040000795c */ /* 0x000fe20000300000 */
.L_x_820:
        /* <DEDUP_REMOVED lines=43> */
.L_x_845:
[----:B------:R-:W-:Y:S05]  /*7300*/  @P0 BRA `(.L_x_822) ;  /* 0x0000000000140947 */ /* 0x000fea0003800000 */
[----:B------:R-:W-:Y:S01]  /*7310*/  ISETP.NE.AND P1, PT, R16, RZ, PT ;  /* 0x000000ff1000720c */ /* 0x000fe20003f25270 */
[----:B------:R-:W-:-:S04]  /*7320*/  IMAD.MOV.U32 R3, RZ, RZ, 0x3100 ;  /* 0x00003100ff037424 */ /* 0x000fc800078e00ff */
[----:B------:R3:W-:Y:S08]  /*7330*/  SYNCS.ARRIVE.TRANS64 RZ, [R0+URZ+0x26818], R3 ;  /* 0x0268180300ff79a7 */ /* 0x0007f0000800003f */
[----:B------:R-:W-:Y:S05]  /*7340*/  @!P1 BRA `(.L_x_822) ;  /* 0x0000000000049947 */ /* 0x000fea0003800000 */
[----:B------:R-:W-:Y:S01]  /*7350*/  BPT.TRAP 0x1 ;  /* 0x000000040000795c */ /* 0x000fe20000300000 */
.L_x_822:
        /* <DEDUP_REMOVED lines=36> */
.L_x_846:
        /* <DEDUP_REMOVED lines=9> */
.L_x_824:
        /* <DEDUP_REMOVED lines=38> */
.L_x_848:
[----:B------:R-:W-:Y:S05]  /*7890*/  @P0 BRA `(.L_x_826) ;  /* 0x0000000000140947 */ /* 0x000fea0003800000 */
[----:B------:R-:W-:Y:S01]  /*78a0*/  ISETP.NE.AND P1, PT, R16, RZ, PT ;  /* 0x000000ff1000720c */ /* 0x000fe20003f25270 */
[----:B-1----:R-:W-:-:S04]  /*78b0*/  IMAD.MOV.U32 R5, RZ, RZ, 0x3100 ;  /* 0x00003100ff057424 */ /* 0x002fc800078e00ff */
[----:B------:R2:W-:Y:S08]  /*78c0*/  SYNCS.ARRIVE.TRANS64 RZ, [R0+URZ+0x26810], R5 ;  /* 0x0268100500ff79a7 */ /* 0x0005f0000800003f */
[----:B------:R-:W-:Y:S05]  /*78d0*/  @!P1 BRA `(.L_x_826) ;  /* 0x0000000000049947 */ /* 0x000fea0003800000 */
[----:B------:R-:W-:Y:S01]  /*78e0*/  BPT.TRAP 0x1 ;  /* 0x000000040000795c */ /* 0x000fe20000300000 */
.L_x_826:
        /* <DEDUP_REMOVED lines=37> */
.L_x_818:
[----:B------:R-:W-:-:S13]  /*7b40*/  ISETP.NE.AND P1, PT, R13, RZ, PT ;  /* 0x000000ff0d00720c */ /* 0x000fda0003f25270 */
[----:B------:R-:W-:Y:S05]  /*7b50*/  @!P1 BRA `(.L_x_817) ;  /* 0x0000000400689947 */ /* 0x000fea0003800000 */
[----:B------:R-:W-:-:S04]  /*7b60*/  SHF.L.U32 R7, R9, 0x1f, RZ ;  /* 0x0000001f09077819 */ /* 0x000fc800000006ff */
[----:B------:R-:W1:Y:S02]  /*7b70*/  SYNCS.PHASECHK.TRANS64.TRYWAIT P1, [R0+URZ+0x26840], R7 ;  /* 0x02684007000075a7 */ /* 0x000e64000802017f */
[----:B-1----:R-:W-:Y:S05]  /*7b80*/  @!P1 BRA `(.L_x_828) ;  /* 0x0000000c00c09947 */ /* 0x002fea0003800000 */
.L_x_849:
[----:B------:R-:W-:Y:S05]  /*7b90*/  @P0 BRA `(.L_x_829) ;  /* 0x0000000000140947 */ /* 0x000fea0003800000 */
[----:B------:R-:W-:Y:S01]  /*7ba0*/  ISETP.NE.AND P1, PT, R16, RZ, PT ;  /* 0x000000ff1000720c */ /* 0x000fe20003f25270 */
[----:B------:R-:W-:-:S04]  /*7bb0*/  IMAD.MOV.U32 R5, RZ, RZ, 0x3100 ;  /* 0x00003100ff057424 */ /* 0x000fc800078e00ff */
[----:B------:R2:W-:Y:S08]  /*7bc0*/  SYNCS.ARRIVE.TRANS64 RZ, [R0+URZ+0x26830], R5 ;  /* 0x0268300500ff79a7 */ /* 0x0005f0000800003f */
[----:B------:R-:W-:Y:S05]  /*7bd0*/  @!P1 BRA `(.L_x_829) ;  /* 0x0000000000049947 */ /* 0x000fea0003800000 */
[----:B------:R-:W-:Y:S01]  /*7be0*/  BPT.TRAP 0x1 ;  /* 0x000000040000795c */ /* 0x000fe20000300000 */
.L_x_829:
        /* <DEDUP_REMOVED lines=41> */
.L_x_850:
[----:B------:R-:W-:Y:S05]  /*7e80*/  @P0 BRA `(.L_x_831) ;  /* 0x0000000000140947 */ /* 0x000fea0003800000 */
[----:B------:R-:W-:Y:S01]  /*7e90*/  ISETP.NE.AND P0, PT, R16, RZ, PT ;  /* 0x000000ff1000720c */ /* 0x000fe20003f05270 */
[----:B------:R-:W-:-:S04]  /*7ea0*/  IMAD.MOV.U32 R5, RZ, RZ, 0x3100 ;  /* 0x00003100ff057424 */ /* 0x000fc800078e00ff */
[----:B------:R3:W-:Y:S08]  /*7eb0*/  SYNCS.ARRIVE.TRANS64 RZ, [R0+URZ+0x26818], R5 ;  /* 0x0268180500ff79a7 */ /* 0x0007f0000800003f */
[----:B------:R-:W-:Y:S05]  /*7ec0*/  @!P0 BRA `(.L_x_831) ;  /* 0x0000000000048947 */ /* 0x000fea0003800000 */
[----:B------:R-:W-:Y:S01]  /*7ed0*/  BPT.TRAP 0x1 ;  /* 0x000000040000795c */ /* 0x000fe20000300000 */
.L_x_831:
        /* <DEDUP_REMOVED lines=34> */
.L_x_817:
[----:B------:R-:W3:Y:S01]  /*8100*/  S2R R2, SR_TID.X ;  /* 0x0000000000027919 */ /* 0x000ee20000002100 */
[----:B------:R-:W-:Y:S01]  /*8110*/  IMAD R3, R12, 0x8, R0 ;  /* 0x000000080c037824 */ /* 0x000fe200078e0200 */
[----:B---3--:R-:W-:Y:S02]  /*8120*/  LOP3.LUT R4, R2, 0x7f, RZ, 0xc0, !PT ;  /* 0x0000007f02047812 */ /* 0x008fe400078ec0ff */
[----:B------:R-:W-:Y:S02]  /*8130*/  SHF.L.U32 R2, R9, 0x1f, RZ ;  /* 0x0000001f09027819 */ /* 0x000fe400000006ff */
[----:B------:R-:W-:Y:S02]  /*8140*/  ISETP.NE.AND P1, PT, R4, RZ, PT ;  /* 0x000000ff0400720c */ /* 0x000fe40003f25270 */
[----:B------:R-:W3:Y:S02]  /*8150*/  SYNCS.PHASECHK.TRANS64.TRYWAIT P0, [R3+URZ+0x26840], R2 ;  /* 0x02684002030075a7 */ /* 0x000ee4000800017f */
[----:B---3--:R-:W-:Y:S09]  /*8160*/  @!P0 BRA `(.L_x_832) ;  /* 0x0000000800708947 */ /* 0x008ff20003800000 */
.L_x_851:
[----:B------:R-:W-:Y:S05]  /*8170*/  @P1 BRA `(.L_x_833) ;  /* 0x0000000000181947 */ /* 0x000fea0003800000 */
[----:B------:R-:W4:Y:S01]  /*8180*/  S2R R4, SR_TID.X ;  /* 0x0000000000047919 */ /* 0x000f220000002100 */
[----:B---3--:R-:W-:-:S04]  /*8190*/  IMAD.MOV.U32 R2, RZ, RZ, 0x3100 ;  /* 0x00003100ff027424 */ /* 0x008fc800078e00ff */
[----:B------:R3:W-:Y:S01]  /*81a0*/  SYNCS.ARRIVE.TRANS64 RZ, [R3+URZ+0x26830], R2 ;  /* 0x0268300203ff79a7 */ /* 0x0007e2000800003f */
[----:B----4-:R-:W-:-:S13]  /*81b0*/  LOP3.LUT P0, RZ, R4, 0x1f, RZ, 0xc0, !PT ;  /* 0x0000001f04ff7812 */ /* 0x010fda000780c0ff */
[----:B---3--:R-:W-:Y:S05]  /*81c0*/  @!P0 BRA `(.L_x_833) ;  /* 0x0000000000048947 */ /* 0x008fea0003800000 */
[----:B------:R-:W-:Y:S01]  /*81d0*/  BPT.TRAP 0x1 ;  /* 0x000000040000795c */ /* 0x000fe20000300000 */
.L_x_833:
        /* <DEDUP_REMOVED lines=48> */
.L_x_814:
[----:B------:R-:W-:Y:S05]  /*84e0*/  BSYNC B0 ;  /* 0x0000000000007941 */ /* 0x000fea0003800000 */
.L_x_812:
[----:B------:R-:W-:-:S03]  /*84f0*/  UMOV UR8, 0xffffffff ;  /* 0xffffffff00087882 */ /* 0x000fc60000000000 */
[----:B------:R-:W-:Y:S05]  /*8500*/  BRA.DIV UR8, `(.L_x_834) ;  /* 0x00000006089c7947 */ /* 0x000fea000b800000 */
[----:B------:R-:W-:-:S13]  /*8510*/  ELECT P0, URZ, PT ;  /* 0x00000000003f782f */ /* 0x000fda0003800000 */
.L_x_854:
[----:B------:R-:W-:Y:S05]  /*8520*/  @!P0 BRA `(.L_x_755) ;  /* 0x0000000000848947 */ /* 0x000fea0003800000 */
[----:B------:R-:W-:-:S06]  /*8530*/  ULOP3.LUT UR8, UR38, 0x2, URZ, 0xfc, !UPT ;  /* 0x0000000226087892 */ /* 0x000fcc000f8efc3f */
[----:B------:R-:W-:-:S05]  /*8540*/  IMAD.U32 R2, RZ, RZ, UR8 ;  /* 0x00000008ff027e24 */ /* 0x000fca000f8e00ff */
[----:B------:R-:W-:-:S13]  /*8550*/  ISETP.NE.AND P0, PT, R2, 0x3, PT ;  /* 0x000000030200780c */ /* 0x000fda0003f05270 */
[----:B------:R-:W-:Y:S05]  /*8560*/  @!P0 BRA `(.L_x_835) ;  /* 0x0000000000048947 */ /* 0x000fea0003800000 */
[----:B--2---:R-:W-:Y:S01]  /*8570*/  BPT.TRAP 0x1 ;  /* 0x000000040000795c */ /* 0x004fe20000300000 */
.L_x_835:
        /* <DEDUP_REMOVED lines=15> */
.L_x_855:
[----:B------:R-:W3:Y:S02]  /*8670*/  SYNCS.PHASECHK.TRANS64.TRYWAIT P1, [R3+URZ], R2 ;  /* 0x00000002030075a7 */ /* 0x000ee4000802017f */
[----:B---3--:R-:W-:Y:S05]  /*8680*/  @!P1 BRA `(.L_x_837) ;  /* 0x0000000400749947 */ /* 0x008fea0003800000 */
.L_x_856:
[----:B------:R-:W-:Y:S05]  /*8690*/  @!P0 BRA `(.L_x_838) ;  /* 0x0000000000048947 */ /* 0x000fea0003800000 */
[----:B--2---:R-:W-:Y:S01]  /*86a0*/  BPT.TRAP 0x1 ;  /* 0x000000040000795c */ /* 0x004fe20000300000 */
.L_x_838:
[----:B---3--:R-:W-:-:S04]  /*86b0*/  VIADD R3, R7, 0x26840 ;  /* 0x0002684007037836 */ /* 0x008fc80000000000 */
[----:B------:R-:W-:-:S04]  /*86c0*/  IMAD R0, R0, 0x8, R3 ;  /* 0x0000000800007824 */ /* 0x000fc800078e0203 */
[----:B------:R-:W3:Y:S02]  /*86d0*/  SYNCS.PHASECHK.TRANS64.TRYWAIT P0, [R0+URZ], R5 ;  /* 0x00000005000075a7 */ /* 0x000ee4000800017f */
[----:B---3--:R-:W-:Y:S05]  /*86e0*/  @!P0 BRA `(.L_x_839) ;  /* 0x0000000400708947 */ /* 0x008fea0003800000 */
.L_x_857:
[----:B------:R-:W-:-:S07]  /*86f0*/  IMAD R3, R4, 0x8, R3 ;  /* 0x0000000804037824 */ /* 0x000fce00078e0203 */
.L_x_840:
[----:B----4-:R4:W1:Y:S02]  /*8700*/  SYNCS.PHASECHK.TRANS64.TRYWAIT P0, [R3+URZ], R2 ;  /* 0x00000002030075a7 */ /* 0x010864000800017f */
[----:B-1----:R-:W-:Y:S05]  /*8710*/  @!P0 NANOSLEEP.SYNCS 0x989680 ;  /* 0x009896800000895d */ /* 0x002fea0003900000 */
[----:B------:R-:W1:Y:S02]  /*8720*/  @!P0 SYNCS.PHASECHK.TRANS64 P0, [R3+URZ], R2 ;  /* 0x00000002030085a7 */ /* 0x000e64000800007f */
[----:B-1----:R-:W-:Y:S05]  /*8730*/  @!P0 BRA `(.L_x_840) ;  /* 0xfffffffc00f08947 */ /* 0x002fea000383ffff */
.L_x_755:
[----:B--2---:R-:W-:Y:S05]  /*8740*/  BSYNC B6 ;  /* 0x0000000000067941 */ /* 0x004fea0003800000 */
.L_x_749:
[----:B------:R-:W-:Y:S05]  /*8750*/  EXIT ;  /* 0x000000000000794d */ /* 0x000fea0003800000 */
.L_x_765:
[----:B------:R-:W-:Y:S02]  /*8760*/  IMAD.MOV.U32 R13, RZ, RZ, R16 ;  /* 0x000000ffff0d7224 */ /* 0x000fe400078e0010 */
[----:B------:R-:W-:Y:S02]  /*8770*/  IMAD.MOV.U32 R12, RZ, RZ, RZ ;  /* 0x000000ffff0c7224 */ /* 0x000fe400078e00ff */
[----:B------:R-:W-:Y:S02]  /*8780*/  IMAD.MOV.U32 R11, RZ, RZ, 0x1f ;  /* 0x0000001fff0b7424 */ /* 0x000fe400078e00ff */
[----:B------:R-:W-:-:S07]  /*8790*/  IMAD.MOV.U32 R15, RZ, RZ, -0x1 ;  /* 0xffffffffff0f7424 */ /* 0x000fce00078e00ff */
[----:B-----5:R-:W-:Y:S05]  /*87a0*/  WARPSYNC.COLLECTIVE R15, `(.L_x_841) ;  /* 0x000000000f087348 */ /* 0x020fea0003c00000 */
[----:B------:R1:W2:Y:S02]  /*87b0*/  SHFL.IDX P6, R14, R13, R12, R11 ;  /* 0x0000000c0d0e7389 */ /* 0x0002a400000c000b */
[----:B-12--5:R-:W-:Y:S01]  /*87c0*/  ENDCOLLECTIVE ;  /* 0x000000000000791b */ /* 0x026fe20003800000 */
.L_x_841:
[----:B------:R-:W-:Y:S05]  /*87d0*/  BRA `(.L_x_842) ;  /* 0xffffff8800e07947 */ /* 0x000fea000383ffff */
.L_x_767:
[----:B--2---:R2:W3:Y:S02]  /*87e0*/  SYNCS.PHASECHK.TRANS64.TRYWAIT P1, [R18+URZ+0x26800], R5 ;  /* 0x02680005120075a7 */ /* 0x0044e4000802017f */
[----:B---3--:R-:W-:Y:S05]  /*87f0*/  @!P1 NANOSLEEP.SYNCS 0x989680 ;  /* 0x009896800000995d */ /* 0x008fea0003900000 */
[----:B------:R-:W3:Y:S02]  /*8800*/  @!P1 SYNCS.PHASECHK.TRANS64 P1, [R18+URZ+0x26800], R5 ;  /* 0x02680005120095a7 */ /* 0x000ee4000802007f */
[----:B---3--:R-:W-:Y:S05]  /*8810*/  @!P1 BRA `(.L_x_767) ;  /* 0xfffffffc00f09947 */ /* 0x008fea000383ffff */
[----:B------:R-:W-:Y:S05]  /*8820*/  BRA `(.L_x_766) ;  /* 0xffffff8c00047947 */ /* 0x000fea000383ffff */
.L_x_772:
[----:B--2---:R-:W-:-:S04]  /*8830*/  IMAD.U32 R5, RZ, RZ, UR8 ;  /* 0x00000008ff057e24 */ /* 0x004fc8000f8e00ff */
[----:B------:R2:W3:Y:S03]  /*8840*/  SYNCS.PHASECHK.TRANS64.TRYWAIT P1, [R5+URZ+0x26810], R16 ;  /* 0x02681010050075a7 */ /* 0x0004e6000802017f */
[----:B---3--:R-:W-:Y:S05]  /*8850*/  @!P1 NANOSLEEP.SYNCS 0x989680 ;  /* 0x009896800000995d */ /* 0x008fea0003900000 */
[----:B------:R-:W3:Y:S02]  /*8860*/  @!P1 SYNCS.PHASECHK.TRANS64 P1, [R5+URZ+0x26810], R16 ;  /* 0x02681010050095a7 */ /* 0x000ee4000802007f */
[----:B---3--:R-:W-:Y:S05]  /*8870*/  @!P1 BRA `(.L_x_772) ;  /* 0xfffffffc00ec9947 */ /* 0x008fea000383ffff */
[----:B------:R-:W-:Y:S05]  /*8880*/  BRA `(.L_x_771) ;  /* 0xffffff9400647947 */ /* 0x000fea000383ffff */
.L_x_776:
[----:B------:R-:W-:-:S04]  /*8890*/  IMAD.U32 R5, RZ, RZ, UR8 ;  /* 0x00000008ff057e24 */ /* 0x000fc8000f8e00ff */
[----:B------:R1:W1:Y:S03]  /*88a0*/  SYNCS.PHASECHK.TRANS64.TRYWAIT P1, [R5+URZ+0x26830], R16 ;  /* 0x02683010050075a7 */ /* 0x000266000802017f */
[----:B-1----:R-:W-:Y:S05]  /*88b0*/  @!P1 NANOSLEEP.SYNCS 0x989680 ;  /* 0x009896800000995d */ /* 0x002fea0003900000 */
[----:B------:R-:W1:Y:S02]  /*88c0*/  @!P1 SYNCS.PHASECHK.TRANS64 P1, [R5+URZ+0x26830], R16 ;  /* 0x02683010050095a7 */ /* 0x000e64000802007f */
[----:B-1----:R-:W-:Y:S05]  /*88d0*/  @!P1 BRA `(.L_x_776) ;  /* 0xfffffffc00ec9947 */ /* 0x002fea000383ffff */
[----:B------:R-:W-:Y:S05]  /*88e0*/  BRA `(.L_x_775) ;  /* 0xffffff9800707947 */ /* 0x000fea000383ffff */
.L_x_815:
[----:B-1----:R1:W2:Y:S02]  /*88f0*/  SYNCS.PHASECHK.TRANS64.TRYWAIT P0, [R0+URZ+0x26820], R3 ;  /* 0x02682003000075a7 */ /* 0x0022a4000800017f */
[----:B--2---:R-:W-:Y:S05]  /*8900*/  @!P0 NANOSLEEP.SYNCS 0x989680 ;  /* 0x009896800000895d */ /* 0x004fea0003900000 */
[----:B------:R-:W2:Y:S02]  /*8910*/  @!P0 SYNCS.PHASECHK.TRANS64 P0, [R0+URZ+0x26820], R3 ;  /* 0x02682003000085a7 */ /* 0x000ea4000800007f */
[----:B--2---:R-:W-:Y:S05]  /*8920*/  @!P0 BRA `(.L_x_815) ;  /* 0xfffffffc00f08947 */ /* 0x004fea000383ffff */
[----:B------:R-:W-:Y:S05]  /*8930*/  BRA `(.L_x_843) ;  /* 0xffffffdc00787947 */ /* 0x000fea000383ffff */
.L_x_819:
[----:B-1----:R1:W2:Y:S02]  /*8940*/  SYNCS.PHASECHK.TRANS64.TRYWAIT P1, [R0+URZ+0x26840], R21 ;  /* 0x02684015000075a7 */ /* 0x0022a4000802017f */
[----:B--2---:R-:W-:Y:S05]  /*8950*/  @!P1 NANOSLEEP.SYNCS 0x989680 ;  /* 0x009896800000995d */ /* 0x004fea0003900000 */
[----:B------:R-:W2:Y:S02]  /*8960*/  @!P1 SYNCS.PHASECHK.TRANS64 P1, [R0+URZ+0x26840], R21 ;  /* 0x02684015000095a7 */ /* 0x000ea4000802007f */
[----:B--2---:R-:W-:Y:S05]  /*8970*/  @!P1 BRA `(.L_x_819) ;  /* 0xfffffffc00f09947 */ /* 0x004fea000383ffff */
[----:B------:R-:W-:Y:S05]  /*8980*/  BRA `(.L_x_844) ;  /* 0xffffffe400987947 */ /* 0x000fea000383ffff */
.L_x_821:
[----:B--2---:R2:W3:Y:S02]  /*8990*/  SYNCS.PHASECHK.TRANS64.TRYWAIT P1, [R0+URZ+0x26828], R21 ;  /* 0x02682815000075a7 */ /* 0x0044e4000802017f */
[----:B---3--:R-:W-:Y:S05]  /*89a0*/  @!P1 NANOSLEEP.SYNCS 0x989680 ;  /* 0x009896800000995d */ /* 0x008fea0003900000 */
[----:B------:R-:W3:Y:S02]  /*89b0*/  @!P1 SYNCS.PHASECHK.TRANS64 P1, [R0+URZ+0x26828], R21 ;  /* 0x02682815000095a7 */ /* 0x000ee4000802007f */
[----:B---3--:R-:W-:Y:S05]  /*89c0*/  @!P1 BRA `(.L_x_821) ;  /* 0xfffffffc00f09947 */ /* 0x008fea000383ffff */
[----:B------:R-:W-:Y:S05]  /*89d0*/  BRA `(.L_x_845) ;  /* 0xffffffe800487947 */ /* 0x000fea000383ffff */
.L_x_823:
[----:B---3--:R3:W4:Y:S02]  /*89e0*/  SYNCS.PHASECHK.TRANS64.TRYWAIT P1, [R0+URZ+0x26848], R21 ;  /* 0x02684815000075a7 */ /* 0x008724000802017f */
[----:B----4-:R-:W-:Y:S05]  /*89f0*/  @!P1 NANOSLEEP.SYNCS 0x989680 ;  /* 0x009896800000995d */ /* 0x010fea0003900000 */
[----:B------:R-:W4:Y:S02]  /*8a00*/  @!P1 SYNCS.PHASECHK.TRANS64 P1, [R0+URZ+0x26848], R21 ;  /* 0x02684815000095a7 */ /* 0x000f24000802007f */
[----:B----4-:R-:W-:Y:S05]  /*8a10*/  @!P1 BRA `(.L_x_823) ;  /* 0xfffffffc00f09947 */ /* 0x010fea000383ffff */
[----:B------:R-:W-:Y:S05]  /*8a20*/  BRA `(.L_x_846) ;  /* 0xffffffe800dc7947 */ /* 0x000fea000383ffff */
.L_x_825:
[----:B------:R-:W-:-:S07]  /*8a30*/  SHF.L.U32 R5, R9, 0x1f, RZ ;  /* 0x0000001f09057819 */ /* 0x000fce00000006ff */
.L_x_847:
[----:B-1----:R1:W2:Y:S02]  /*8a40*/  SYNCS.PHASECHK.TRANS64.TRYWAIT P1, [R0+URZ+0x26820], R5 ;  /* 0x02682005000075a7 */ /* 0x0022a4000802017f */
[----:B--2---:R-:W-:Y:S05]  /*8a50*/  @!P1 NANOSLEEP.SYNCS 0x989680 ;  /* 0x009896800000995d */ /* 0x004fea0003900000 */
[----:B------:R-:W2:Y:S02]  /*8a60*/  @!P1 SYNCS.PHASECHK.TRANS64 P1, [R0+URZ+0x26820], R5 ;  /* 0x02682005000095a7 */ /* 0x000ea4000802007f */
[----:B--2---:R-:W-:Y:S05]  /*8a70*/  @!P1 BRA `(.L_x_847) ;  /* 0xfffffffc00f09947 */ /* 0x004fea000383ffff */
[----:B------:R-:W-:Y:S05]  /*8a80*/  BRA `(.L_x_848) ;  /* 0xffffffec00807947 */ /* 0x000fea000383ffff */
.L_x_828:
[----:B-1----:R1:W2:Y:S02]  /*8a90*/  SYNCS.PHASECHK.TRANS64.TRYWAIT P1, [R0+URZ+0x26840], R7 ;  /* 0x02684007000075a7 */ /* 0x0022a4000802017f */
[----:B--2---:R-:W-:Y:S05]  /*8aa0*/  @!P1 NANOSLEEP.SYNCS 0x989680 ;  /* 0x009896800000995d */ /* 0x004fea0003900000 */
[----:B------:R-:W2:Y:S02]  /*8ab0*/  @!P1 SYNCS.PHASECHK.TRANS64 P1, [R0+URZ+0x26840], R7 ;  /* 0x02684007000095a7 */ /* 0x000ea4000802007f */
[----:B--2---:R-:W-:Y:S05]  /*8ac0*/  @!P1 BRA `(.L_x_828) ;  /* 0xfffffffc00f09947 */ /* 0x004fea000383ffff */
[----:B------:R-:W-:Y:S05]  /*8ad0*/  BRA `(.L_x_849) ;  /* 0xfffffff0002c7947 */ /* 0x000fea000383ffff */
.L_x_830:
[----:B--2---:R2:W3:Y:S02]  /*8ae0*/  SYNCS.PHASECHK.TRANS64.TRYWAIT P1, [R0+URZ+0x26828], R7 ;  /* 0x02682807000075a7 */ /* 0x0044e4000802017f */
[----:B---3--:R-:W-:Y:S05]  /*8af0*/  @!P1 NANOSLEEP.SYNCS 0x989680 ;  /* 0x009896800000995d */ /* 0x008fea0003900000 */
[----:B------:R-:W3:Y:S02]  /*8b00*/  @!P1 SYNCS.PHASECHK.TRANS64 P1, [R0+URZ+0x26828], R7 ;  /* 0x02682807000095a7 */ /* 0x000ee4000802007f */
[----:B---3--:R-:W-:Y:S05]  /*8b10*/  @!P1 BRA `(.L_x_830) ;  /* 0xfffffffc00f09947 */ /* 0x008fea000383ffff */
[----:B------:R-:W-:Y:S05]  /*8b20*/  BRA `(.L_x_850) ;  /* 0xfffffff000d47947 */ /* 0x000fea000383ffff */
.L_x_832:
[----:B---3--:R3:W4:Y:S02]  /*8b30*/  SYNCS.PHASECHK.TRANS64.TRYWAIT P0, [R3+URZ+0x26840], R2 ;  /* 0x02684002030075a7 */ /* 0x008724000800017f */
[----:B----4-:R-:W-:Y:S05]  /*8b40*/  @!P0 NANOSLEEP.SYNCS 0x989680 ;  /* 0x009896800000895d */ /* 0x010fea0003900000 */
[----:B------:R-:W4:Y:S02]  /*8b50*/  @!P0 SYNCS.PHASECHK.TRANS64 P0, [R3+URZ+0x26840], R2 ;  /* 0x02684002030085a7 */ /* 0x000f24000800007f */
[----:B----4-:R-:W-:Y:S05]  /*8b60*/  @!P0 BRA `(.L_x_832) ;  /* 0xfffffffc00f08947 */ /* 0x010fea000383ffff */
[----:B------:R-:W-:Y:S05]  /*8b70*/  BRA `(.L_x_851) ;  /* 0xfffffff4007c7947 */ /* 0x000fea000383ffff */
.L_x_834:
[----:B------:R-:W-:Y:S01]  /*8b80*/  BSSY B0, `(.L_x_852) ;  /* 0x0000006000007945 */ /* 0x000fe20003800000 */
[----:B------:R-:W-:-:S07]  /*8b90*/  IMAD.MOV.U32 R15, RZ, RZ, -0x1 ;  /* 0xffffffffff0f7424 */ /* 0x000fce00078e00ff */
[----:B--2---:R-:W-:Y:S05]  /*8ba0*/  WARPSYNC.COLLECTIVE R15, `(.L_x_853) ;  /* 0x000000000f0c7348 */ /* 0x004fea0003c00000 */
[----:B------:R-:W-:Y:S02]  /*8bb0*/  ELECT P6, UR62, PT ;  /* 0x00000000003e782f */ /* 0x000fe400038c0000 */
[----:B------:R-:W-:Y:S01]  /*8bc0*/  MOV R14, UR62 ;  /* 0x0000003e000e7c02 */ /* 0x000fe20008000f00 */
[----:B--2---:R-:W-:Y:S10]  /*8bd0*/  ENDCOLLECTIVE ;  /* 0x000000000000791b */ /* 0x004ff40003800000 */
.L_x_853:
[----:B------:R-:W-:Y:S05]  /*8be0*/  BSYNC B0 ;  /* 0x0000000000007941 */ /* 0x000fea0003800000 */
.L_x_852:
[----:B------:R-:W-:Y:S01]  /*8bf0*/  PLOP3.LUT P0, PT, P6, PT, PT, 0x80, 0x0 ;  /* 0x000000000000781c */ /* 0x000fe2000370f070 */
[----:B------:R-:W-:-:S12]  /*8c00*/  BRA `(.L_x_854) ;  /* 0xfffffff800447947 */ /* 0x000fd8000383ffff */
.L_x_836:
[----:B-1----:R1:W3:Y:S02]  /*8c10*/  SYNCS.PHASECHK.TRANS64.TRYWAIT P1, [R6+URZ], R5 ;  /* 0x00000005060075a7 */ /* 0x0022e4000802017f */
[----:B---3--:R-:W-:Y:S05]  /*8c20*/  @!P1 NANOSLEEP.SYNCS 0x989680 ;  /* 0x009896800000995d */ /* 0x008fea0003900000 */
[----:B------:R-:W3:Y:S02]  /*8c30*/  @!P1 SYNCS.PHASECHK.TRANS64 P1, [R6+URZ], R5 ;  /* 0x00000005060095a7 */ /* 0x000ee4000802007f */
[----:B---3--:R-:W-:Y:S05]  /*8c40*/  @!P1 BRA `(.L_x_836) ;  /* 0xfffffffc00f09947 */ /* 0x008fea000383ffff */
[----:B------:R-:W-:Y:S05]  /*8c50*/  BRA `(.L_x_855) ;  /* 0xfffffff800847947 */ /* 0x000fea000383ffff */
.L_x_837:
[----:B---3--:R3:W4:Y:S02]  /*8c60*/  SYNCS.PHASECHK.TRANS64.TRYWAIT P1, [R3+URZ], R2 ;  /* 0x00000002030075a7 */ /* 0x008724000802017f */
[----:B----4-:R-:W-:Y:S05]  /*8c70*/  @!P1 NANOSLEEP.SYNCS 0x989680 ;  /* 0x009896800000995d */ /* 0x010fea0003900000 */
[----:B------:R-:W4:Y:S02]  /*8c80*/  @!P1 SYNCS.PHASECHK.TRANS64 P1, [R3+URZ], R2 ;  /* 0x00000002030095a7 */ /* 0x000f24000802007f */
[----:B----4-:R-:W-:Y:S05]  /*8c90*/  @!P1 BRA `(.L_x_837) ;  /* 0xfffffffc00f09947 */ /* 0x010fea000383ffff */
[----:B------:R-:W-:Y:S05]  /*8ca0*/  BRA `(.L_x_856) ;  /* 0xfffffff800787947 */ /* 0x000fea000383ffff */
.L_x_839:
[----:B---3--:R3:W4:Y:S02]  /*8cb0*/  SYNCS.PHASECHK.TRANS64.TRYWAIT P0, [R0+URZ], R5 ;  /* 0x00000005000075a7 */ /* 0x008724000800017f */
[----:B----4-:R-:W-:Y:S05]  /*8cc0*/  @!P0 NANOSLEEP.SYNCS 0x989680 ;  /* 0x009896800000895d */ /* 0x010fea0003900000 */
[----:B------:R-:W4:Y:S02]  /*8cd0*/  @!P0 SYNCS.PHASECHK.TRANS64 P0, [R0+URZ], R5 ;  /* 0x00000005000085a7 */ /* 0x000f24000800007f */
[----:B----4-:R-:W-:Y:S05]  /*8ce0*/  @!P0 BRA `(.L_x_839) ;  /* 0xfffffffc00f08947 */ /* 0x010fea000383ffff */
[----:B------:R-:W-:Y:S05]  /*8cf0*/  BRA `(.L_x_857) ;  /* 0xfffffff8007c7947 */ /* 0x000fea000383ffff */
.L_x_858:
        /* <DEDUP_REMOVED lines=16> */
.L_x_3299:


//--------------------- .text._ZN7cutlass13device_kernelIN5flash11enable_sm90INS1_16FlashAttnBwdSm90INS1_25CollectiveMainloopBwdSm90ILi2ELi2ELi2EN4cute5tupleIJNS5_1CILi1EEES8_S8_EEENS6_IJNS7_ILi64EEENS7_ILi128EEENS7_ILi96EEEEEENS_10bfloat16_tEfNS_4arch4Sm90ELb0ELb0ELb0ELb1ELb1ELb1ELb0ELb0ELi2ELi1ELi2ELi1ELb1EEENS1_24CollectiveEpilogueBwdGQAISD_fSG_Li256ELb1ELb1EEENS1_19SingleTileSchedulerILb1ELb0ELb0ELi128EEEEEEEEEvNT_6ParamsE --------------------------
	.section	.text._ZN7cutlass13device_kernelIN5flash11enable_sm90INS1_16FlashAttnBwdSm90INS1_25CollectiveMainloopBwdSm90ILi2ELi2ELi2EN4cute5tupleIJNS5_1CILi1EEES8_S8_EEENS6_IJNS7_ILi64EEENS7_ILi128EEENS7_ILi96EEEEEENS_10bfloat16_tEfNS_4arch4Sm90ELb0ELb0ELb0ELb1ELb1ELb1ELb0ELb0ELi2ELi1ELi2ELi1ELb1EEENS1_24CollectiveEpilogueBwdGQAISD_fSG_Li256ELb1ELb1EEENS1_19SingleTileSchedulerILb1ELb0ELb0ELi128EEEEEEEEEvNT_6ParamsE,"ax",@progbits
	.align	128
.text._ZN7cutlass13device_kernelIN5flash11enable_sm90INS1_16FlashAttnBwdSm90INS1_25CollectiveMainloopBwdSm90ILi2ELi2ELi2EN4cute5tupleIJNS5_1CILi1EEES8_S8_EEENS6_IJNS7_ILi64EEENS7_ILi128EEENS7_ILi96EEEEEENS_10bfloat16_tEfNS_4arch4Sm90ELb0ELb0ELb0ELb1ELb1ELb1ELb0ELb0ELi2ELi1ELi2ELi1ELb1EEENS1_24CollectiveEpilogueBwdGQAISD_fSG_Li256ELb1ELb1EEENS1_19SingleTileSchedulerILb1ELb0ELb0ELi128EEEEEEEEEvNT_6ParamsE:
        .type           _ZN7cutlass13device_kernelIN5flash11enable_sm90INS1_16FlashAttnBwdSm90INS1_25CollectiveMainloopBwdSm90ILi2ELi2ELi2EN4cute5tupleIJNS5_1CILi1EEES8_S8_EEENS6_IJNS7_ILi64EEENS7_ILi128EEENS7_ILi96EEEEEENS_10bfloat16_tEfNS_4arch4Sm90ELb0ELb0ELb0ELb1ELb1ELb1ELb0ELb0ELi2ELi1ELi2ELi1ELb1EEENS1_24CollectiveEpilogueBwdGQAISD_fSG_Li256ELb1ELb1EEENS1_19SingleTileSchedulerILb1ELb0ELb0ELi128EEEEEEEEEvNT_6ParamsE,@function
        .size           _ZN7cutlass13device_kernelIN5flash11enable_sm90INS1_16FlashAttnBwdSm90INS1_25CollectiveMainloopBwdSm90ILi2ELi2ELi2EN4cute5tupleIJNS5_1CILi1EEES8_S8_EEENS6_IJNS7_ILi64EEENS7_ILi128EEENS7_ILi96EEEEEENS_10bfloat16_tEfNS_4arch4Sm90ELb0ELb0ELb0ELb1ELb1ELb1ELb0ELb0ELi2ELi1ELi2ELi1ELb1EEENS1_24CollectiveEpilogueBwdGQAISD_fSG_Li256ELb1ELb1EEENS1_19SingleTileSchedulerILb1ELb0ELb0ELi128EEEEEEEEEvNT_6ParamsE,(.L_x_3300 - _ZN7cutlass13device_kernelIN5flash11enable_sm90INS1_16FlashAttnBwdSm90INS1_25CollectiveMainloopBwdSm90ILi2ELi2ELi2EN4cute5tupleIJNS5_1CILi1EEES8_S8_EEENS6_IJNS7_ILi64EEENS7_ILi128EEENS7_ILi96EEEEEENS_10bfloat16_tEfNS_4arch4Sm90ELb0ELb0ELb0ELb1ELb1ELb1ELb0ELb0ELi2ELi1ELi2ELi1ELb1EEENS1_24CollectiveEpilogueBwdGQAISD_fSG_Li256ELb1ELb1EEENS1_19SingleTileSchedulerILb1ELb0ELb0ELi128EEEEEEEEEvNT_6ParamsE)
        .other          _ZN7cutlass13device_kernelIN5flash11enable_sm90INS1_16FlashAttnBwdSm90INS1_25CollectiveMainloopBwdSm90ILi2ELi2ELi2EN4cute5tupleIJNS5_1CILi1EEES8_S8_EEENS6_IJNS7_ILi64EEENS7_ILi128EEENS7_ILi96EEEEEENS_10bfloat16_tEfNS_4arch4Sm90ELb0ELb0ELb0ELb1ELb1ELb1ELb0ELb0ELi2ELi1ELi2ELi1ELb1EEENS1_24CollectiveEpilogueBwdGQAISD_fSG_Li256ELb1ELb1EEENS1_19SingleTileSchedulerILb1ELb0ELb0ELi128EEEEEEEEEvNT_6ParamsE,@"STO_CUDA_ENTRY STV_DEFAULT"
_ZN7cutlass13device_kernelIN5flash11enable_sm90INS1_16FlashAttnBwdSm90INS1_25CollectiveMainloopBwdSm90ILi2ELi2ELi2EN4cute5tupleIJNS5_1CILi1EEES8_S8_EEENS6_IJNS7_ILi64EEENS7_ILi128EEENS7_ILi96EEEEEENS_10bfloat16_tEfNS_4arch4Sm90ELb0ELb0ELb0ELb1ELb1ELb1ELb0ELb0ELi2ELi1ELi2ELi1ELb1EEENS1_24CollectiveEpilogueBwdGQAISD_fSG_Li256ELb1ELb1EEENS1_19SingleTileSchedulerILb1ELb0ELb0ELi128EEEEEEEEEvNT_6ParamsE:
        /* <DEDUP_REMOVED lines=23> */
.L_x_860:
[----:B------:R-:W-:Y:S05]  /*0170*/  BSYNC B0 ;  /* 0x0000000000007941 */ /* 0x000fea0003800000 */
.L_x_859:
        /* <DEDUP_REMOVED lines=37> */
.L_x_861:
        /* <DEDUP_REMOVED lines=22> */
.L_x_862:
[----:B------:R-:W-:Y:S01]  /*0530*/  PLOP3.LUT P0, PT, PT, PT, UP0, 0x80, 0x0 ;  /* 0x000000000000781c */ /* 0x000fe20003f0f008 */
[----:B------:R-:W-:Y:S01]  /*0540*/  NOP ;  /* 0x0000000000007918 */ /* 0x000fe20000000000 */
[----:B------:R-:W-:Y:S01]  /*0550*/  ULDC.64 UR46, c[0x0][0x208] ;  /* 0x00008200002e7ab9 */ /* 0x000fe20000000a00 */
[----:B------:R-:W-:Y:S01]  /*0560*/  BSSY B6, `(.L_x_863) ;  /* 0x00008f2000067945 */ /* 0x000fe20003800000 */
[----:B-12-4-:R-:W-:Y:S09]  /*0570*/  BAR.SYNC.DEFER_BLOCKING 0x0 ;  /* 0x0000000000007b1d */ /* 0x016ff20000010000 */
[----:B------:R-:W-:Y:S05]  /*0580*/  @!P0 BRA `(.L_x_864) ;  /* 0x0000004c00688947 */ /* 0x000fea0003800000 */
.L_x_865:
        /* <DEDUP_REMOVED lines=21> */
.L_x_866:
        /* <DEDUP_REMOVED lines=14> */
.L_x_868:
[----:B------:R-:W-:-:S05]  /*07c0*/  ULDC UR4, c[0x0][0x8c4] ;  /* 0x0002310000047ab9 */ /* 0x000fca0000000800 */
.L_x_867:
        /* <DEDUP_REMOVED lines=21> */
.L_x_870:
        /* <DEDUP_REMOVED lines=14> */
.L_x_871:
        /* <DEDUP_REMOVED lines=10> */
.L_x_872:
        /* <DEDUP_REMOVED lines=11> */
.L_x_873:
        /* <DEDUP_REMOVED lines=71> */
.L_x_876:
        /* <DEDUP_REMOVED lines=15> */
.L_x_875:
        /* <DEDUP_REMOVED lines=22> */
.L_x_878:
        /* <DEDUP_REMOVED lines=15> */
.L_x_877:
[----:B------:R-:W-:Y:S01]  /*1300*/  SHF.R.S32.HI R25, RZ, 0x1f, R22 ;  /* 0x0000001fff197819 */ /* 0x000fe20000011416 */
[----:B------:R-:W-:-:S03]  /*1310*/  UMOV UR4, 0xffffffff ;  /* 0xffffffff00047882 */ /* 0x000fc60000000000 */
[----:B------:R-:W-:-:S04]  /*1320*/  LEA.HI R0, R25, R22, RZ, 0x7 ;  /* 0x0000001619007211 */ /* 0x000fc800078f38ff */
[----:B------:R-:W-:Y:S01]  /*1330*/  SHF.R.S32.HI R16, RZ, 0x7, R0 ;  /* 0x00000007ff107819 */ /* 0x000fe20000011400 */
[----:B------:R-:W-:Y:S06]  /*1340*/  BRA.DIV UR4, `(.L_x_879) ;  /* 0x0000008204547947 */ /* 0x000fec000b800000 */
[----:B------:R1:W2:Y:S02]  /*1350*/  SHFL.IDX PT, R14, R16, RZ, 0x1f ;  /* 0x00001fff100e7589 */ /* 0x0002a400000e0000 */
.L_x_984:
        /* <DEDUP_REMOVED lines=14> */
.L_x_880:
        /* <DEDUP_REMOVED lines=19> */
.L_x_882:
        /* <DEDUP_REMOVED lines=125> */
.L_x_893:
[----:B------:R-:W-:-:S06]  /*1d40*/  UISETP.NE.AND UP0, UPT, UR11, 0x3, UPT ;  /* 0x000000030b00788c */ /* 0x000fcc000bf05270 */
[----:B------:R-:W-:-:S13]  /*1d50*/  PLOP3.LUT P0, PT, PT, PT, UP0, 0x80, 0x0 ;  /* 0x000000000000781c */ /* 0x000fda0003f0f008 */
[----:B-1----:R-:W-:Y:S05]  /*1d60*/  @!P0 BRA `(.L_x_883) ;  /* 0x0000000000048947 */ /* 0x002fea0003800000 */
[----:B------:R-:W-:Y:S01]  /*1d70*/  BPT.TRAP 0x1 ;  /* 0x000000040000795c */ /* 0x000fe20000300000 */
.L_x_883:
[----:B------:R-:W-:Y:S01]  /*1d80*/  R2UR UR8, R18 ;  /* 0x00000000120872ca */ /* 0x000fe200000e0000 */
[----:B------:R-:W-:-:S05]  /*1d90*/  IMAD.U32 R16, RZ, RZ, UR5 ;  /* 0x00000005ff107e24 */ /* 0x000fca000f8e00ff */
[----:B------:R-:W-:-:S07]  /*1da0*/  SHF.L.U32 R16, R16, 0x1f, RZ ;  /* 0x0000001f10107819 */ /* 0x000fce00000006ff */
[----:B------:R-:W-:-:S09]  /*1db0*/  ULEA UR8, UR6, UR8, 0x3 ;  /* 0x0000000806087291 */ /* 0x000fd2000f8e183f */
[----:B------:R1:W2:Y:S01]  /*1dc0*/  SYNCS.PHASECHK.TRANS64.TRYWAIT P1, [UR8+0x26810], R16 ;  /* 0x02681010ff0075a7 */ /* 0x0002a20008020148 */
[----:B------:R-:W-:Y:S05]  /*1dd0*/  @!P0 BRA `(.L_x_884) ;  /* 0x0000000000048947 */ /* 0x000fea0003800000 */
[----:B------:R-:W-:Y:S01]  /*1de0*/  BPT.TRAP 0x1 ;  /* 0x000000040000795c */ /* 0x000fe20000300000 */
.L_x_884:
[----:B--2---:R-:W-:Y:S05]  /*1df0*/  @P1 BRA `(.L_x_885) ;  /* 0x0000000000081947 */ /* 0x004fea0003800000 */
[----:B------:R-:W2:Y:S02]  /*1e00*/  SYNCS.PHASECHK.TRANS64.TRYWAIT P1, [UR8+0x26810], R16 ;  /* 0x02681010ff0075a7 */ /* 0x000ea40008020148 */
[----:B--2---:R-:W-:Y:S05]  /*1e10*/  @!P1 BRA `(.L_x_886) ;  /* 0x0000007400d49947 */ /* 0x004fea0003800000 */
.L_x_885:
        /* <DEDUP_REMOVED lines=67> */
.L_x_887:
[----:B------:R1:W1:Y:S01]  /*2250*/  SYNCS.PHASECHK.TRANS64.TRYWAIT P1, [UR8+0x26830], R16 ;  /* 0x02683010ff0075a7 */ /* 0x0002620008020148 */
[----:B------:R-:W-:Y:S05]  /*2260*/  @!P0 BRA `(.L_x_888) ;  /* 0x0000000000048947 */ /* 0x000fea0003800000 */
[----:B------:R-:W-:Y:S01]  /*2270*/  BPT.TRAP 0x1 ;  /* 0x000000040000795c */ /* 0x000fe20000300000 */
.L_x_888:
[----:B-1----:R-:W-:Y:S05]  /*2280*/  @P1 BRA `(.L_x_889) ;  /* 0x0000000000081947 */ /* 0x002fea0003800000 */
[----:B------:R-:W1:Y:S02]  /*2290*/  SYNCS.PHASECHK.TRANS64.TRYWAIT P1, [UR8+0x26830], R16 ;  /* 0x02683010ff0075a7 */ /* 0x000e640008020148 */
[----:B-1----:R-:W-:Y:S05]  /*22a0*/  @!P1 BRA `(.L_x_890) ;  /* 0x0000007000c89947 */ /* 0x002fea0003800000 */
.L_x_889:
        /* <DEDUP_REMOVED lines=440> */
.L_x_891:
        /* <DEDUP_REMOVED lines=46> */
.L_x_892:
        /* <DEDUP_REMOVED lines=66> */
.L_x_874:
[----:B------:R-:W-:Y:S05]  /*4530*/  @P0 BRA `(.L_x_869) ;  /* 0x0000004c00d00947 */ /* 0x000fea0003800000 */
[----:B------:R-:W-:Y:S01]  /*4540*/  ULDC.64 UR4, c[0x0][0x878] ;  /* 0x00021e0000047ab9 */ /* 0x000fe20000000a00 */
[----:B------:R-:W1:Y:S01]  /*4550*/  S2R R8, SR_TID.X ;  /* 0x0000000000087919 */ /* 0x000e620000002100 */
[----:B------:R-:W-:Y:S01]  /*4560*/  UISETP.NE.U32.AND UP0, UPT, UR4, URZ, UPT ;  /* 0x0000003f0400728c */ /* 0x000fe2000bf05070 */
[----:B------:R-:W2:Y:S01]  /*4570*/  S2UR UR15, SR_CTAID.X ;  /* 0x00000000000f79c3 */ /* 0x000ea20000002500 */
[----:B------:R-:W-:Y:S01]  /*4580*/  ULDC UR13, c[0x0][0x870] ;  /* 0x00021c00000d7ab9 */ /* 0x000fe20000000800 */
[----:B------:R-:W-:Y:S01]  /*4590*/  ULDC UR14, c[0x0][0x80c] ;  /* 0x00020300000e7ab9 */ /* 0x000fe20000000800 */
[----:B------:R-:W-:Y:S01]  /*45a0*/  UISETP.NE.AND.EX UP0, UPT, UR5, URZ, UPT, UP0 ;  /* 0x0000003f0500728c */ /* 0x000fe2000bf05300 */
[----:B------:R-:W-:Y:S01]  /*45b0*/  ULDC.64 UR10, c[0x0][0x868] ;  /* 0x00021a00000a7ab9 */ /* 0x000fe20000000a00 */
[----:B------:R-:W-:Y:S01]  /*45c0*/  ULDC.64 UR18, c[0x0][0x818] ;  /* 0x0002060000127ab9 */ /* 0x000fe20000000a00 */
[----:B------:R-:W-:Y:S02]  /*45d0*/  ULDC.64 UR20, c[0x0][0x840] ;  /* 0x0002100000147ab9 */ /* 0x000fe40000000a00 */
[----:B------:R-:W-:Y:S01]  /*45e0*/  S2UR UR17, SR_CgaCtaId ;  /* 0x00000000001179c3 */ /* 0x000fe20000008800 */
[----:B------:R-:W-:Y:S01]  /*45f0*/  PLOP3.LUT P0, PT, PT, PT, UP0, 0x80, 0x0 ;  /* 0x000000000000781c */ /* 0x000fe20003f0f008 */
[----:B------:R-:W-:-:S04]  /*4600*/  ULDC.64 UR22, c[0x0][0x848] ;  /* 0x0002120000167ab9 */ /* 0x000fc80000000a00 */
[----:B------:R-:W-:Y:S02]  /*4610*/  @UP0 ULDC.64 UR4, c[0x0][0x878] ;  /* 0x00021e0000040ab9 */ /* 0x000fe40000000a00 */
[----:B------:R-:W-:-:S06]  /*4620*/  @UP0 UIMAD.WIDE UR4, UR36, 0x4, UR4 ;  /* 0x00000004240408a5 */ /* 0x000fcc000f8e0204 */
[----:B------:R-:W-:Y:S02]  /*4630*/  IMAD.U32 R2, RZ, RZ, UR4 ;  /* 0x00000004ff027e24 */ /* 0x000fe4000f8e00ff */
[----:B------:R-:W-:Y:S01]  /*4640*/  IMAD.U32 R3, RZ, RZ, UR5 ;  /* 0x00000005ff037e24 */ /* 0x000fe2000f8e00ff */
[----:B------:R-:W-:-:S04]  /*4650*/  ULDC UR5, c[0x0][0x850] ;  /* 0x0002140000057ab9 */ /* 0x000fc80000000800 */
[----:B------:R3:W4:Y:S01]  /*4660*/  @P0 LDG.E R2, desc[UR46][R2.64] ;  /* 0x0000002e02020981 */ /* 0x000722000c1e1900 */
[----:B------:R-:W3:Y:S01]  /*4670*/  S2UR UR4, SR_CTAID.Y ;  /* 0x00000000000479c3 */ /* 0x000ee20000002600 */
[----:B------:R-:W-:Y:S01]  /*4680*/  UISETP.NE.AND UP1, UPT, UR5, 0x1, UPT ;  /* 0x000000010500788c */ /* 0x000fe2000bf25270 */
[----:B------:R-:W-:Y:S01]  /*4690*/  BSSY B0, `(.L_x_894) ;  /* 0x000005c000007945 */ /* 0x000fe20003800000 */
[----:B--2---:R-:W-:Y:S01]  /*46a0*/  UIMAD UR13, UR15, UR13, URZ ;  /* 0x0000000d0f0d72a4 */ /* 0x004fe2000f8e023f */
[C---:B-1----:R-:W-:Y:S01]  /*46b0*/  ISETP.NE.AND P1, PT, R8.reuse, 0x80, PT ;  /* 0x000000800800780c */ /* 0x042fe20003f25270 */
[----:B------:R-:W-:Y:S02]  /*46c0*/  UIMAD UR12, UR36, UR14, URZ ;  /* 0x0000000e240c72a4 */ /* 0x000fe4000f8e023f */
[----:B------:R-:W-:Y:S01]  /*46d0*/  UIMAD UR13, UR13, UR14, URZ ;  /* 0x0000000e0d0d72a4 */ /* 0x000fe2000f8e023f */
[----:B---3--:R-:W-:Y:S01]  /*46e0*/  VIADD R3, R8, 0xffffff80 ;  /* 0xffffff8008037836 */ /* 0x008fe20000000000 */
[----:B------:R-:W-:-:S03]  /*46f0*/  UIMAD UR15, UR15, 0x3000, URZ ;  /* 0x000030000f0f78a4 */ /* 0x000fc6000f8e023f */
[----:B------:R-:W-:Y:S01]  /*4700*/  @UP1 ULDC UR8, c[0x0][0x854] ;  /* 0x0002150000081ab9 */ /* 0x000fe20000000800 */
[----:B------:R-:W-:Y:S01]  /*4710*/  @UP1 ULDC UR16, c[0x0][0x858] ;  /* 0x0002160000101ab9 */ /* 0x000fe20000000800 */
[----:B------:R-:W-:Y:S01]  /*4720*/  USHF.R.S32.HI UR14, URZ, 0x1f, UR13 ;  /* 0x0000001f3f0e7899 */ /* 0x000fe2000801140d */
[----:B------:R-:W-:Y:S01]  /*4730*/  SHF.R.S32.HI R0, RZ, 0x1f, R3 ;  /* 0x0000001fff007819 */ /* 0x000fe20000011403 */
[----:B------:R-:W-:Y:S02]  /*4740*/  UIMAD.WIDE.U32 UR8, UR4, UR8, URZ ;  /* 0x00000008040872a5 */ /* 0x000fe4000f8e003f */
[----:B------:R-:W-:Y:S02]  /*4750*/  UMOV UR6, UR4 ;  /* 0x0000000400067c82 */ /* 0x000fe40008000000 */
[----:B------:R-:W-:Y:S02]  /*4760*/  @UP1 USHF.R.U32.HI UR6, URZ, UR16, UR9 ;  /* 0x000000103f061299 */ /* 0x000fe40008011609 */
[----:B------:R-:W-:-:S02]  /*4770*/  USHF.R.S32.HI UR9, URZ, 0x1f, UR12 ;  /* 0x0000001f3f097899 */ /* 0x000fc4000801140c */
[----:B------:R-:W-:Y:S02]  /*4780*/  USHF.R.S32.HI UR16, URZ, 0x1f, UR6 ;  /* 0x0000001f3f107899 */ /* 0x000fe40008011406 */
[----:B------:R-:W-:-:S04]  /*4790*/  UIADD3 UR12, UP1, UP2, UR13, UR12, UR6 ;  /* 0x0000000c0d0c7290 */ /* 0x000fc8000fa3e006 */
[----:B------:R-:W-:Y:S01]  /*47a0*/  UIADD3.X UR14, UR14, UR9, UR16, UP1, UP2 ;  /* 0x000000090e0e7290 */ /* 0x000fe20008fe4410 */
        /* <DEDUP_REMOVED lines=8> */
[----:B------:R-:W-:Y:S02]  /*4830*/  IMAD R0, R9, 0x600, R0 ;  /* 0x0000060009007824 */ /* 0x000fe400078e0200 */
[----:B------:R-:W-:Y:S02]  /*4840*/  @UP0 USHF.R.S32.HI UR8, URZ, 0x1f, UR7 ;  /* 0x0000001f3f080899 */ /* 0x000fe40008011407 */
[----:B------:R-:W-:Y:S02]  /*4850*/  IMAD.SHL.U32 R0, R0, 0x4, RZ ;  /* 0x0000000400007824 */ /* 0x000fe400078e00ff */
[----:B------:R-:W-:-:S02]  /*4860*/  @UP0 ULEA.HI UR9, UR8, UR7, URZ, 0x7 ;  /* 0x0000000708090291 */ /* 0x000fc4000f8f383f */
[----:B------:R-:W-:Y:S02]  /*4870*/  USHF.L.U32 UR7, UR12, 0x2, URZ ;  /* 0x000000020c077899 */ /* 0x000fe4000800063f */
[----:B------:R-:W-:Y:S02]  /*4880*/  @UP0 USHF.R.S32.HI UR9, URZ, 0x7, UR9 ;  /* 0x000000073f090899 */ /* 0x000fe40008011409 */
[----:B------:R-:W-:Y:S02]  /*4890*/  USHF.L.U64.HI UR8, UR12, 0x2, UR14 ;  /* 0x000000020c087899 */ /* 0x000fe4000801020e */
[----:B------:R-:W-:Y:S02]  /*48a0*/  @UP0 UIMAD UR12, UR9, 0x3000, URZ ;  /* 0x00003000090c08a4 */ /* 0x000fe4000f8e023f */
[----:B------:R-:W-:Y:S02]  /*48b0*/  UIADD3 UR10, UP1, UR7, UR10, URZ ;  /* 0x0000000a070a7290 */ /* 0x000fe4000ff3e03f */
[----:B------:R-:W-:Y:S01]  /*48c0*/  @UP0 USHF.R.S32.HI UR13, URZ, 0x1f, UR12 ;  /* 0x0000001f3f0d0899 */ /* 0x000fe2000801140c */
[----:B------:R-:W-:-:S02]  /*48d0*/  UMOV UR9, 0x400 ;  /* 0x0000040000097882 */ /* 0x000fc40000000000 */
[----:B------:R-:W-:Y:S01]  /*48e0*/  @!UP0 UMOV UR12, URZ ;  /* 0x0000003f000c8c82 */ /* 0x000fe20008000000 */
[----:B------:R-:W-:Y:S01]  /*48f0*/  UIADD3.X UR11, UR8, UR11, URZ, UP1, !UPT ;  /* 0x0000000b080b7290 */ /* 0x000fe20008ffe43f */
[----:B------:R-:W-:Y:S01]  /*4900*/  IMAD.U32 R2, RZ, RZ, UR10 ;  /* 0x0000000aff027e24 */ /* 0x000fe2000f8e00ff */
[----:B------:R-:W-:Y:S02]  /*4910*/  UIADD3 UR14, UP1, UR15, UR12, URZ ;  /* 0x0000000c0f0e7290 */ /* 0x000fe4000ff3e03f */
[----:B------:R-:W-:Y:S02]  /*4920*/  ULEA UR9, UR17, UR9, 0x18 ;  /* 0x0000000911097291 */ /* 0x000fe4000f8ec03f */
[----:B------:R-:W-:Y:S01]  /*4930*/  UIMAD UR12, UR16, UR18, URZ ;  /* 0x00000012100c72a4 */ /* 0x000fe2000f8e023f */
[----:B------:R-:W-:Y:S01]  /*4940*/  IMAD.U32 R3, RZ, RZ, UR11 ;  /* 0x0000000bff037e24 */ /* 0x000fe2000f8e00ff */
[----:B------:R-:W-:Y:S01]  /*4950*/  UIMAD UR16, UR16, UR20, URZ ;  /* 0x00000014101072a4 */ /* 0x000fe2000f8e023f */
[----:B------:R-:W-:Y:S01]  /*4960*/  @!UP0 UMOV UR13, URZ ;  /* 0x0000003f000d8c82 */ /* 0x000fe20008000000 */
[----:B------:R-:W-:Y:S01]  /*4970*/  UIMAD UR17, UR6, UR19, UR12 ;  /* 0x00000013061172a4 */ /* 0x000fe2000f8e020c */
[----:B------:R-:W-:Y:S01]  /*4980*/  LEA R0, R0, UR9, 0x2 ;  /* 0x0000000900007c11 */ /* 0x000fe2000f8e10ff */
[----:B------:R-:W-:-:S02]  /*4990*/  UIMAD UR19, UR6, UR21, UR16 ;  /* 0x00000015061372a4 */ /* 0x000fc4000f8e0210 */
[----:B------:R-:W-:Y:S02]  /*49a0*/  ULEA.HI.X.SX32 UR15, UR15, UR13, 0x1, UP1 ;  /* 0x0000000d0f0f7291 */ /* 0x000fe400088f0e3f */
[----:B------:R-:W-:Y:S01]  /*49b0*/  USHF.R.S32.HI UR16, URZ, 0x1f, UR36 ;  /* 0x0000001f3f107899 */ /* 0x000fe20008011424 */
[----:B------:R1:W-:Y:S01]  /*49c0*/  STS.128 [R0], R24 ;  /* 0x0000001800007388 */ /* 0x0003e20000000c00 */
[----:B------:R-:W-:Y:S02]  /*49d0*/  UIMAD.WIDE.U32 UR12, UR6, UR18, UR14 ;  /* 0x00000012060c72a5 */ /* 0x000fe4000f8e000e */
[----:B------:R-:W-:Y:S01]  /*49e0*/  USEL UR16, UR16, URZ, !UP0 ;  /* 0x0000003f10107287 */ /* 0x000fe2000c000000 */
[----:B------:R1:W-:Y:S01]  /*49f0*/  STS.128 [R0+0x800], R28 ;  /* 0x0008001c00007388 */ /* 0x0003e20000000c00 */
[----:B------:R-:W-:Y:S02]  /*4a00*/  UIMAD.WIDE.U32 UR14, UR6, UR20, UR14 ;  /* 0x00000014060e72a5 */ /* 0x000fe4000f8e000e */
[----:B------:R-:W-:Y:S01]  /*4a10*/  USEL UR36, UR36, URZ, !UP0 ;  /* 0x0000003f24247287 */ /* 0x000fe2000c000000 */
[----:B------:R1:W-:Y:S01]  /*4a20*/  STS.128 [R0+0x1000], R32 ;  /* 0x0010002000007388 */ /* 0x0003e20000000c00 */
[----:B------:R-:W-:Y:S01]  /*4a30*/  ULDC.64 UR20, c[0x0][0x820] ;  /* 0x0002080000147ab9 */ /* 0x000fe20000000a00 */
[----:B------:R-:W-:-:S02]  /*4a40*/  UIADD3 UR13, UR13, UR17, URZ ;  /* 0x000000110d0d7290 */ /* 0x000fc4000fffe03f */
[----:B------:R1:W-:Y:S01]  /*4a50*/  STS.128 [R0+0x1800], R36 ;  /* 0x0018002400007388 */ /* 0x0003e20000000c00 */
[----:B------:R-:W-:Y:S02]  /*4a60*/  UIMAD UR18, UR16, UR20, URZ ;  /* 0x00000014101272a4 */ /* 0x000fe4000f8e023f */
        /* <DEDUP_REMOVED lines=12> */
[----:B------:R-:W-:Y:S02]  /*4b30*/  UIADD3 UR17, -UR6, URZ, URZ ;  /* 0x0000003f06117290 */ /* 0x000fe4000fffe13f */
[----:B------:R1:W-:Y:S01]  /*4b40*/  STS.128 [R0+0x4000], R56 ;  /* 0x0040003800007388 */ /* 0x0003e20000000c00 */
[----:B------:R-:W-:Y:S02]  /*4b50*/  UIADD3 UR13, UR13, UR18, URZ ;  /* 0x000000120d0d7290 */ /* 0x000fe4000fffe03f */
[----:B------:R-:W-:Y:S01]  /*4b60*/  UIADD3 UR6, UR15, UR16, URZ ;  /* 0x000000100f067290 */ /* 0x000fe2000fffe03f */
[----:B------:R1:W-:Y:S01]  /*4b70*/  STS.128 [R0+0x4800], R60 ;  /* 0x0048003c00007388 */ /* 0x0003e20000000c00 */
[----:B------:R-:W-:Y:S02]  /*4b80*/  ULEA UR20, UP0, UR12, UR20, 0x2 ;  /* 0x000000140c147291 */ /* 0x000fe4000f80103f */
[----:B------:R-:W-:Y:S01]  /*4b90*/  ULEA UR22, UP1, UR14, UR22, 0x2 ;  /* 0x000000160e167291 */ /* 0x000fe2000f82103f */
[----:B------:R1:W-:Y:S01]  /*4ba0*/  STS.128 [R0+0x5000], R64 ;  /* 0x0050004000007388 */ /* 0x0003e20000000c00 */
[----:B------:R-:W-:-:S02]  /*4bb0*/  ULEA.HI.X UR21, UR12, UR21, UR13, 0x2, UP0 ;  /* 0x000000150c157291 */ /* 0x000fc400080f140d */
[----:B------:R-:W-:Y:S01]  /*4bc0*/  ULEA.HI.X UR23, UR14, UR23, UR6, 0x2, UP1 ;  /* 0x000000170e177291 */ /* 0x000fe200088f1406 */
[----:B------:R1:W-:Y:S01]  /*4bd0*/  STS.128 [R0+0x5800], R68 ;  /* 0x0058004400007388 */ /* 0x0003e20000000c00 */
[----:B------:R-:W-:Y:S01]  /*4be0*/  UIMAD UR17, UR5, UR17, UR4 ;  /* 0x00000011051172a4 */ /* 0x000fe2000f8e0204 */
[----:B------:R-:W-:Y:S11]  /*4bf0*/  @P0 BRA `(.L_x_895) ;  /* 0x0000000000140947 */ /* 0x000ff60003800000 */
.L_x_896:
[----:B-1----:R-:W2:Y:S04]  /*4c00*/  LDG.E.STRONG.GPU R4, desc[UR46][R2.64] ;  /* 0x0000002e02047981 */ /* 0x002ea8000c1ef900 */
[----:B--2---:R-:W-:Y:S01]  /*4c10*/  CCTL.IVALL ;  /* 0x00000000ff00798f */ /* 0x004fe20002000000 */
[----:B------:R-:W-:Y:S05]  /*4c20*/  YIELD ;  /* 0x0000000000007946 */ /* 0x000fea0003800000 */
[----:B------:R-:W-:-:S13]  /*4c30*/  ISETP.NE.AND P0, PT, R4, UR17, PT ;  /* 0x0000001104007c0c */ /* 0x000fda000bf05270 */
[----:B------:R-:W-:Y:S05]  /*4c40*/  @P0 BRA `(.L_x_896) ;  /* 0xfffffffc00ec0947 */ /* 0x000fea000383ffff */
.L_x_895:
[----:B------:R-:W-:Y:S05]  /*4c50*/  BSYNC B0 ;  /* 0x0000000000007941 */ /* 0x000fea0003800000 */
.L_x_894:
[----:B------:R-:W-:-:S03]  /*4c60*/  UMOV UR4, 0xffffffff ;  /* 0xffffffff00047882 */ /* 0x000fc60000000000 */
[----:B------:R-:W-:Y:S05]  /*4c70*/  BRA.DIV UR4, `(.L_x_897) ;  /* 0x0000004a046c7947 */ /* 0x000fea000b800000 */
[----:B------:R-:W-:Y:S01]  /*4c80*/  NOP ;  /* 0x0000000000007918 */ /* 0x000fe20000000000 */
.L_x_987:
        /* <DEDUP_REMOVED lines=10> */
[----:B------:R-:W-:Y:S01]  /*4d30*/  PLOP3.LUT P0, PT, PT, PT, PT, 0x80, 0x0 ;  /* 0x000000000000781c */ /* 0x000fe20003f0f070 */
[----:B------:R-:W-:Y:S01]  /*4d40*/  UMOV UR6, 0xc00 ;  /* 0x00000c0000067882 */ /* 0x000fe20000000000 */
[----:B------:R-:W-:Y:S01]  /*4d50*/  UMOV UR10, 0x0 ;  /* 0x00000000000a7882 */ /* 0x000fe20000000000 */
[----:B------:R-:W-:Y:S01]  /*4d60*/  UMOV UR11, 0x14f00000 ;  /* 0x14f00000000b7882 */ /* 0x000fe20000000000 */
[----:B------:R-:W-:Y:S01]  /*4d70*/  UMOV UR4, UR22 ;  /* 0x0000001600047c82 */ /* 0x000fe20008000000 */
[----:B------:R-:W-:-:S08]  /*4d80*/  UMOV UR5, UR23 ;  /* 0x0000001700057c82 */ /* 0x000fd00008000000 */
.L_x_900:
[----:B------:R-:W-:Y:S01]  /*4d90*/  @P0 ELECT P2, URZ, PT ;  /* 0x00000000003f082f */ /* 0x000fe20003840000 */
[----:B------:R2:W-:-:S12]  /*4da0*/  UBLKRED.G.S.ADD.F32.RN [UR4], [UR9], UR6, desc[UR10] ;  /* 0x00000a04090073bb */ /* 0x0005d800080a1406 */
[----:B------:R-:W-:Y:S02]  /*4db0*/  @P2 PLOP3.LUT P0, PT, P2, PT, PT, 0x8, 0x0 ;  /* 0x000000000000281c */ /* 0x000fe4000170e170 */
[----:B------:R-:W-:-:S11]  /*4dc0*/  PLOP3.LUT P2, PT, PT, PT, PT, 0x8, 0x0 ;  /* 0x000000000000781c */ /* 0x000fd60003f4e170 */
[----:B--2---:R-:W-:Y:S05]  /*4dd0*/  @P0 BRA.U.ANY `(.L_x_900) ;  /* 0xfffffffd00ec0947 */ /* 0x004fea000393ffff */
[----:B------:R0:W-:Y:S01]  /*4de0*/  UTMACMDFLUSH ;  /* 0x00000000000079b7 */ /* 0x0001e20000000000 */
[----:B------:R-:W-:-:S04]  /*4df0*/  DEPBAR.LE SB0, 0x0 ;  /* 0x000080000000791a */ /* 0x000fc80000000000 */
.L_x_899:
[----:B------:R-:W-:Y:S05]  /*4e00*/  BSYNC B0 ;  /* 0x0000000000007941 */ /* 0x000fea0003800000 */
.L_x_898:
        /* <DEDUP_REMOVED lines=12> */
[----:B-1----:R-:W-:-:S05]  /*4ed0*/  IMAD.MOV.U32 R5, RZ, RZ, 0x1 ;  /* 0x00000001ff057424 */ /* 0x002fca00078e00ff */
[----:B------:R2:W-:Y:S02]  /*4ee0*/  REDG.E.ADD.S32.STRONG.GPU desc[UR46][R2.64], R5 ;  /* 0x000000050200798e */ /* 0x0005e4000c10e3ae */
.L_x_902:
[----:B------:R-:W-:Y:S05]  /*4ef0*/  BSYNC B0 ;  /* 0x0000000000007941 */ /* 0x000fea0003800000 */
.L_x_901:
        /* <DEDUP_REMOVED lines=20> */
.L_x_905:
[----:B-12---:R-:W2:Y:S04]  /*5040*/  LDG.E.STRONG.GPU R0, desc[UR46][R2.64] ;  /* 0x0000002e02007981 */ /* 0x006ea8000c1ef900 */
[----:B--2---:R-:W-:Y:S01]  /*5050*/  CCTL.IVALL ;  /* 0x00000000ff00798f */ /* 0x004fe20002000000 */
[----:B------:R-:W-:Y:S05]  /*5060*/  YIELD ;  /* 0x0000000000007946 */ /* 0x000fea0003800000 */
[----:B------:R-:W-:-:S13]  /*5070*/  ISETP.NE.AND P0, PT, R0, UR17, PT ;  /* 0x0000001100007c0c */ /* 0x000fda000bf05270 */
[----:B------:R-:W-:Y:S05]  /*5080*/  @P0 BRA `(.L_x_905) ;  /* 0xfffffffc00ec0947 */ /* 0x000fea000383ffff */
.L_x_904:
[----:B------:R-:W-:Y:S05]  /*5090*/  BSYNC B0 ;  /* 0x0000000000007941 */ /* 0x000fea0003800000 */
.L_x_903:
[----:B------:R-:W-:-:S03]  /*50a0*/  UMOV UR4, 0xffffffff ;  /* 0xffffffff00047882 */ /* 0x000fc60000000000 */
[----:B------:R-:W-:Y:S05]  /*50b0*/  BRA.DIV UR4, `(.L_x_906) ;  /* 0x0000004604787947 */ /* 0x000fea000b800000 */
[----:B------:R-:W-:Y:S01]  /*50c0*/  NOP ;  /* 0x0000000000007918 */ /* 0x000fe20000000000 */
.L_x_990:
        /* <DEDUP_REMOVED lines=16> */
.L_x_909:
[----:B------:R-:W-:Y:S01]  /*51d0*/  @P0 ELECT P2, URZ, PT ;  /* 0x00000000003f082f */ /* 0x000fe20003840000 */
[----:B------:R3:W-:-:S12]  /*51e0*/  UBLKRED.G.S.ADD.F32.RN [UR4], [UR9], UR6, desc[UR10] ;  /* 0x00000a04090073bb */ /* 0x0007d800080a1406 */
[----:B------:R-:W-:Y:S02]  /*51f0*/  @P2 PLOP3.LUT P0, PT, P2, PT, PT, 0x8, 0x0 ;  /* 0x000000000000281c */ /* 0x000fe4000170e170 */
[----:B------:R-:W-:-:S11]  /*5200*/  PLOP3.LUT P2, PT, PT, PT, PT, 0x8, 0x0 ;  /* 0x000000000000781c */ /* 0x000fd60003f4e170 */
[----:B---3--:R-:W-:Y:S05]  /*5210*/  @P0 BRA.U.ANY `(.L_x_909) ;  /* 0xfffffffd00ec0947 */ /* 0x008fea000393ffff */
[----:B------:R0:W-:Y:S01]  /*5220*/  UTMACMDFLUSH ;  /* 0x00000000000079b7 */ /* 0x0001e20000000000 */
[----:B------:R-:W-:-:S04]  /*5230*/  DEPBAR.LE SB0, 0x0 ;  /* 0x000080000000791a */ /* 0x000fc80000000000 */
.L_x_908:
[----:B------:R-:W-:Y:S05]  /*5240*/  BSYNC B0 ;  /* 0x0000000000007941 */ /* 0x000fea0003800000 */
.L_x_907:
[----:B------:R-:W-:Y:S01]  /*5250*/  NOP ;  /* 0x0000000000007918 */ /* 0x000fe20000000000 */
[----:B------:R-:W-:Y:S05]  /*5260*/  @P1 BRA `(.L_x_869) ;  /* 0x0000004000841947 */ /* 0x000fea0003800000 */
[----:B-1----:R-:W-:Y:S01]  /*5270*/  IMAD.MOV.U32 R5, RZ, RZ, 0x1 ;  /* 0x00000001ff057424 */ /* 0x002fe200078e00ff */
        /* <DEDUP_REMOVED lines=8> */
[----:B012345:R-:W-:Y:S04]  /*5300*/  CCTL.IVALL ;  /* 0x00000000ff00798f */ /* 0x03ffe80002000000 */
[----:B------:R1:W-:Y:S01]  /*5310*/  REDG.E.ADD.S32.STRONG.GPU desc[UR46][R2.64], R5 ;  /* 0x000000050200798e */ /* 0x0003e2000c10e3ae */
[----:B------:R-:W-:Y:S05]  /*5320*/  BRA `(.L_x_869) ;  /* 0x0000004000547947 */ /* 0x000fea0003800000 */
.L_x_864:
        /* <DEDUP_REMOVED lines=21> */
.L_x_911:
        /* <DEDUP_REMOVED lines=13> */
.L_x_913:
[----:B------:R-:W-:-:S05]  /*5550*/  ULDC UR4, c[0x0][0x8c4] ;  /* 0x0002310000047ab9 */ /* 0x000fca0000000800 */
.L_x_912:
        /* <DEDUP_REMOVED lines=39> */
.L_x_914:
        /* <DEDUP_REMOVED lines=20> */
[----:B------:R-:W-:Y:S01]  /*5910*/  ULEA.HI UR4, UR4, UR5, URZ, 0x6 ;  /* 0x0000000504047291 */ /* 0x000fe2000f8f303f */
[----:B------:R-:W-:Y:S01]  /*5920*/  ULDC UR10, c[0x0][0x288] ;  /* 0x0000a200000a7ab9 */ /* 0x000fe20000000800 */
[----:B------:R-:W-:Y:S02]  /*5930*/  USEL UR19, UR12, URZ, !UP0 ;  /* 0x0000003f0c137287 */ /* 0x000fe4000c000000 */
[----:B------:R-:W-:Y:S02]  /*5940*/  USEL UR18, UR8, URZ, !UP0 ;  /* 0x0000003f08127287 */ /* 0x000fe4000c000000 */
[----:B------:R-:W-:-:S02]  /*5950*/  UIMAD UR12, UR12, UR10, URZ ;  /* 0x0000000a0c0c72a4 */ /* 0x000fc4000f8e023f */
[----:B------:R-:W-:Y:S02]  /*5960*/  UIADD3 UR8, UP2, UR6, UR14, URZ ;  /* 0x0000000e06087290 */ /* 0x000fe4000ff5e03f */
[----:B------:R-:W-:Y:S01]  /*5970*/  UIADD3 UR5, UR15, UR9, URZ ;  /* 0x000000090f057290 */ /* 0x000fe2000fffe03f */
[----:B------:R-:W-:Y:S01]  /*5980*/  ULDC UR11, c[0x0][0x760] ;  /* 0x0001d800000b7ab9 */ /* 0x000fe20000000800 */
[----:B------:R-:W-:Y:S01]  /*5990*/  USHF.R.S32.HI UR4, URZ, 0x6, UR4 ;  /* 0x000000063f047899 */ /* 0x000fe20008011404 */
[----:B------:R-:W-:Y:S01]  /*59a0*/  ULDC.64 UR16, c[0x0][0x2e0] ;  /* 0x0000b80000107ab9 */ /* 0x000fe20000000a00 */
[----:B------:R-:W-:Y:S01]  /*59b0*/  UIMAD UR10, UR10, UR11, URZ ;  /* 0x0000000b0a0a72a4 */ /* 0x000fe2000f8e023f */
[----:B-1----:R-:W-:Y:S01]  /*59c0*/  LOP3.LUT R0, R0, 0x1f, RZ, 0xc0, !PT ;  /* 0x0000001f00007812 */ /* 0x002fe200078ec0ff */
[----:B------:R-:W-:Y:S02]  /*59d0*/  UIADD3 UR11, UP0, UR12, UR20, URZ ;  /* 0x000000140c0b7290 */ /* 0x000fe4000ff1e03f */
[----:B------:R-:W-:-:S02]  /*59e0*/  UIADD3.X UR9, UR7, UR5, URZ, UP2, !UPT ;  /* 0x0000000507097290 */ /* 0x000fc400097fe43f */
[----:B------:R-:W-:Y:S02]  /*59f0*/  UIMAD UR18, UR18, UR16, URZ ;  /* 0x00000010121272a4 */ /* 0x000fe4000f8e023f */
[----:B------:R-:W-:Y:S02]  /*5a00*/  UISETP.LT.AND UP2, UPT, UR4, 0x1, UPT ;  /* 0x000000010400788c */ /* 0x000fe4000bf41270 */
[----:B------:R-:W-:Y:S02]  /*5a10*/  ULEA.HI.X.SX32 UR12, UR12, UR13, 0x1, UP0 ;  /* 0x0000000d0c0c7291 */ /* 0x000fe400080f0e3f */
[----:B------:R-:W-:Y:S02]  /*5a20*/  UIMAD UR18, UR19, UR17, UR18 ;  /* 0x00000011131272a4 */ /* 0x000fe4000f8e0212 */
[----:B------:R-:W-:Y:S02]  /*5a30*/  USEL UR13, UR4, 0x1, !UP2 ;  /* 0x00000001040d7887 */ /* 0x000fe4000d000000 */
[----:B------:R-:W-:Y:S01]  /*5a40*/  UIMAD.WIDE.U32 UR8, UR19, UR16, UR8 ;  /* 0x00000010130872a5 */ /* 0x000fe2000f8e0008 */
[----:B------:R-:W-:Y:S01]  /*5a50*/  ELECT P0, URZ, PT ;  /* 0x00000000003f782f */ /* 0x000fe20003800000 */
[----:B------:R-:W-:-:S02]  /*5a60*/  ULOP3.LUT UR32, UR13, 0x1, URZ, 0xc0, !UPT ;  /* 0x000000010d207892 */ /* 0x000fc4000f8ec03f */
[----:B------:R-:W-:Y:S01]  /*5a70*/  UIADD3 UR27, UR9, UR18, URZ ;  /* 0x00000012091b7290 */ /* 0x000fe2000fffe03f */
[----:B------:R-:W-:Y:S01]  /*5a80*/  UMOV UR4, URZ ;  /* 0x0000003f00047c82 */ /* 0x000fe20008000000 */
[----:B------:R-:W-:Y:S10]  /*5a90*/  @!P1 BRA `(.L_x_915) ;  /* 0x0000000800bc9947 */ /* 0x000ff40003800000 */
[----:B------:R-:W-:Y:S01]  /*5aa0*/  UMOV UR15, UR5 ;  /* 0x00000005000f7c82 */ /* 0x000fe20008000000 */
[----:B------:R-:W-:Y:S01]  /*5ab0*/  ULDC.64 UR4, c[0x0][0x2c0] ;  /* 0x0000b00000047ab9 */ /* 0x000fe20000000a00 */
[----:B------:R-:W-:Y:S02]  /*5ac0*/  UIMAD.WIDE.U32 UR16, UR19, UR16, UR14 ;  /* 0x00000010131072a5 */ /* 0x000fe4000f8e000e */
[----:B------:R-:W-:Y:S02]  /*5ad0*/  UIADD3 UR13, UR13, -UR32, URZ ;  /* 0x800000200d0d7290 */ /* 0x000fe4000fffe03f */
[----:B------:R-:W-:-:S04]  /*5ae0*/  UIADD3 UR23, UP0, UR6, UR16, URZ ;  /* 0x0000001006177290 */ /* 0x000fc8000ff1e03f */
[----:B------:R-:W-:Y:S02]  /*5af0*/  UIADD3.X UR6, UR7, UR18, UR17, UP0, !UPT ;  /* 0x0000001207067290 */ /* 0x000fe400087fe411 */
[----:B------:R-:W-:-:S03]  /*5b00*/  ULEA UR22, UP0, UR23, UR4, 0x2 ;  /* 0x0000000417167291 */ /* 0x000fc6000f80103f */
[----:B------:R-:W-:Y:S01]  /*5b10*/  UMOV UR4, URZ ;  /* 0x0000003f00047c82 */ /* 0x000fe20008000000 */
        /* <DEDUP_REMOVED lines=8> */
.L_x_940:
        /* <DEDUP_REMOVED lines=17> */
.L_x_918:
[----:B------:R-:W2:Y:S04]  /*5cb0*/  LDG.E.STRONG.GPU R4, desc[UR46][R2.64] ;  /* 0x0000002e02047981 */ /* 0x000ea8000c1ef900 */
[----:B--2---:R-:W-:Y:S01]  /*5cc0*/  CCTL.IVALL ;  /* 0x00000000ff00798f */ /* 0x004fe20002000000 */
[----:B------:R-:W-:Y:S05]  /*5cd0*/  YIELD ;  /* 0x0000000000007946 */ /* 0x000fea0003800000 */
[----:B------:R-:W-:-:S13]  /*5ce0*/  ISETP.NE.AND P3, PT, R4, UR25, PT ;  /* 0x0000001904007c0c */ /* 0x000fda000bf65270 */
[----:B------:R-:W-:Y:S05]  /*5cf0*/  @P3 BRA `(.L_x_918) ;  /* 0xfffffffc00ec3947 */ /* 0x000fea000383ffff */
.L_x_917:
[----:B------:R-:W-:Y:S05]  /*5d00*/  BSYNC B0 ;  /* 0x0000000000007941 */ /* 0x000fea0003800000 */
.L_x_916:
[----:B------:R-:W-:-:S03]  /*5d10*/  UMOV UR16, 0xffffffff ;  /* 0xffffffff00107882 */ /* 0x000fc60000000000 */
[----:B------:R-:W-:Y:S05]  /*5d20*/  BRA.DIV UR16, `(.L_x_919) ;  /* 0x0000003a10787947 */ /* 0x000fea000b800000 */
[----:B------:R-:W-:Y:S01]  /*5d30*/  NOP ;  /* 0x0000000000007918 */ /* 0x000fe20000000000 */
.L_x_993:
        /* <DEDUP_REMOVED lines=19> */
.L_x_921:
[----:B------:R-:W-:Y:S05]  /*5e70*/  BSYNC B0 ;  /* 0x0000000000007941 */ /* 0x000fea0003800000 */
.L_x_920:
        /* <DEDUP_REMOVED lines=13> */
.L_x_923:
[----:B------:R-:W-:Y:S05]  /*5f50*/  BSYNC B0 ;  /* 0x0000000000007941 */ /* 0x000fea0003800000 */
.L_x_922:
[----:B------:R-:W-:Y:S06]  /*5f60*/  BAR.ARV 0xa, 0xa0 ;  /* 0x0282800000007b1d */ /* 0x000fec0000002000 */
[----:B------:R-:W-:Y:S04]  /*5f70*/  BSSY B0, `(.L_x_924) ;  /* 0x0000003000007945 */ /* 0x000fe80003800000 */
[----:B------:R-:W-:Y:S05]  /*5f80*/  @!P0 BRA `(.L_x_925) ;  /* 0x0000000000048947 */ /* 0x000fea0003800000 */
[----:B------:R-:W-:-:S04]  /*5f90*/  DEPBAR.LE SB0, 0x0 ;  /* 0x000080000000791a */ /* 0x000fc80000000000 */
.L_x_925:
[----:B------:R-:W-:Y:S05]  /*5fa0*/  BSYNC B0 ;  /* 0x0000000000007941 */ /* 0x000fea0003800000 */
.L_x_924:
        /* <DEDUP_REMOVED lines=19> */
.L_x_927:
[----:B------:R-:W-:Y:S05]  /*60e0*/  BSYNC B0 ;  /* 0x0000000000007941 */ /* 0x000fea0003800000 */
.L_x_926:
        /* <DEDUP_REMOVED lines=9> */
.L_x_930:
[----:B------:R-:W2:Y:S04]  /*6180*/  LDG.E.STRONG.GPU R4, desc[UR46][R2.64] ;  /* 0x0000002e02047981 */ /* 0x000ea8000c1ef900 */
[----:B--2---:R-:W-:Y:S01]  /*6190*/  CCTL.IVALL ;  /* 0x00000000ff00798f */ /* 0x004fe20002000000 */
[----:B------:R-:W-:Y:S05]  /*61a0*/  YIELD ;  /* 0x0000000000007946 */ /* 0x000fea0003800000 */
[----:B------:R-:W-:-:S13]  /*61b0*/  ISETP.NE.AND P3, PT, R4, UR25, PT ;  /* 0x0000001904007c0c */ /* 0x000fda000bf65270 */
[----:B------:R-:W-:Y:S05]  /*61c0*/  @P3 BRA `(.L_x_930) ;  /* 0xfffffffc00ec3947 */ /* 0x000fea000383ffff */
.L_x_929:
[----:B------:R-:W-:Y:S05]  /*61d0*/  BSYNC B0 ;  /* 0x0000000000007941 */ /* 0x000fea0003800000 */
.L_x_928:
[----:B------:R-:W-:-:S03]  /*61e0*/  UMOV UR6, 0xffffffff ;  /* 0xffffffff00067882 */ /* 0x000fc60000000000 */
[----:B------:R-:W-:Y:S05]  /*61f0*/  BRA.DIV UR6, `(.L_x_931) ;  /* 0x0000003606607947 */ /* 0x000fea000b800000 */
[----:B------:R-:W-:Y:S01]  /*6200*/  NOP ;  /* 0x0000000000007918 */ /* 0x000fe20000000000 */
.L_x_996:
        /* <DEDUP_REMOVED lines=13> */
.L_x_933:
[----:B------:R-:W-:Y:S05]  /*62e0*/  BSYNC B0 ;  /* 0x0000000000007941 */ /* 0x000fea0003800000 */
.L_x_932:
        /* <DEDUP_REMOVED lines=13> */
.L_x_935:
[----:B------:R-:W-:Y:S05]  /*63c0*/  BSYNC B0 ;  /* 0x0000000000007941 */ /* 0x000fea0003800000 */
.L_x_934:
[----:B------:R-:W-:Y:S06]  /*63d0*/  BAR.ARV 0xa, 0xa0 ;  /* 0x0282800000007b1d */ /* 0x000fec0000002000 */
[----:B------:R-:W-:Y:S04]  /*63e0*/  BSSY B0, `(.L_x_936) ;  /* 0x0000003000007945 */ /* 0x000fe80003800000 */
[----:B------:R-:W-:Y:S05]  /*63f0*/  @!P0 BRA `(.L_x_937) ;  /* 0x0000000000048947 */ /* 0x000fea0003800000 */
[----:B------:R-:W-:-:S04]  /*6400*/  DEPBAR.LE SB0, 0x0 ;  /* 0x000080000000791a */ /* 0x000fc80000000000 */
.L_x_937:
[----:B------:R-:W-:Y:S05]  /*6410*/  BSYNC B0 ;  /* 0x0000000000007941 */ /* 0x000fea0003800000 */
.L_x_936:
        /* <DEDUP_REMOVED lines=19> */
.L_x_939:
[----:B------:R-:W-:Y:S05]  /*6550*/  BSYNC B0 ;  /* 0x0000000000007941 */ /* 0x000fea0003800000 */
.L_x_938:
[----:B------:R-:W-:Y:S02]  /*6560*/  UIADD3 UR4, UR4, 0x2, URZ ;  /* 0x0000000204047890 */ /* 0x000fe4000fffe03f */
[----:B------:R-:W-:Y:S01]  /*6570*/  UIADD3 UR5, UR5, 0x1, URZ ;  /* 0x0000000105057890 */ /* 0x000fe2000fffe03f */
[----:B------:R-:W-:Y:S11]  /*6580*/  @P2 BRA `(.L_x_940) ;  /* 0xfffffff400842947 */ /* 0x000ff6000383ffff */
.L_x_915:
        /* <DEDUP_REMOVED lines=13> */
.L_x_943:
[----:B------:R-:W2:Y:S04]  /*6660*/  LDG.E.STRONG.GPU R0, desc[UR46][R2.64] ;  /* 0x0000002e02007981 */ /* 0x000ea8000c1ef900 */
[----:B--2---:R-:W-:Y:S01]  /*6670*/  CCTL.IVALL ;  /* 0x00000000ff00798f */ /* 0x004fe20002000000 */
[----:B------:R-:W-:Y:S05]  /*6680*/  YIELD ;  /* 0x0000000000007946 */ /* 0x000fea0003800000 */
[----:B------:R-:W-:-:S13]  /*6690*/  ISETP.NE.AND P2, PT, R0, UR25, PT ;  /* 0x0000001900007c0c */ /* 0x000fda000bf45270 */
[----:B------:R-:W-:Y:S05]  /*66a0*/  @P2 BRA `(.L_x_943) ;  /* 0xfffffffc00ec2947 */ /* 0x000fea000383ffff */
.L_x_942:
[----:B------:R-:W-:Y:S05]  /*66b0*/  BSYNC B0 ;  /* 0x0000000000007941 */ /* 0x000fea0003800000 */
.L_x_941:
[----:B------:R-:W-:-:S03]  /*66c0*/  UMOV UR5, 0xffffffff ;  /* 0xffffffff00057882 */ /* 0x000fc60000000000 */
[----:B------:R-:W-:Y:S05]  /*66d0*/  BRA.DIV UR5, `(.L_x_944) ;  /* 0x0000003205447947 */ /* 0x000fea000b800000 */
[----:B------:R-:W-:Y:S01]  /*66e0*/  NOP ;  /* 0x0000000000007918 */ /* 0x000fe20000000000 */
.L_x_999:
        /* <DEDUP_REMOVED lines=22> */
.L_x_946:
[----:B------:R-:W-:Y:S05]  /*6850*/  BSYNC B0 ;  /* 0x0000000000007941 */ /* 0x000fea0003800000 */
.L_x_945:
        /* <DEDUP_REMOVED lines=20> */
.L_x_948:
[----:B------:R-:W-:Y:S05]  /*69a0*/  BSYNC B0 ;  /* 0x0000000000007941 */ /* 0x000fea0003800000 */
.L_x_947:
[----:B------:R-:W-:Y:S06]  /*69b0*/  BAR.ARV 0xa, 0xa0 ;  /* 0x0282800000007b1d */ /* 0x000fec0000002000 */
[----:B------:R-:W-:Y:S04]  /*69c0*/  BSSY B0, `(.L_x_949) ;  /* 0x0000003000007945 */ /* 0x000fe80003800000 */
[----:B------:R-:W-:Y:S05]  /*69d0*/  @!P0 BRA `(.L_x_950) ;  /* 0x0000000000048947 */ /* 0x000fea0003800000 */
[----:B------:R-:W-:-:S04]  /*69e0*/  DEPBAR.LE SB0, 0x0 ;  /* 0x000080000000791a */ /* 0x000fc80000000000 */
.L_x_950:
[----:B------:R-:W-:Y:S05]  /*69f0*/  BSYNC B0 ;  /* 0x0000000000007941 */ /* 0x000fea0003800000 */
.L_x_949:
        /* <DEDUP_REMOVED lines=19> */
.L_x_910:
        /* <DEDUP_REMOVED lines=13> */
.L_x_951:
        /* <DEDUP_REMOVED lines=14> */
.L_x_953:
[----:B------:R-:W-:-:S05]  /*6ce0*/  ULDC UR4, c[0x0][0x8c4] ;  /* 0x0002310000047ab9 */ /* 0x000fca0000000800 */
.L_x_952:
        /* <DEDUP_REMOVED lines=56> */
.L_x_955:
        /* <DEDUP_REMOVED lines=63> */
.L_x_1000:
        /* <DEDUP_REMOVED lines=13> */
.L_x_958:
        /* <DEDUP_REMOVED lines=125> */
.L_x_969:
[----:B------:R-:W-:-:S04]  /*7d00*/  SHF.L.U32 R21, R9, 0x1f, RZ ;  /* 0x0000001f09157819 */ /* 0x000fc800000006ff */
[----:B-1----:R-:W1:Y:S02]  /*7d10*/  SYNCS.PHASECHK.TRANS64.TRYWAIT P1, [R0+URZ+0x26840], R21 ;  /* 0x02684015000075a7 */ /* 0x002e64000802017f */
[----:B-12---:R-:W-:Y:S05]  /*7d20*/  @!P1 BRA `(.L_x_961) ;  /* 0x0000001800e09947 */ /* 0x006fea0003800000 */
.L_x_1001:
[----:B------:R-:W-:Y:S05]  /*7d30*/  @P0 BRA `(.L_x_962) ;  /* 0x0000000000140947 */ /* 0x000fea0003800000 */
[----:B------:R-:W-:Y:S01]  /*7d40*/  ISETP.NE.AND P1, PT, R16, RZ, PT ;  /* 0x000000ff1000720c */ /* 0x000fe20003f25270 */
[----:B------:R-:W-:-:S04]  /*7d50*/  IMAD.MOV.U32 R3, RZ, RZ, 0x3100 ;  /* 0x00003100ff037424 */ /* 0x000fc800078e00ff */
[----:B------:R2:W-:Y:S08]  /*7d60*/  SYNCS.ARRIVE.TRANS64 RZ, [R0+URZ+0x26830], R3 ;  /* 0x0268300300ff79a7 */ /* 0x0005f0000800003f */
[----:B------:R-:W-:Y:S05]  /*7d70*/  @!P1 BRA `(.L_x_962) ;  /* 0x0000000000049947 */ /* 0x000fea0003800000 */
[----:B------:R-:W-:Y:S01]  /*7d80*/  BPT.TRAP 0x1 ;  /* 0x000000040000795c */ /* 0x000fe20000300000 */
.L_x_962:
        /* <DEDUP_REMOVED lines=43> */
.L_x_1002:
[----:B------:R-:W-:Y:S05]  /*8040*/  @P0 BRA `(.L_x_964) ;  /* 0x0000000000140947 */ /* 0x000fea0003800000 */
[----:B------:R-:W-:Y:S01]  /*8050*/  ISETP.NE.AND P1, PT, R16, RZ, PT ;  /* 0x000000ff1000720c */ /* 0x000fe20003f25270 */
[----:B------:R-:W-:-:S04]  /*8060*/  IMAD.MOV.U32 R3, RZ, RZ, 0x3100 ;  /* 0x00003100ff037424 */ /* 0x000fc800078e00ff */
[----:B------:R3:W-:Y:S08]  /*8070*/  SYNCS.ARRIVE.TRANS64 RZ, [R0+URZ+0x26818], R3 ;  /* 0x0268180300ff79a7 */ /* 0x0007f0000800003f */
[----:B------:R-:W-:Y:S05]  /*8080*/  @!P1 BRA `(.L_x_964) ;  /* 0x0000000000049947 */ /* 0x000fea0003800000 */
[----:B------:R-:W-:Y:S01]  /*8090*/  BPT.TRAP 0x1 ;  /* 0x000000040000795c */ /* 0x000fe20000300000 */
.L_x_964:
        /* <DEDUP_REMOVED lines=36> */
.L_x_1003:
        /* <DEDUP_REMOVED lines=9> */
.L_x_966:
        /* <DEDUP_REMOVED lines=38> */
.L_x_1005:
[----:B------:R-:W-:Y:S05]  /*85d0*/  @P0 BRA `(.L_x_968) ;  /* 0x0000000000140947 */ /* 0x000fea0003800000 */
[----:B------:R-:W-:Y:S01]  /*85e0*/  ISETP.NE.AND P1, PT, R16, RZ, PT ;  /* 0x000000ff1000720c */ /* 0x000fe20003f25270 */
[----:B-1----:R-:W-:-:S04]  /*85f0*/  IMAD.MOV.U32 R5, RZ, RZ, 0x3100 ;  /* 0x00003100ff057424 */ /* 0x002fc800078e00ff */
[----:B------:R2:W-:Y:S08]  /*8600*/  SYNCS.ARRIVE.TRANS64 RZ, [R0+URZ+0x26810], R5 ;  /* 0x0268100500ff79a7 */ /* 0x0005f0000800003f */
[----:B------:R-:W-:Y:S05]  /*8610*/  @!P1 BRA `(.L_x_968) ;  /* 0x0000000000049947 */ /* 0x000fea0003800000 */
[----:B------:R-:W-:Y:S01]  /*8620*/  BPT.TRAP 0x1 ;  /* 0x000000040000795c */ /* 0x000fe20000300000 */
.L_x_968:
        /* <DEDUP_REMOVED lines=37> */
.L_x_960:
[----:B------:R-:W-:-:S13]  /*8880*/  ISETP.NE.AND P1, PT, R13, RZ, PT ;  /* 0x000000ff0d00720c */ /* 0x000fda0003f25270 */
[----:B------:R-:W-:Y:S05]  /*8890*/  @!P1 BRA `(.L_x_959) ;  /* 0x0000000400689947 */ /* 0x000fea0003800000 */
[----:B------:R-:W-:-:S04]  /*88a0*/  SHF.L.U32 R7, R9, 0x1f, RZ ;  /* 0x0000001f09077819 */ /* 0x000fc800000006ff */
[----:B------:R-:W1:Y:S02]  /*88b0*/  SYNCS.PHASECHK.TRANS64.TRYWAIT P1, [R0+URZ+0x26840], R7 ;  /* 0x02684007000075a7 */ /* 0x000e64000802017f */
[----:B-1----:R-:W-:Y:S05]  /*88c0*/  @!P1 BRA `(.L_x_970) ;  /* 0x00000010004c9947 */ /* 0x002fea0003800000 */
.L_x_1006:
[----:B------:R-:W-:Y:S05]  /*88d0*/  @P0 BRA `(.L_x_971) ;  /* 0x0000000000140947 */ /* 0x000fea0003800000 */
[----:B------:R-:W-:Y:S01]  /*88e0*/  ISETP.NE.AND P1, PT, R16, RZ, PT ;  /* 0x000000ff1000720c */ /* 0x000fe20003f25270 */
[----:B------:R-:W-:-:S04]  /*88f0*/  IMAD.MOV.U32 R5, RZ, RZ, 0x3100 ;  /* 0x00003100ff057424 */ /* 0x000fc800078e00ff */
[----:B------:R2:W-:Y:S08]  /*8900*/  SYNCS.ARRIVE.TRANS64 RZ, [R0+URZ+0x26830], R5 ;  /* 0x0268300500ff79a7 */ /* 0x0005f0000800003f */
[----:B------:R-:W-:Y:S05]  /*8910*/  @!P1 BRA `(.L_x_971) ;  /* 0x0000000000049947 */ /* 0x000fea0003800000 */
[----:B------:R-:W-:Y:S01]  /*8920*/  BPT.TRAP 0x1 ;  /* 0x000000040000795c */ /* 0x000fe20000300000 */
.L_x_971:
        /* <DEDUP_REMOVED lines=41> */
.L_x_1007:
[----:B------:R-:W-:Y:S05]  /*8bc0*/  @P0 BRA `(.L_x_973) ;  /* 0x0000000000140947 */ /* 0x000fea0003800000 */
[----:B------:R-:W-:Y:S01]  /*8bd0*/  ISETP.NE.AND P0, PT, R16, RZ, PT ;  /* 0x000000ff1000720c */ /* 0x000fe20003f05270 */
[----:B------:R-:W-:-:S04]  /*8be0*/  IMAD.MOV.U32 R5, RZ, RZ, 0x3100 ;  /* 0x00003100ff057424 */ /* 0x000fc800078e00ff */
[----:B------:R3:W-:Y:S08]  /*8bf0*/  SYNCS.ARRIVE.TRANS64 RZ, [R0+URZ+0x26818], R5 ;  /* 0x0268180500ff79a7 */ /* 0x0007f0000800003f */
[----:B------:R-:W-:Y:S05]  /*8c00*/  @!P0 BRA `(.L_x_973) ;  /* 0x0000000000048947 */ /* 0x000fea0003800000 */
[----:B------:R-:W-:Y:S01]  /*8c10*/  BPT.TRAP 0x1 ;  /* 0x000000040000795c */ /* 0x000fe20000300000 */
.L_x_973:
        /* <DEDUP_REMOVED lines=34> */
.L_x_959:
[----:B------:R-:W3:Y:S01]  /*8e40*/  S2R R2, SR_TID.X ;  /* 0x0000000000027919 */ /* 0x000ee20000002100 */
[----:B------:R-:W-:Y:S01]  /*8e50*/  IMAD R3, R12, 0x8, R0 ;  /* 0x000000080c037824 */ /* 0x000fe200078e0200 */
[----:B---3--:R-:W-:Y:S02]  /*8e60*/  LOP3.LUT R4, R2, 0x7f, RZ, 0xc0, !PT ;  /* 0x0000007f02047812 */ /* 0x008fe400078ec0ff */
[----:B------:R-:W-:Y:S02]  /*8e70*/  SHF.L.U32 R2, R9, 0x1f, RZ ;  /* 0x0000001f09027819 */ /* 0x000fe400000006ff */
[----:B------:R-:W-:Y:S02]  /*8e80*/  ISETP.NE.AND P1, PT, R4, RZ, PT ;  /* 0x000000ff0400720c */ /* 0x000fe40003f25270 */
[----:B------:R-:W3:Y:S02]  /*8e90*/  SYNCS.PHASECHK.TRANS64.TRYWAIT P0, [R3+URZ+0x26840], R2 ;  /* 0x02684002030075a7 */ /* 0x000ee4000800017f */
[----:B---3--:R-:W-:Y:S09]  /*8ea0*/  @!P0 BRA `(.L_x_974) ;  /* 0x0000000800fc8947 */ /* 0x008ff20003800000 */
.L_x_1008:
[----:B------:R-:W-:Y:S05]  /*8eb0*/  @P1 BRA `(.L_x_975) ;  /* 0x0000000000181947 */ /* 0x000fea0003800000 */
[----:B------:R-:W4:Y:S01]  /*8ec0*/  S2R R4, SR_TID.X ;  /* 0x0000000000047919 */ /* 0x000f220000002100 */
[----:B---3--:R-:W-:-:S04]  /*8ed0*/  IMAD.MOV.U32 R2, RZ, RZ, 0x3100 ;  /* 0x00003100ff027424 */ /* 0x008fc800078e00ff */
[----:B------:R3:W-:Y:S01]  /*8ee0*/  SYNCS.ARRIVE.TRANS64 RZ, [R3+URZ+0x26830], R2 ;  /* 0x0268300203ff79a7 */ /* 0x0007e2000800003f */
[----:B----4-:R-:W-:-:S13]  /*8ef0*/  LOP3.LUT P0, RZ, R4, 0x1f, RZ, 0xc0, !PT ;  /* 0x0000001f04ff7812 */ /* 0x010fda000780c0ff */
[----:B---3--:R-:W-:Y:S05]  /*8f00*/  @!P0 BRA `(.L_x_975) ;  /* 0x0000000000048947 */ /* 0x008fea0003800000 */
[----:B------:R-:W-:Y:S01]  /*8f10*/  BPT.TRAP 0x1 ;  /* 0x000000040000795c */ /* 0x000fe20000300000 */
.L_x_975:
        /* <DEDUP_REMOVED lines=48> */
.L_x_956:
[----:B------:R-:W-:Y:S05]  /*9220*/  BSYNC B0 ;  /* 0x0000000000007941 */ /* 0x000fea0003800000 */
.L_x_954:
[----:B------:R-:W-:-:S03]  /*9230*/  UMOV UR8, 0xffffffff ;  /* 0xffffffff00087882 */ /* 0x000fc60000000000 */
[----:B------:R-:W-:Y:S05]  /*9240*/  BRA.DIV UR8, `(.L_x_976) ;  /* 0x0000000a08287947 */ /* 0x000fea000b800000 */
[----:B------:R-:W-:-:S13]  /*9250*/  ELECT P0, URZ, PT ;  /* 0x00000000003f782f */ /* 0x000fda0003800000 */
.L_x_1011:
[----:B------:R-:W-:Y:S05]  /*9260*/  @!P0 BRA `(.L_x_869) ;  /* 0x0000000000848947 */ /* 0x000fea0003800000 */
[----:B------:R-:W-:-:S06]  /*9270*/  ULOP3.LUT UR8, UR38, 0x2, URZ, 0xfc, !UPT ;  /* 0x0000000226087892 */ /* 0x000fcc000f8efc3f */
[----:B------:R-:W-:-:S05]  /*9280*/  IMAD.U32 R2, RZ, RZ, UR8 ;  /* 0x00000008ff027e24 */ /* 0x000fca000f8e00ff */
[----:B------:R-:W-:-:S13]  /*9290*/  ISETP.NE.AND P0, PT, R2, 0x3, PT ;  /* 0x000000030200780c */ /* 0x000fda0003f05270 */
[----:B------:R-:W-:Y:S05]  /*92a0*/  @!P0 BRA `(.L_x_977) ;  /* 0x0000000000048947 */ /* 0x000fea0003800000 */
[----:B--2---:R-:W-:Y:S01]  /*92b0*/  BPT.TRAP 0x1 ;  /* 0x000000040000795c */ /* 0x004fe20000300000 */
.L_x_977:
        /* <DEDUP_REMOVED lines=15> */
.L_x_1012:
[----:B------:R-:W3:Y:S02]  /*93b0*/  SYNCS.PHASECHK.TRANS64.TRYWAIT P1, [R3+URZ], R2 ;  /* 0x00000002030075a7 */ /* 0x000ee4000802017f */
[----:B---3--:R-:W-:Y:S05]  /*93c0*/  @!P1 BRA `(.L_x_979) ;  /* 0x0000000800009947 */ /* 0x008fea0003800000 */
.L_x_1013:
[----:B------:R-:W-:Y:S05]  /*93d0*/  @!P0 BRA `(.L_x_980) ;  /* 0x0000000000048947 */ /* 0x000fea0003800000 */
[----:B--2---:R-:W-:Y:S01]  /*93e0*/  BPT.TRAP 0x1 ;  /* 0x000000040000795c */ /* 0x004fe20000300000 */
.L_x_980:
[----:B---3--:R-:W-:-:S04]  /*93f0*/  VIADD R3, R7, 0x26840 ;  /* 0x0002684007037836 */ /* 0x008fc80000000000 */
[----:B------:R-:W-:-:S04]  /*9400*/  IMAD R0, R0, 0x8, R3 ;  /* 0x0000000800007824 */ /* 0x000fc800078e0203 */
[----:B------:R-:W3:Y:S02]  /*9410*/  SYNCS.PHASECHK.TRANS64.TRYWAIT P0, [R0+URZ], R5 ;  /* 0x00000005000075a7 */ /* 0x000ee4000800017f */
[----:B---3--:R-:W-:Y:S05]  /*9420*/  @!P0 BRA `(.L_x_981) ;  /* 0x0000000400fc8947 */ /* 0x008fea0003800000 */
.L_x_1014:
[----:B------:R-:W-:-:S07]  /*9430*/  IMAD R3, R4, 0x8, R3 ;  /* 0x0000000804037824 */ /* 0x000fce00078e0203 */
.L_x_982:
[----:B----4-:R4:W1:Y:S02]  /*9440*/  SYNCS.PHASECHK.TRANS64.TRYWAIT P0, [R3+URZ], R2 ;  /* 0x00000002030075a7 */ /* 0x010864000800017f */
[----:B-1----:R-:W-:Y:S05]  /*9450*/  @!P0 NANOSLEEP.SYNCS 0x989680 ;  /* 0x009896800000895d */ /* 0x002fea0003900000 */
[----:B------:R-:W1:Y:S02]  /*9460*/  @!P0 SYNCS.PHASECHK.TRANS64 P0, [R3+URZ], R2 ;  /* 0x00000002030085a7 */ /* 0x000e64000800007f */
[----:B-1----:R-:W-:Y:S05]  /*9470*/  @!P0 BRA `(.L_x_982) ;  /* 0xfffffffc00f08947 */ /* 0x002fea000383ffff */
.L_x_869:
[----:B--2---:R-:W-:Y:S05]  /*9480*/  BSYNC B6 ;  /* 0x0000000000067941 */ /* 0x004fea0003800000 */
.L_x_863:
[----:B------:R-:W-:Y:S05]  /*9490*/  EXIT ;  /* 0x000000000000794d */ /* 0x000fea0003800000 */
.L_x_879:
[----:B------:R-:W-:Y:S02]  /*94a0*/  IMAD.MOV.U32 R13, RZ, RZ, R16 ;  /* 0x000000ffff0d7224 */ /* 0x000fe400078e0010 */
[----:B------:R-:W-:Y:S02]  /*94b0*/  IMAD.MOV.U32 R12, RZ, RZ, RZ ;  /* 0x000000ffff0c7224 */ /* 0x000fe400078e00ff */
[----:B------:R-:W-:Y:S02]  /*94c0*/  IMAD.MOV.U32 R11, RZ, RZ, 0x1f ;  /* 0x0000001fff0b7424 */ /* 0x000fe400078e00ff */
[----:B------:R-:W-:-:S07]  /*94d0*/  IMAD.MOV.U32 R15, RZ, RZ, -0x1 ;  /* 0xffffffffff0f7424 */ /* 0x000fce00078e00ff */
[----:B-----5:R-:W-:Y:S05]  /*94e0*/  WARPSYNC.COLLECTIVE R15, `(.L_x_983) ;  /* 0x000000000f087348 */ /* 0x020fea0003c00000 */
[----:B------:R1:W2:Y:S02]  /*94f0*/  SHFL.IDX P6, R14, R13, R12, R11 ;  /* 0x0000000c0d0e7389 */ /* 0x0002a400000c000b */
[----:B-12--5:R-:W-:Y:S01]  /*9500*/  ENDCOLLECTIVE ;  /* 0x000000000000791b */ /* 0x026fe20003800000 */
.L_x_983:
[----:B------:R-:W-:Y:S05]  /*9510*/  BRA `(.L_x_984) ;  /* 0xffffff7c00907947 */ /* 0x000fea000383ffff */
.L_x_881:
[----:B--2---:R2:W3:Y:S02]  /*9520*/  SYNCS.PHASECHK.TRANS64.TRYWAIT P0, [R18+URZ+0x26800], R5 ;  /* 0x02680005120075a7 */ /* 0x0044e4000800017f */
[----:B---3--:R-:W-:Y:S05]  /*9530*/  @!P0 NANOSLEEP.SYNCS 0x989680 ;  /* 0x009896800000895d */ /* 0x008fea0003900000 */
[----:B------:R-:W3:Y:S02]  /*9540*/  @!P0 SYNCS.PHASECHK.TRANS64 P0, [R18+URZ+0x26800], R5 ;  /* 0x02680005120085a7 */ /* 0x000ee4000800007f */
[----:B---3--:R-:W-:Y:S05]  /*9550*/  @!P0 BRA `(.L_x_881) ;  /* 0xfffffffc00f08947 */ /* 0x008fea000383ffff */
[----:B------:R-:W-:Y:S05]  /*9560*/  BRA `(.L_x_880) ;  /* 0xffffff7c00b47947 */ /* 0x000fea000383ffff */
.L_x_886:
[----:B--2---:R-:W-:-:S04]  /*9570*/  IMAD.U32 R5, RZ, RZ, UR8 ;  /* 0x00000008ff057e24 */ /* 0x004fc8000f8e00ff */
[----:B------:R2:W3:Y:S03]  /*9580*/  SYNCS.PHASECHK.TRANS64.TRYWAIT P1, [R5+URZ+0x26810], R16 ;  /* 0x02681010050075a7 */ /* 0x0004e6000802017f */
[----:B---3--:R-:W-:Y:S05]  /*9590*/  @!P1 NANOSLEEP.SYNCS 0x989680 ;  /* 0x009896800000995d */ /* 0x008fea0003900000 */
[----:B------:R-:W3:Y:S02]  /*95a0*/  @!P1 SYNCS.PHASECHK.TRANS64 P1, [R5+URZ+0x26810], R16 ;  /* 0x02681010050095a7 */ /* 0x000ee4000802007f */
[----:B---3--:R-:W-:Y:S05]  /*95b0*/  @!P1 BRA `(.L_x_886) ;  /* 0xfffffffc00ec9947 */ /* 0x008fea000383ffff */
[----:B------:R-:W-:Y:S05]  /*95c0*/  BRA `(.L_x_885) ;  /* 0xffffff8800147947 */ /* 0x000fea000383ffff */
.L_x_890:
[----:B------:R-:W-:-:S04]  /*95d0*/  IMAD.U32 R5, RZ, RZ, UR8 ;  /* 0x00000008ff057e24 */ /* 0x000fc8000f8e00ff */
[----:B------:R1:W1:Y:S03]  /*95e0*/  SYNCS.PHASECHK.TRANS64.TRYWAIT P1, [R5+URZ+0x26830], R16 ;  /* 0x02683010050075a7 */ /* 0x000266000802017f */
[----:B-1----:R-:W-:Y:S05]  /*95f0*/  @!P1 NANOSLEEP.SYNCS 0x989680 ;  /* 0x009896800000995d */ /* 0x002fea0003900000 */
[----:B------:R-:W1:Y:S02]  /*9600*/  @!P1 SYNCS.PHASECHK.TRANS64 P1, [R5+URZ+0x26830], R16 ;  /* 0x02683010050095a7 */ /* 0x000e64000802007f */
[----:B-1----:R-:W-:Y:S05]  /*9610*/  @!P1 BRA `(.L_x_890) ;  /* 0xfffffffc00ec9947 */ /* 0x002fea000383ffff */
[----:B------:R-:W-:Y:S05]  /*9620*/  BRA `(.L_x_889) ;  /* 0xffffff8c00207947 */ /* 0x000fea000383ffff */
.L_x_897:
[----:B------:R-:W-:Y:S01]  /*9630*/  BSSY B0, `(.L_x_985) ;  /* 0x0000005000007945 */ /* 0x000fe20003800000 */
[----:B------:R-:W-:-:S07]  /*9640*/  IMAD.MOV.U32 R15, RZ, RZ, -0x1 ;  /* 0xffffffffff0f7424 */ /* 0x000fce00078e00ff */
[----:B-1---5:R-:W-:Y:S05]  /*9650*/  WARPSYNC.COLLECTIVE R15, `(.L_x_986) ;  /* 0x000000000f087348 */ /* 0x022fea0003c00000 */
[----:B------:R-:W-:Y:S01]  /*9660*/  NOP ;  /* 0x0000000000007918 */ /* 0x000fe20000000000 */
[----:B-1---5:R-:W-:Y:S01]  /*9670*/  ENDCOLLECTIVE ;  /* 0x000000000000791b */ /* 0x022fe20003800000 */
.L_x_986:
[----:B------:R-:W-:Y:S05]  /*9680*/  BSYNC B0 ;  /* 0x0000000000007941 */ /* 0x000fea0003800000 */
.L_x_985:
[----:B------:R-:W-:Y:S05]  /*9690*/  BRA `(.L_x_987) ;  /* 0xffffffb4007c7947 */ /* 0x000fea000383ffff */
.L_x_906:
[----:B------:R-:W-:Y:S01]  /*96a0*/  BSSY B0, `(.L_x_988) ;  /* 0x0000005000007945 */ /* 0x000fe20003800000 */
[----:B------:R-:W-:-:S07]  /*96b0*/  IMAD.MOV.U32 R15, RZ, RZ, -0x1 ;  /* 0xffffffffff0f7424 */ /* 0x000fce00078e00ff */
[----:B-12--5:R-:W-:Y:S05]  /*96c0*/  WARPSYNC.COLLECTIVE R15, `(.L_x_989) ;  /* 0x000000000f087348 */ /* 0x026fea0003c00000 */
[----:B------:R-:W-:Y:S01]  /*96d0*/  NOP ;  /* 0x0000000000007918 */ /* 0x000fe20000000000 */
[----:B-12--5:R-:W-:Y:S01]  /*96e0*/  ENDCOLLECTIVE ;  /* 0x000000000000791b */ /* 0x026fe20003800000 */
.L_x_989:
[----:B------:R-:W-:Y:S05]  /*96f0*/  BSYNC B0 ;  /* 0x0000000000007941 */ /* 0x000fea0003800000 */
.L_x_988:
[----:B------:R-:W-:Y:S05]  /*9700*/  BRA `(.L_x_990) ;  /* 0xffffffb800707947 */ /* 0x000fea000383ffff */
.L_x_919:
[----:B------:R-:W-:Y:S01]  /*9710*/  BSSY B0, `(.L_x_991) ;  /* 0x0000005000007945 */ /* 0x000fe20003800000 */
[----:B------:R-:W-:-:S07]  /*9720*/  IMAD.MOV.U32 R15, RZ, RZ, -0x1 ;  /* 0xffffffffff0f7424 */ /* 0x000fce00078e00ff */
[----:B------:R-:W-:Y:S05]  /*9730*/  WARPSYNC.COLLECTIVE R15, `(.L_x_992) ;  /* 0x000000000f087348 */ /* 0x000fea0003c00000 */
[----:B------:R-:W-:Y:S01]  /*9740*/  NOP ;  /* 0x0000000000007918 */ /* 0x000fe20000000000 */
[----:B------:R-:W-:Y:S01]  /*9750*/  ENDCOLLECTIVE ;  /* 0x000000000000791b */ /* 0x000fe20003800000 */
.L_x_992:
[----:B------:R-:W-:Y:S05]  /*9760*/  BSYNC B0 ;  /* 0x0000000000007941 */ /* 0x000fea0003800000 */
.L_x_991:
[----:B------:R-:W-:Y:S05]  /*9770*/  BRA `(.L_x_993) ;  /* 0xffffffc400707947 */ /* 0x000fea000383ffff */
.L_x_931:
[----:B------:R-:W-:Y:S01]  /*9780*/  BSSY B0, `(.L_x_994) ;  /* 0x0000005000007945 */ /* 0x000fe20003800000 */
[----:B------:R-:W-:-:S07]  /*9790*/  IMAD.MOV.U32 R15, RZ, RZ, -0x1 ;  /* 0xffffffffff0f7424 */ /* 0x000fce00078e00ff */
[----:B------:R-:W-:Y:S05]  /*97a0*/  WARPSYNC.COLLECTIVE R15, `(.L_x_995) ;  /* 0x000000000f087348 */ /* 0x000fea0003c00000 */
[----:B------:R-:W-:Y:S01]  /*97b0*/  NOP ;  /* 0x0000000000007918 */ /* 0x000fe20000000000 */
[----:B------:R-:W-:Y:S01]  /*97c0*/  ENDCOLLECTIVE ;  /* 0x000000000000791b */ /* 0x000fe20003800000 */
.L_x_995:
[----:B------:R-:W-:Y:S05]  /*97d0*/  BSYNC B0 ;  /* 0x0000000000007941 */ /* 0x000fea0003800000 */
.L_x_994:
[----:B------:R-:W-:Y:S05]  /*97e0*/  BRA `(.L_x_996) ;  /* 0xffffffc800887947 */ /* 0x000fea000383ffff */
.L_x_944:
[----:B------:R-:W-:Y:S01]  /*97f0*/  BSSY B0, `(.L_x_997) ;  /* 0x0000005000007945 */ /* 0x000fe20003800000 */
[----:B------:R-:W-:-:S07]  /*9800*/  IMAD.MOV.U32 R15, RZ, RZ, -0x1 ;  /* 0xffffffffff0f7424 */ /* 0x000fce00078e00ff */
[----:B------:R-:W-:Y:S05]  /*9810*/  WARPSYNC.COLLECTIVE R15, `(.L_x_998) ;  /* 0x000000000f087348 */ /* 0x000fea0003c00000 */
[----:B------:R-:W-:Y:S01]  /*9820*/  NOP ;  /* 0x0000000000007918 */ /* 0x000fe20000000000 */
[----:B------:R-:W-:Y:S01]  /*9830*/  ENDCOLLECTIVE ;  /* 0x000000000000791b */ /* 0x000fe20003800000 */
.L_x_998:
[----:B------:R-:W-:Y:S05]  /*9840*/  BSYNC B0 ;  /* 0x0000000000007941 */ /* 0x000fea0003800000 */
.L_x_997:
[----:B------:R-:W-:Y:S05]  /*9850*/  BRA `(.L_x_999) ;  /* 0xffffffcc00a47947 */ /* 0x000fea000383ffff */
.L_x_957:
[----:B-1----:R1:W2:Y:S02]  /*9860*/  SYNCS.PHASECHK.TRANS64.TRYWAIT P0, [R0+URZ+0x26820], R3 ;  /* 0x02682003000075a7 */ /* 0x0022a4000800017f */
[----:B--2---:R-:W-:Y:S05]  /*9870*/  @!P0 NANOSLEEP.SYNCS 0x989680 ;  /* 0x009896800000895d */ /* 0x004fea0003900000 */
[----:B------:R-:W2:Y:S02]  /*9880*/  @!P0 SYNCS.PHASECHK.TRANS64 P0, [R0+URZ+0x26820], R3 ;  /* 0x02682003000085a7 */ /* 0x000ea4000800007f */
[----:B--2---:R-:W-:Y:S05]  /*9890*/  @!P0 BRA `(.L_x_957) ;  /* 0xfffffffc00f08947 */ /* 0x004fea000383ffff */
[----:B------:R-:W-:Y:S05]  /*98a0*/  BRA `(.L_x_1000) ;  /* 0xffffffd800ec7947 */ /* 0x000fea000383ffff */
.L_x_961:
[----:B-1----:R1:W2:Y:S02]  /*98b0*/  SYNCS.PHASECHK.TRANS64.TRYWAIT P1, [R0+URZ+0x26840], R21 ;  /* 0x02684015000075a7 */ /* 0x0022a4000802017f */
[----:B--2---:R-:W-:Y:S05]  /*98c0*/  @!P1 NANOSLEEP.SYNCS 0x989680 ;  /* 0x009896800000995d */ /* 0x004fea0003900000 */
[----:B------:R-:W2:Y:S02]  /*98d0*/  @!P1 SYNCS.PHASECHK.TRANS64 P1, [R0+URZ+0x26840], R21 ;  /* 0x02684015000095a7 */ /* 0x000ea4000802007f */
[----:B--2---:R-:W-:Y:S05]  /*98e0*/  @!P1 BRA `(.L_x_961) ;  /* 0xfffffffc00f09947 */ /* 0x004fea000383ffff */
[----:B------:R-:W-:Y:S05]  /*98f0*/  BRA `(.L_x_1001) ;  /* 0xffffffe4000c7947 */ /* 0x000fea000383ffff */
.L_x_963:
[----:B--2---:R2:W3:Y:S02]  /*9900*/  SYNCS.PHASECHK.TRANS64.TRYWAIT P1, [R0+URZ+0x26828], R21 ;  /* 0x02682815000075a7 */ /* 0x0044e4000802017f */
[----:B---3--:R-:W-:Y:S05]  /*9910*/  @!P1 NANOSLEEP.SYNCS 0x989680 ;  /* 0x009896800000995d */ /* 0x008fea0003900000 */
[----:B------:R-:W3:Y:S02]  /*9920*/  @!P1 SYNCS.PHASECHK.TRANS64 P1, [R0+URZ+0x26828], R21 ;  /* 0x02682815000095a7 */ /* 0x000ee4000802007f */
[----:B---3--:R-:W-:Y:S05]  /*9930*/  @!P1 BRA `(.L_x_963) ;  /* 0xfffffffc00f09947 */ /* 0x008fea000383ffff */
[----:B------:R-:W-:Y:S05]  /*9940*/  BRA `(.L_x_1002) ;  /* 0xffffffe400bc7947 */ /* 0x000fea000383ffff */
.L_x_965:
[----:B---3--:R3:W4:Y:S02]  /*9950*/  SYNCS.PHASECHK.TRANS64.TRYWAIT P1, [R0+URZ+0x26848], R21 ;  /* 0x02684815000075a7 */ /* 0x008724000802017f */
[----:B----4-:R-:W-:Y:S05]  /*9960*/  @!P1 NANOSLEEP.SYNCS 0x989680 ;  /* 0x009896800000995d */ /* 0x010fea0003900000 */
[----:B------:R-:W4:Y:S02]  /*9970*/  @!P1 SYNCS.PHASECHK.TRANS64 P1, [R0+URZ+0x26848], R21 ;  /* 0x02684815000095a7 */ /* 0x000f24000802007f */
[----:B----4-:R-:W-:Y:S05]  /*9980*/  @!P1 BRA `(.L_x_965) ;  /* 0xfffffffc00f09947 */ /* 0x010fea000383ffff */
[----:B------:R-:W-:Y:S05]  /*9990*/  BRA `(.L_x_1003) ;  /* 0xffffffe800507947 */ /* 0x000fea000383ffff */
.L_x_967:
[----:B------:R-:W-:-:S07]  /*99a0*/  SHF.L.U32 R5, R9, 0x1f, RZ ;  /* 0x0000001f09057819 */ /* 0x000fce00000006ff */
.L_x_1004:
[----:B-1----:R1:W2:Y:S02]  /*99b0*/  SYNCS.PHASECHK.TRANS64.TRYWAIT P1, [R0+URZ+0x26820], R5 ;  /* 0x02682005000075a7 */ /* 0x0022a4000802017f */
[----:B--2---:R-:W-:Y:S05]  /*99c0*/  @!P1 NANOSLEEP.SYNCS 0x989680 ;  /* 0x009896800000995d */ /* 0x004fea0003900000 */
[----:B------:R-:W2:Y:S02]  /*99d0*/  @!P1 SYNCS.PHASECHK.TRANS64 P1, [R0+URZ+0x26820], R5 ;  /* 0x02682005000095a7 */ /* 0x000ea4000802007f */
[----:B--2---:R-:W-:Y:S05]  /*99e0*/  @!P1 BRA `(.L_x_1004) ;  /* 0xfffffffc00f09947 */ /* 0x004fea000383ffff */
[----:B------:R-:W-:Y:S05]  /*99f0*/  BRA `(.L_x_1005) ;  /* 0xffffffe800f47947 */ /* 0x000fea000383ffff */
.L_x_970:
[----:B-1----:R1:W2:Y:S02]  /*9a00*/  SYNCS.PHASECHK.TRANS64.TRYWAIT P1, [R0+URZ+0x26840], R7 ;  /* 0x02684007000075a7 */ /* 0x0022a4000802017f */
[----:B--2---:R-:W-:Y:S05]  /*9a10*/  @!P1 NANOSLEEP.SYNCS 0x989680 ;  /* 0x009896800000995d */ /* 0x004fea0003900000 */
[----:B------:R-:W2:Y:S02]  /*9a20*/  @!P1 SYNCS.PHASECHK.TRANS64 P1, [R0+URZ+0x26840], R7 ;  /* 0x02684007000095a7 */ /* 0x000ea4000802007f */
[----:B--2---:R-:W-:Y:S05]  /*9a30*/  @!P1 BRA `(.L_x_970) ;  /* 0xfffffffc00f09947 */ /* 0x004fea000383ffff */
[----:B------:R-:W-:Y:S05]  /*9a40*/  BRA `(.L_x_1006) ;  /* 0xffffffec00a07947 */ /* 0x000fea000383ffff */
.L_x_972:
[----:B--2---:R2:W3:Y:S02]  /*9a50*/  SYNCS.PHASECHK.TRANS64.TRYWAIT P1, [R0+URZ+0x26828], R7 ;  /* 0x02682807000075a7 */ /* 0x0044e4000802017f */
[----:B---3--:R-:W-:Y:S05]  /*9a60*/  @!P1 NANOSLEEP.SYNCS 0x989680 ;  /* 0x009896800000995d */ /* 0x008fea0003900000 */
[----:B------:R-:W3:Y:S02]  /*9a70*/  @!P1 SYNCS.PHASECHK.TRANS64 P1, [R0+URZ+0x26828], R7 ;  /* 0x02682807000095a7 */ /* 0x000ee4000802007f */
[----:B---3--:R-:W-:Y:S05]  /*9a80*/  @!P1 BRA `(.L_x_972) ;  /* 0xfffffffc00f09947 */ /* 0x008fea000383ffff */
[----:B------:R-:W-:Y:S05]  /*9a90*/  BRA `(.L_x_1007) ;  /* 0xfffffff000487947 */ /* 0x000fea000383ffff */
.L_x_974:
[----:B---3--:R3:W4:Y:S02]  /*9aa0*/  SYNCS.PHASECHK.TRANS64.TRYWAIT P0, [R3+URZ+0x26840], R2 ;  /* 0x02684002030075a7 */ /* 0x008724000800017f */
[----:B----4-:R-:W-:Y:S05]  /*9ab0*/  @!P0 NANOSLEEP.SYNCS 0x989680 ;  /* 0x009896800000895d */ /* 0x010fea0003900000 */
[----:B------:R-:W4:Y:S02]  /*9ac0*/  @!P0 SYNCS.PHASECHK.TRANS64 P0, [R3+URZ+0x26840], R2 ;  /* 0x02684002030085a7 */ /* 0x000f24000800007f */
[----:B----4-:R-:W-:Y:S05]  /*9ad0*/  @!P0 BRA `(.L_x_974) ;  /* 0xfffffffc00f08947 */ /* 0x010fea000383ffff */
[----:B------:R-:W-:Y:S05]  /*9ae0*/  BRA `(.L_x_1008) ;  /* 0xfffffff000f07947 */ /* 0x000fea000383ffff */
.L_x_976:
[----:B------:R-:W-:Y:S01]  /*9af0*/  BSSY B0, `(.L_x_1009) ;  /* 0x0000006000007945 */ /* 0x000fe20003800000 */
[----:B------:R-:W-:-:S07]  /*9b00*/  IMAD.MOV.U32 R15, RZ, RZ, -0x1 ;  /* 0xffffffffff0f7424 */ /* 0x000fce00078e00ff */
[----:B--2---:R-:W-:Y:S05]  /*9b10*/  WARPSYNC.COLLECTIVE R15, `(.L_x_1010) ;  /* 0x000000000f0c7348 */ /* 0x004fea0003c00000 */
[----:B------:R-:W-:Y:S02]  /*9b20*/  ELECT P6, UR62, PT ;  /* 0x00000000003e782f */ /* 0x000fe400038c0000 */
[----:B------:R-:W-:Y:S01]  /*9b30*/  MOV R14, UR62 ;  /* 0x0000003e000e7c02 */ /* 0x000fe20008000f00 */
[----:B--2---:R-:W-:Y:S10]  /*9b40*/  ENDCOLLECTIVE ;  /* 0x000000000000791b */ /* 0x004ff40003800000 */
.L_x_1010:
[----:B------:R-:W-:Y:S05]  /*9b50*/  BSYNC B0 ;  /* 0x0000000000007941 */ /* 0x000fea0003800000 */
.L_x_1009:
[----:B------:R-:W-:Y:S01]  /*9b60*/  PLOP3.LUT P0, PT, P6, PT, PT, 0x80, 0x0 ;  /* 0x000000000000781c */ /* 0x000fe2000370f070 */
[----:B------:R-:W-:-:S12]  /*9b70*/  BRA `(.L_x_1011) ;  /* 0xfffffff400b87947 */ /* 0x000fd8000383ffff */
.L_x_978:
[----:B-1----:R1:W3:Y:S02]  /*9b80*/  SYNCS.PHASECHK.TRANS64.TRYWAIT P1, [R6+URZ], R5 ;  /* 0x00000005060075a7 */ /* 0x0022e4000802017f */
[----:B---3--:R-:W-:Y:S05]  /*9b90*/  @!P1 NANOSLEEP.SYNCS 0x989680 ;  /* 0x009896800000995d */ /* 0x008fea0003900000 */
[----:B------:R-:W3:Y:S02]  /*9ba0*/  @!P1 SYNCS.PHASECHK.TRANS64 P1, [R6+URZ], R5 ;  /* 0x00000005060095a7 */ /* 0x000ee4000802007f */
[----:B---3--:R-:W-:Y:S05]  /*9bb0*/  @!P1 BRA `(.L_x_978) ;  /* 0xfffffffc00f09947 */ /* 0x008fea000383ffff */
[----:B------:R-:W-:Y:S05]  /*9bc0*/  BRA `(.L_x_1012) ;  /* 0xfffffff400f87947 */ /* 0x000fea000383ffff */
.L_x_979:
[----:B---3--:R3:W4:Y:S02]  /*9bd0*/  SYNCS.PHASECHK.TRANS64.TRYWAIT P1, [R3+URZ], R2 ;  /* 0x00000002030075a7 */ /* 0x008724000802017f */
[----:B----4-:R-:W-:Y:S05]  /*9be0*/  @!P1 NANOSLEEP.SYNCS 0x989680 ;  /* 0x009896800000995d */ /* 0x010fea0003900000 */
[----:B------:R-:W4:Y:S02]  /*9bf0*/  @!P1 SYNCS.PHASECHK.TRANS64 P1, [R3+URZ], R2 ;  /* 0x00000002030095a7 */ /* 0x000f24000802007f */
[----:B----4-:R-:W-:Y:S05]  /*9c00*/  @!P1 BRA `(.L_x_979) ;  /* 0xfffffffc00f09947 */ /* 0x010fea000383ffff */
[----:B------:R-:W-:Y:S05]  /*9c10*/  BRA `(.L_x_1013) ;  /* 0xfffffff400ec7947 */ /* 0x000fea000383ffff */
.L_x_981:
[----:B---3--:R3:W4:Y:S02]  /*9c20*/  SYNCS.PHASECHK.TRANS64.TRYWAIT P0, [R0+URZ], R5 ;  /* 0x00000005000075a7 */ /* 0x008724000800017f */
[----:B----4-:R-:W-:Y:S05]  /*9c30*/  @!P0 NANOSLEEP.SYNCS 0x989680 ;  /* 0x009896800000895d */ /* 0x010fea0003900000 */
[----:B------:R-:W4:Y:S02]  /*9c40*/  @!P0 SYNCS.PHASECHK.TRANS64 P0, [R0+URZ], R5 ;  /* 0x00000005000085a7 */ /* 0x000f24000800007f */
[----:B----4-:R-:W-:Y:S05]  /*9c50*/  @!P0 BRA `(.L_x_981) ;  /* 0xfffffffc00f08947 */ /* 0x010fea000383ffff */
[----:B------:R-:W-:Y:S05]  /*9c60*/  BRA `(.L_x_1014) ;  /* 0xfffffff400f07947 */ /* 0x000fea000383ffff */
.L_x_1015:
        /* <DEDUP_REMOVED lines=9> */
.L_x_3300:


//--------------------- .text._ZN7cutlass13device_kernelIN5flash11enable_sm90INS1_16FlashAttnBwdSm90INS1_25CollectiveMainloopBwdSm90ILi2ELi2ELi2EN4cute5tupleIJNS5_1CILi1EEES8_S8_EEENS6_IJNS7_ILi64EEENS7_ILi128EEENS7_ILi96EEEEEENS_10bfloat16_tEfNS_4arch4Sm90ELb0ELb1ELb0ELb0ELb0ELb1ELb0ELb0ELi2ELi1ELi2ELi1ELb1EEENS1_21CollectiveEpilogueBwdISD_SE_SG_Li256ELb0ELb0ELi1EEENS1_19SingleTileSchedulerILb0ELb0ELb0ELi128EEEEEEEEEvNT_6ParamsE --------------------------
	.section	.text._ZN7cutlass13device_kernelIN5flash11enable_sm90INS1_16FlashAttnBwdSm90INS1_25CollectiveMainloopBwdSm90ILi2ELi2ELi2EN4cute5tupleIJNS5_1CILi1EEES8_S8_EEENS6_IJNS7_ILi64EEENS7_ILi128EEENS7_ILi96EEEEEENS_10bfloat16_tEfNS_4arch4Sm90ELb0ELb1ELb0ELb0ELb0ELb1ELb0ELb0ELi2ELi1ELi2ELi1ELb1EEENS1_21CollectiveEpilogueBwdISD_SE_SG_Li256ELb0ELb0ELi1EEENS1_19SingleTileSchedulerILb0ELb0ELb0ELi128EEEEEEEEEvNT_6ParamsE,"ax",@progbits
	.align	128
.text._ZN7cutlass13device_kernelIN5flash11enable_sm90INS1_16FlashAttnBwdSm90INS1_25CollectiveMainloopBwdSm90ILi2ELi2ELi2EN4cute5tupleIJNS5_1CILi1EEES8_S8_EEENS6_IJNS7_ILi64EEENS7_ILi128EEENS7_ILi96EEEEEENS_10bfloat16_tEfNS_4arch4Sm90ELb0ELb1ELb0ELb0ELb0ELb1ELb0ELb0ELi2ELi1ELi2ELi1ELb1EEENS1_21CollectiveEpilogueBwdISD_SE_SG_Li256ELb0ELb0ELi1EEENS1_19SingleTileSchedulerILb0ELb0ELb0ELi128EEEEEEEEEvNT_6ParamsE:
        .type           _ZN7cutlass13device_kernelIN5flash11enable_sm90INS1_16FlashAttnBwdSm90INS1_25CollectiveMainloopBwdSm90ILi2ELi2ELi2EN4cute5tupleIJNS5_1CILi1EEES8_S8_EEENS6_IJNS7_ILi64EEENS7_ILi128EEENS7_ILi96EEEEEENS_10bfloat16_tEfNS_4arch4Sm90ELb0ELb1ELb0ELb0ELb0ELb1ELb0ELb0ELi2ELi1ELi2ELi1ELb1EEENS1_21CollectiveEpilogueBwdISD_SE_SG_Li256ELb0ELb0ELi1EEENS1_19SingleTileSchedulerILb0ELb0ELb0ELi128EEEEEEEEEvNT_6ParamsE,@function
        .size           _ZN7cutlass13device_kernelIN5flash11enable_sm90INS1_16FlashAttnBwdSm90INS1_25CollectiveMainloopBwdSm90ILi2ELi2ELi2EN4cute5tupleIJNS5_1CILi1EEES8_S8_EEENS6_IJNS7_ILi64EEENS7_ILi128EEENS7_ILi96EEEEEENS_10bfloat16_tEfNS_4arch4Sm90ELb0ELb1ELb0ELb0ELb0ELb1ELb0ELb0ELi2ELi1ELi2ELi1ELb1EEENS1_21CollectiveEpilogueBwdISD_SE_SG_Li256ELb0ELb0ELi1EEENS1_19SingleTileSchedulerILb0ELb0ELb0ELi128EEEEEEEEEvNT_6ParamsE,(.L_x_3301 - _ZN7cutlass13device_kernelIN5flash11enable_sm90INS1_16FlashAttnBwdSm90INS1_25CollectiveMainloopBwdSm90ILi2ELi2ELi2EN4cute5tupleIJNS5_1CILi1EEES8_S8_EEENS6_IJNS7_ILi64EEENS7_ILi128EEENS7_ILi96EEEEEENS_10bfloat16_tEfNS_4arch4Sm90ELb0ELb1ELb0ELb0ELb0ELb1ELb0ELb0ELi2ELi1ELi2ELi1ELb1EEENS1_21CollectiveEpilogueBwdISD_SE_SG_Li256ELb0ELb0ELi1EEENS1_19SingleTileSchedulerILb0ELb0ELb0ELi128EEEEEEEEEvNT_6ParamsE)
        .other          _ZN7cutlass13device_kernelIN5flash11enable_sm90INS1_16FlashAttnBwdSm90INS1_25CollectiveMainloopBwdSm90ILi2ELi2ELi2EN4cute5tupleIJNS5_1CILi1EEES8_S8_EEENS6_IJNS7_ILi64EEENS7_ILi128EEENS7_ILi96EEEEEENS_10bfloat16_tEfNS_4arch4Sm90ELb0ELb1ELb0ELb0ELb0ELb1ELb0ELb0ELi2ELi1ELi2ELi1ELb1EEENS1_21CollectiveEpilogueBwdISD_SE_SG_Li256ELb0ELb0ELi1EEENS1_19SingleTileSchedulerILb0ELb0ELb0ELi128EEEEEEEEEvNT_6ParamsE,@"STO_CUDA_ENTRY STV_DEFAULT"
_ZN7cutlass13device_kernelIN5flash11enable_sm90INS1_16FlashAttnBwdSm90INS1_25CollectiveMainloopBwdSm90ILi2ELi2ELi2EN4cute5tupleIJNS5_1CILi1EEES8_S8_EEENS6_IJNS7_ILi64EEENS7_ILi128EEENS7_ILi96EEEEEENS_10bfloat16_tEfNS_4arch4Sm90ELb0ELb1ELb0ELb0ELb0ELb1ELb0ELb0ELi2ELi1ELi2ELi1ELb1EEENS1_21CollectiveEpilogueBwdISD_SE_SG_Li256ELb0ELb0ELi1EEENS1_19SingleTileSchedulerILb0ELb0ELb0ELi128EEEEEEEEEvNT_6ParamsE:
[----:B------:R-:W1:Y:S02]  /*0000*/  LDC R1, c[0x0][0x28] ;  /* 0x00000a00ff017b82 */ /* 0x000e640000000800 */
[----:B-1----:R-:W-:Y:S01]  /*0010*/  VIADD R1, R1, 0xfffffff8 ;  /* 0xfffffff801017836 */ /* 0x002fe20000000000 */
[----:B------:R-:W1:Y:S01]  /*0020*/  S2R R3, SR_TID.X ;  /* 0x0000000000037919 */ /* 0x000e620000002100 */
[----:B------:R-:W-:Y:S01]  /*0030*/  ELECT P0, URZ, PT ;  /* 0x00000000003f782f */ /* 0x000fe20003800000 */
[----:B------:R-:W-:Y:S01]  /*0040*/  BSSY B0, `(.L_x_1016) ;  /* 0x000001a000007945 */ /* 0x000fe20003800000 */
[----:B-1----:R-:W-:-:S05]  /*0050*/  SHF.R.U32.HI R0, RZ, 0x5, R3 ;  /* 0x00000005ff007819 */ /* 0x002fca0000011603 */
[----:B------:R-:W1:Y:S02]  /*0060*/  SHFL.IDX PT, R2, R0, RZ, 0x1f ;  /* 0x00001fff00027589 */ /* 0x000e6400000e0000 */
[----:B-1----:R-:W-:Y:S02]  /*0070*/  ISETP.EQ.AND P0, PT, R2, RZ, P0 ;  /* 0x000000ff0200720c */ /* 0x002fe40000702270 */
[----:B------:R-:W-:-:S11]  /*0080*/  SHF.R.U32.HI R2, RZ, 0x7, R3 ;  /* 0x00000007ff027819 */ /* 0x000fd60000011603 */
[----:B------:R-:W-:Y:S05]  /*0090*/  @!P0 BRA `(.L_x_1017) ;  /* 0x0000000000508947 */ /* 0x000fea0003800000 */
        /* <DEDUP_REMOVED lines=20> */
.L_x_1017:
[----:B------:R-:W-:Y:S05]  /*01e0*/  BSYNC B0 ;  /* 0x0000000000007941 */ /* 0x000fea0003800000 */
.L_x_1016:
        /* <DEDUP_REMOVED lines=37> */
.L_x_1018:
        /* <DEDUP_REMOVED lines=22> */
.L_x_1019:
[----:B------:R-:W-:Y:S01]  /*05a0*/  PLOP3.LUT P0, PT, PT, PT, UP0, 0x80, 0x0 ;  /* 0x000000000000781c */ /* 0x000fe20003f0f008 */
[----:B------:R-:W-:Y:S01]  /*05b0*/  NOP ;  /* 0x0000000000007918 */ /* 0x000fe20000000000 */
[----:B-12-4-:R-:W-:Y:S11]  /*05c0*/  BAR.SYNC.DEFER_BLOCKING 0x0 ;  /* 0x0000000000007b1d */ /* 0x016ff60000010000 */
[----:B------:R-:W-:Y:S05]  /*05d0*/  @!P0 BRA `(.L_x_1020) ;  /* 0x0000005400e08947 */ /* 0x000fea0003800000 */
.L_x_1021:
        /* <DEDUP_REMOVED lines=11> */
[----:B--2---:R-:W-:Y:S05]  /*0690*/  @!P0 EXIT ;  /* 0x000000000000894d */ /* 0x004fea0003800000 */
[----:B------:R-:W1:Y:S01]  /*06a0*/  S2UR UR39, SR_CTAID.X ;  /* 0x00000000002779c3 */ /* 0x000e620000002500 */
[----:B------:R-:W2:Y:S01]  /*06b0*/  S2R R4, SR_TID.X ;  /* 0x0000000000047919 */ /* 0x000ea20000002100 */
[----:B------:R-:W-:Y:S01]  /*06c0*/  ULDC UR7, c[0x0][0x280] ;  /* 0x0000a00000077ab9 */ /* 0x000fe20000000800 */
[----:B------:R-:W-:Y:S01]  /*06d0*/  ULDC UR6, c[0x0][0x290] ;  /* 0x0000a40000067ab9 */ /* 0x000fe20000000800 */
[----:B------:R-:W-:Y:S01]  /*06e0*/  ULDC UR4, c[0x0][0x74c] ;  /* 0x0001d30000047ab9 */ /* 0x000fe20000000800 */
[----:B------:R-:W-:Y:S02]  /*06f0*/  PLOP3.LUT P0, PT, PT, PT, PT, 0x80, 0x0 ;  /* 0x000000000000781c */ /* 0x000fe40003f0f070 */
        /* <DEDUP_REMOVED lines=18> */
[----:B-1----:R-:W-:Y:S02]  /*0820*/  ULEA UR5, UR39, UR7, 0x7 ;  /* 0x0000000727057291 */ /* 0x002fe4000f8e383f */
[----:B------:R-:W-:Y:S02]  /*0830*/  ISETP.LE.AND P1, PT, RZ, UR39, PT ;  /* 0x00000027ff007c0c */ /* 0x000fe4000bf23270 */
[----:B------:R-:W-:Y:S02]  /*0840*/  CS2R R34, SRZ ;  /* 0x0000000000227805 */ /* 0x000fe4000001ff00 */
[----:B------:R-:W-:Y:S01]  /*0850*/  CS2R R32, SRZ ;  /* 0x0000000000207805 */ /* 0x000fe2000001ff00 */
[----:B------:R-:W-:Y:S01]  /*0860*/  UIADD3 UR4, -UR4, UR5, -UR6 ;  /* 0x0000000504047290 */ /* 0x000fe2000fffe906 */
[----:B------:R-:W-:-:S02]  /*0870*/  CS2R R30, SRZ ;  /* 0x00000000001e7805 */ /* 0x000fc4000001ff00 */
[----:B------:R-:W-:Y:S02]  /*0880*/  CS2R R28, SRZ ;  /* 0x00000000001c7805 */ /* 0x000fe4000001ff00 */
[----:B------:R-:W-:Y:S01]  /*0890*/  CS2R R26, SRZ ;  /* 0x00000000001a7805 */ /* 0x000fe2000001ff00 */
[----:B------:R-:W-:Y:S01]  /*08a0*/  USHF.R.S32.HI UR5, URZ, 0x1f, UR4 ;  /* 0x0000001f3f057899 */ /* 0x000fe20008011404 */
[----:B--2---:R-:W-:Y:S01]  /*08b0*/  VIADD R22, R4, 0xffffff80 ;  /* 0xffffff8004167836 */ /* 0x004fe20000000000 */
[----:B------:R-:W-:Y:S02]  /*08c0*/  CS2R R24, SRZ ;  /* 0x0000000000187805 */ /* 0x000fe4000001ff00 */
[----:B------:R-:W-:Y:S01]  /*08d0*/  CS2R R118, SRZ ;  /* 0x0000000000767805 */ /* 0x000fe2000001ff00 */
[----:B------:R-:W-:Y:S01]  /*08e0*/  ULEA.HI UR5, UR5, UR4, URZ, 0x6 ;  /* 0x0000000405057291 */ /* 0x000fe2000f8f303f */
[----:B------:R-:W-:Y:S01]  /*08f0*/  CS2R R116, SRZ ;  /* 0x0000000000747805 */ /* 0x000fe2000001ff00 */
[----:B------:R-:W-:Y:S01]  /*0900*/  UIADD3 UR4, UR7, 0x3f, URZ ;  /* 0x0000003f07047890 */ /* 0x000fe2000fffe03f */
[----:B------:R-:W-:Y:S01]  /*0910*/  CS2R R114, SRZ ;  /* 0x0000000000727805 */ /* 0x000fe2000001ff00 */
[----:B------:R-:W-:Y:S01]  /*0920*/  USHF.R.S32.HI UR6, URZ, 0x6, UR5 ;  /* 0x000000063f067899 */ /* 0x000fe20008011405 */
[----:B------:R-:W-:Y:S01]  /*0930*/  CS2R R112, SRZ ;  /* 0x0000000000707805 */ /* 0x000fe2000001ff00 */
[----:B------:R-:W-:Y:S01]  /*0940*/  USHF.R.S32.HI UR5, URZ, 0x1f, UR4 ;  /* 0x0000001f3f057899 */ /* 0x000fe20008011404 */
[----:B------:R-:W-:Y:S01]  /*0950*/  CS2R R110, SRZ ;  /* 0x00000000006e7805 */ /* 0x000fe2000001ff00 */
[----:B------:R-:W-:Y:S01]  /*0960*/  UISETP.LT.AND UP0, UPT, URZ, UR6, UPT ;  /* 0x000000063f00728c */ /* 0x000fe2000bf01270 */
[----:B------:R-:W-:Y:S01]  /*0970*/  CS2R R108, SRZ ;  /* 0x00000000006c7805 */ /* 0x000fe2000001ff00 */
[----:B------:R-:W-:Y:S01]  /*0980*/  ULEA.HI UR5, UR5, UR4, URZ, 0x6 ;  /* 0x0000000405057291 */ /* 0x000fe2000f8f303f */
[----:B------:R-:W-:Y:S01]  /*0990*/  CS2R R106, SRZ ;  /* 0x00000000006a7805 */ /* 0x000fe2000001ff00 */
[----:B------:R-:W-:Y:S01]  /*09a0*/  USEL UR37, URZ, UR6, !UP0 ;  /* 0x000000063f257287 */ /* 0x000fe2000c000000 */
[----:B------:R-:W-:Y:S01]  /*09b0*/  CS2R R104, SRZ ;  /* 0x0000000000687805 */ /* 0x000fe2000001ff00 */
[----:B------:R-:W-:Y:S01]  /*09c0*/  USHF.R.S32.HI UR36, URZ, 0x6, UR5 ;  /* 0x000000063f247899 */ /* 0x000fe20008011405 */
        /* <DEDUP_REMOVED lines=10> */
[----:B------:R-:W-:Y:S01]  /*0a70*/  IMAD.MOV.U32 R83, RZ, RZ, RZ ;  /* 0x000000ffff537224 */ /* 0x000fe200078e00ff */
[----:B------:R-:W-:Y:S06]  /*0a80*/  @!P1 BRA `(.L_x_1022) ;  /* 0x0000000000289947 */ /* 0x000fec0003800000 */
[----:B------:R-:W-:Y:S01]  /*0a90*/  ULEA UR4, UR39, UR7, 0x7 ;  /* 0x0000000727047291 */ /* 0x000fe2000f8e383f */
[----:B------:R-:W-:-:S03]  /*0aa0*/  ULDC UR5, c[0x0][0x290] ;  /* 0x0000a40000057ab9 */ /* 0x000fc60000000800 */
[----:B------:R-:W-:-:S03]  /*0ab0*/  UIADD3 UR4, -UR5, 0xbf, UR4 ;  /* 0x000000bf05047890 */ /* 0x000fc6000fffe104 */
[----:B------:R-:W-:Y:S02]  /*0ac0*/  ULDC UR5, c[0x0][0x748] ;  /* 0x0001d20000057ab9 */ /* 0x000fe40000000800 */
[----:B------:R-:W-:-:S04]  /*0ad0*/  UIADD3 UR4, UR4, UR5, URZ ;  /* 0x0000000504047290 */ /* 0x000fc8000fffe03f */
[----:B------:R-:W-:-:S04]  /*0ae0*/  USHF.R.S32.HI UR5, URZ, 0x1f, UR4 ;  /* 0x0000001f3f057899 */ /* 0x000fc80008011404 */
[----:B------:R-:W-:-:S04]  /*0af0*/  ULEA.HI UR5, UR5, UR4, URZ, 0x6 ;  /* 0x0000000405057291 */ /* 0x000fc8000f8f303f */
[----:B------:R-:W-:-:S04]  /*0b00*/  USHF.R.S32.HI UR5, URZ, 0x6, UR5 ;  /* 0x000000063f057899 */ /* 0x000fc80008011405 */
[----:B------:R-:W-:-:S04]  /*0b10*/  UISETP.LT.AND UP0, UPT, UR36, UR5, UPT ;  /* 0x000000052400728c */ /* 0x000fc8000bf01270 */
[----:B------:R-:W-:-:S12]  /*0b20*/  USEL UR36, UR36, UR5, UP0 ;  /* 0x0000000524247287 */ /* 0x000fd80008000000 */
.L_x_1022:
[----:B------:R-:W-:Y:S01]  /*0b30*/  UISETP.GT.AND UP0, UPT, UR36, UR37, UPT ;  /* 0x000000252400728c */ /* 0x000fe2000bf04270 */
[----:B------:R-:W-:Y:S01]  /*0b40*/  IMAD.MOV.U32 R82, RZ, RZ, RZ ;  /* 0x000000ffff527224 */ /* 0x000fe200078e00ff */
[----:B------:R-:W-:Y:S02]  /*0b50*/  CS2R R80, SRZ ;  /* 0x0000000000507805 */ /* 0x000fe4000001ff00 */
[----:B------:R-:W-:Y:S02]  /*0b60*/  CS2R R78, SRZ ;  /* 0x00000000004e7805 */ /* 0x000fe4000001ff00 */
[----:B------:R-:W-:Y:S02]  /*0b70*/  CS2R R76, SRZ ;  /* 0x00000000004c7805 */ /* 0x000fe4000001ff00 */
[----:B------:R-:W-:Y:S02]  /*0b80*/  CS2R R74, SRZ ;  /* 0x00000000004a7805 */ /* 0x000fe4000001ff00 */
[----:B------:R-:W-:-:S02]  /*0b90*/  PLOP3.LUT P1, PT, PT, PT, UP0, 0x80, 0x0 ;  /* 0x000000000000781c */ /* 0x000fc40003f2f008 */
[----:B------:R-:W-:-:S11]  /*0ba0*/  CS2R R72, SRZ ;  /* 0x0000000000487805 */ /* 0x000fd6000001ff00 */
[----:B------:R-:W-:Y:S05]  /*0bb0*/  @!P1 BRA `(.L_x_1023) ;  /* 0x0000003800d09947 */ /* 0x000fea0003800000 */
        /* <DEDUP_REMOVED lines=19> */
.L_x_1025:
        /* <DEDUP_REMOVED lines=15> */
.L_x_1024:
        /* <DEDUP_REMOVED lines=22> */
.L_x_1027:
        /* <DEDUP_REMOVED lines=15> */
.L_x_1026:
[----:B------:R-:W-:Y:S01]  /*1030*/  SHF.R.S32.HI R25, RZ, 0x1f, R22 ;  /* 0x0000001fff197819 */ /* 0x000fe20000011416 */
[----:B------:R-:W-:-:S03]  /*1040*/  UMOV UR4, 0xffffffff ;  /* 0xffffffff00047882 */ /* 0x000fc60000000000 */
[----:B------:R-:W-:-:S04]  /*1050*/  LEA.HI R0, R25, R22, RZ, 0x7 ;  /* 0x0000001619007211 */ /* 0x000fc800078f38ff */
[----:B------:R-:W-:Y:S01]  /*1060*/  SHF.R.S32.HI R16, RZ, 0x7, R0 ;  /* 0x00000007ff107819 */ /* 0x000fe20000011400 */
[----:B------:R-:W-:Y:S06]  /*1070*/  BRA.DIV UR4, `(.L_x_1028) ;  /* 0x0000008204147947 */ /* 0x000fec000b800000 */
[----:B------:R1:W2:Y:S02]  /*1080*/  SHFL.IDX PT, R14, R16, RZ, 0x1f ;  /* 0x00001fff100e7589 */ /* 0x0002a400000e0000 */
.L_x_1113:
        /* <DEDUP_REMOVED lines=10> */
[----:B------:R-:W-:-:S05]  /*1130*/  LOP3.LUT R4, R26, 0x7ffffffc, RZ, 0xc0, !PT ;  /* 0x7ffffffc1a047812 */ /* 0x000fca00078ec0ff */
[----:B------:R-:W-:Y:S01]  /*1140*/  IMAD.IADD R4, R27, 0x1, -R4 ;  /* 0x000000011b047824 */ /* 0x000fe200078e0a04 */
[----:B---3--:R-:W-:Y:S06]  /*1150*/  @P0 BRA `(.L_x_1029) ;  /* 0x0000000000080947 */ /* 0x008fec0003800000 */
[----:B------:R-:W2:Y:S02]  /*1160*/  SYNCS.PHASECHK.TRANS64.TRYWAIT P0, [R18+URZ+0x26800], R5 ;  /* 0x02680005120075a7 */ /* 0x000ea4000800017f */
[----:B--2---:R-:W-:Y:S05]  /*1170*/  @!P0 BRA `(.L_x_1030) ;  /* 0x0000007c00f48947 */ /* 0x004fea0003800000 */
.L_x_1029:
[----:B------:R-:W-:Y:S02]  /*1180*/  IMAD.IADD R23, R14, 0x1, -R23 ;  /* 0x000000010e177824 */ /* 0x000fe400078e0a17 */
[----:B------:R-:W-:Y:S01]  /*1190*/  IMAD.SHL.U32 R17, R4, 0x2, RZ ;  /* 0x0000000204117824 */ /* 0x000fe200078e00ff */
        /* <DEDUP_REMOVED lines=17> */
.L_x_1031:
        /* <DEDUP_REMOVED lines=34> */
[----:B------:R-:W-:-:S05]  /*14d0*/  IMAD R7, R7, 0x2, R18 ;  /* 0x0000000207077824 */ /* 0x000fca00078e0212 */
[----:B------:R-:W2:Y:S01]  /*14e0*/  LDSM.16.M88.4 R184, [R7+0x6000] ;  /* 0x0060000007b8783b */ /* 0x000ea20000000200 */
[--C-:B------:R-:W-:Y:S01]  /*14f0*/  SHF.R.S32.HI R4, RZ, 0x2, R26.reuse ;  /* 0x00000002ff047819 */ /* 0x100fe2000001141a */
[----:B------:R-:W-:Y:S01]  /*1500*/  IMAD.SHL.U32 R9, R9, 0x10, RZ ;  /* 0x0000001009097824 */ /* 0x000fe200078e00ff */
[----:B------:R-:W-:Y:S01]  /*1510*/  SHF.R.S32.HI R5, RZ, 0x1f, R26 ;  /* 0x0000001fff057819 */ /* 0x000fe2000001141a */
[----:B------:R-:W3:Y:S01]  /*1520*/  LDSM.16.M88.4 R188, [R7+0x8000] ;  /* 0x0080000007bc783b */ /* 0x000ee20000000200 */
[----:B------:R-:W-:Y:S01]  /*1530*/  LEA.HI R22, R25, R22, RZ, 0x3 ;  /* 0x0000001619167211 */ /* 0x000fe200078f18ff */
[----:B------:R-:W-:Y:S01]  /*1540*/  ULDC UR6, c[0x0][0x290] ;  /* 0x0000a40000067ab9 */ /* 0x000fe20000000800 */
[----:B------:R-:W-:Y:S01]  /*1550*/  LEA.HI R5, R5, R4, RZ, 0x3 ;  /* 0x0000000405057211 */ /* 0x000fe200078f18ff */
[----:B------:R-:W4:Y:S01]  /*1560*/  LDSM.16.M88.4 R192, [R7+0xa000] ;  /* 0x00a0000007c0783b */ /* 0x000f220000000200 */
[----:B------:R-:W-:Y:S01]  /*1570*/  LOP3.LUT R9, R0, 0x30, R9, 0xf8, !PT ;  /* 0x0000003000097812 */ /* 0x000fe200078ef809 */
[----:B------:R-:W-:Y:S01]  /*1580*/  UIMAD UR39, UR39, -0x80, UR6 ;  /* 0xffffff80272778a4 */ /* 0x000fe2000f8e0206 */
[----:B------:R-:W-:Y:S01]  /*1590*/  LOP3.LUT R5, R5, 0xfffffff8, RZ, 0xc0, !PT ;  /* 0xfffffff805057812 */ /* 0x000fe200078ec0ff */
[----:B------:R-:W5:Y:S01]  /*15a0*/  S2R R6, SR_CTAID.X ;  /* 0x0000000000067919 */ /* 0x000f620000002500 */
[----:B------:R-:W-:-:S02]  /*15b0*/  LEA.HI R24, R24, R27, RZ, 0x5 ;  /* 0x0000001b18187211 */ /* 0x000fc400078f28ff */
[----:B------:R-:W-:Y:S02]  /*15c0*/  CS2R R70, SRZ ;  /* 0x0000000000467805 */ /* 0x000fe4000001ff00 */
[----:B------:R-:W-:Y:S01]  /*15d0*/  LOP3.LUT R22, R9, 0x8, R22, 0xf8, !PT ;  /* 0x0000000809167812 */ /* 0x000fe200078ef816 */
[----:B------:R-:W-:Y:S01]  /*15e0*/  IMAD.IADD R5, R4, 0x1, -R5 ;  /* 0x0000000104057824 */ /* 0x000fe200078e0a05 */
[----:B------:R-:W-:Y:S01]  /*15f0*/  SHF.R.U32.HI R11, RZ, 0x3, R0 ;  /* 0x00000003ff0b7819 */ /* 0x000fe20000011600 */
[C---:B------:R-:W-:Y:S01]  /*1600*/  IMAD R0, R16.reuse, 0x8, R3 ;  /* 0x0000000810007824 */ /* 0x040fe200078e0203 */
[----:B------:R-:W-:Y:S01]  /*1610*/  SHF.R.S32.HI R24, RZ, 0x5, R24 ;  /* 0x00000005ff187819 */ /* 0x000fe20000011418 */
[----:B------:R-:W-:Y:S01]  /*1620*/  IMAD R3, R16, 0x300, R27 ;  /* 0x0000030010037824 */ /* 0x000fe200078e021b */
[----:B------:R-:W-:Y:S02]  /*1630*/  LOP3.LUT R11, R22, R11, RZ, 0x3c, !PT ;  /* 0x0000000b160b7212 */ /* 0x000fe400078e3cff */
[----:B------:R-:W-:-:S02]  /*1640*/  CS2R R68, SRZ ;  /* 0x0000000000447805 */ /* 0x000fc4000001ff00 */
[----:B------:R-:W-:Y:S01]  /*1650*/  LEA.HI R4, R16, R16, RZ, 0x1 ;  /* 0x0000001010047211 */ /* 0x000fe200078f08ff */
[----:B------:R-:W-:Y:S01]  /*1660*/  IMAD R24, R24, 0x10, R5 ;  /* 0x0000001018187824 */ /* 0x000fe200078e0205 */
[----:B------:R-:W-:Y:S01]  /*1670*/  CS2R R66, SRZ ;  /* 0x0000000000427805 */ /* 0x000fe2000001ff00 */
[----:B------:R-:W-:Y:S01]  /*1680*/  IMAD.U32 R5, R0, 0x200, R11 ;  /* 0x0000020000057824 */ /* 0x000fe200078e000b */
[----:B------:R-:W-:Y:S01]  /*1690*/  LOP3.LUT R9, R4, 0x3fffffe, RZ, 0xc0, !PT ;  /* 0x03fffffe04097812 */ /* 0x000fe200078ec0ff */
[----:B------:R-:W-:Y:S01]  /*16a0*/  IMAD.MOV.U32 R0, RZ, RZ, 0x20 ;  /* 0x00000020ff007424 */ /* 0x000fe200078e00ff */
[----:B------:R-:W-:Y:S01]  /*16b0*/  CS2R R64, SRZ ;  /* 0x0000000000407805 */ /* 0x000fe2000001ff00 */
[----:B------:R-:W-:Y:S01]  /*16c0*/  IMAD.SHL.U32 R3, R3, 0x4, RZ ;  /* 0x0000000403037824 */ /* 0x000fe200078e00ff */
[----:B------:R-:W-:Y:S01]  /*16d0*/  CS2R R62, SRZ ;  /* 0x00000000003e7805 */ /* 0x000fe2000001ff00 */
[----:B------:R-:W-:Y:S01]  /*16e0*/  IMAD.IADD R9, R16, 0x1, -R9 ;  /* 0x0000000110097824 */ /* 0x000fe200078e0a09 */
[----:B------:R-:W-:Y:S01]  /*16f0*/  SEL R0, R0, 0xffffffe0, !P0 ;  /* 0xffffffe000007807 */ /* 0x000fe20004000000 */
[----:B------:R-:W-:Y:S01]  /*1700*/  IMAD R4, R3, 0x4, R18 ;  /* 0x0000000403047824 */ /* 0x000fe200078e0212 */
[----:B------:R-:W-:Y:S01]  /*1710*/  CS2R R60, SRZ ;  /* 0x00000000003c7805 */ /* 0x000fe2000001ff00 */
[----:B------:R-:W-:Y:S01]  /*1720*/  IMAD R9, R9, 0x40, R24 ;  /* 0x0000004009097824 */ /* 0x000fe200078e0218 */
[----:B------:R-:W-:Y:S01]  /*1730*/  CS2R R58, SRZ ;  /* 0x00000000003a7805 */ /* 0x000fe2000001ff00 */
[----:B------:R-:W-:Y:S01]  /*1740*/  IMAD.IADD R0, R7, 0x1, R0 ;  /* 0x0000000107007824 */ /* 0x000fe200078e0200 */
[----:B------:R-:W-:-:S02]  /*1750*/  CS2R R56, SRZ ;  /* 0x0000000000387805 */ /* 0x000fc4000001ff00 */
[----:B------:R-:W-:Y:S02]  /*1760*/  CS2R R54, SRZ ;  /* 0x0000000000367805 */ /* 0x000fe4000001ff00 */
        /* <DEDUP_REMOVED lines=42> */
[----:B-----5:R-:W-:Y:S01]  /*1a10*/  IMAD R3, R6, -0x80, -R9 ;  /* 0xffffff8006037824 */ /* 0x020fe200078e0a09 */
[----:B--2---:R-:W-:Y:S01]  /*1a20*/  IADD3 R0, -R9, UR39, RZ ;  /* 0x0000002709007c10 */ /* 0x004fe2000fffe1ff */
[----:B------:R-:W-:Y:S01]  /*1a30*/  ULOP3.LUT UR16, UR38, 0x1, URZ, 0xfc, !UPT ;  /* 0x0000000126107892 */ /* 0x000fe2000f8efc3f */
[----:B------:R-:W-:Y:S01]  /*1a40*/  UMOV UR4, URZ ;  /* 0x0000003f00047c82 */ /* 0x000fe20008000000 */
[----:B------:R-:W-:Y:S01]  /*1a50*/  UMOV UR5, URZ ;  /* 0x0000003f00057c82 */ /* 0x000fe20008000000 */
[----:B------:R-:W-:Y:S01]  /*1a60*/  ULDC UR17, c[0x0][0x280] ;  /* 0x0000a00000117ab9 */ /* 0x000fe20000000800 */
[----:B-1-34-:R-:W-:-:S08]  /*1a70*/  ULDC UR18, c[0x0][0x744] ;  /* 0x0001d10000127ab9 */ /* 0x01afd00000000800 */
.L_x_1042:
[----:B------:R-:W-:-:S06]  /*1a80*/  UISETP.NE.AND UP0, UPT, UR16, 0x3, UPT ;  /* 0x000000031000788c */ /* 0x000fcc000bf05270 */
[----:B------:R-:W-:-:S13]  /*1a90*/  PLOP3.LUT P6, PT, PT, PT, UP0, 0x80, 0x0 ;  /* 0x000000000000781c */ /* 0x000fda0003fcf008 */
[----:B-1----:R-:W-:Y:S05]  /*1aa0*/  @!P6 BRA `(.L_x_1032) ;  /* 0x000000000004e947 */ /* 0x002fea0003800000 */
[----:B------:R-:W-:Y:S01]  /*1ab0*/  BPT.TRAP 0x1 ;  /* 0x000000040000795c */ /* 0x000fe20000300000 */
.L_x_1032:
[----:B------:R-:W-:Y:S01]  /*1ac0*/  R2UR UR6, R18 ;  /* 0x00000000120672ca */ /* 0x000fe200000e0000 */
[----:B------:R-:W-:-:S05]  /*1ad0*/  IMAD.U32 R16, RZ, RZ, UR4 ;  /* 0x00000004ff107e24 */ /* 0x000fca000f8e00ff */
[----:B------:R-:W-:-:S07]  /*1ae0*/  SHF.L.U32 R16, R16, 0x1f, RZ ;  /* 0x0000001f10107819 */ /* 0x000fce00000006ff */
[----:B------:R-:W-:-:S09]  /*1af0*/  ULEA UR6, UR5, UR6, 0x3 ;  /* 0x0000000605067291 */ /* 0x000fd2000f8e183f */
[----:B------:R1:W2:Y:S01]  /*1b00*/  SYNCS.PHASECHK.TRANS64.TRYWAIT P0, [UR6+0x26810], R16 ;  /* 0x02681010ff0075a7 */ /* 0x0002a20008000146 */
[----:B------:R-:W-:Y:S05]  /*1b10*/  @!P6 BRA `(.L_x_1033) ;  /* 0x000000000004e947 */ /* 0x000fea0003800000 */
[----:B------:R-:W-:Y:S01]  /*1b20*/  BPT.TRAP 0x1 ;  /* 0x000000040000795c */ /* 0x000fe20000300000 */
.L_x_1033:
[----:B--2---:R-:W-:Y:S05]  /*1b30*/  @P0 BRA `(.L_x_1034) ;  /* 0x0000000000080947 */ /* 0x004fea0003800000 */
[----:B------:R-:W2:Y:S02]  /*1b40*/  SYNCS.PHASECHK.TRANS64.TRYWAIT P0, [UR6+0x26810], R16 ;  /* 0x02681010ff0075a7 */ /* 0x000ea40008000146 */
[----:B--2---:R-:W-:Y:S05]  /*1b50*/  @!P0 BRA `(.L_x_1035) ;  /* 0x0000007400908947 */ /* 0x004fea0003800000 */
.L_x_1034:
[----:B------:R-:W-:Y:S01]  /*1b60*/  R2UR UR7, R18 ;  /* 0x00000000120772ca */ /* 0x000fe200000e0000 */
[----:B------:R-:W-:Y:S01]  /*1b70*/  IMAD R6, R23, 0x800, R18 ;  /* 0x0000080017067824 */ /* 0x000fe200078e0212 */
[----:B------:R-:W-:Y:S01]  /*1b80*/  WARPGROUP.ARRIVE ;  /* 0x00000000000079c5 */ /* 0x000fe20000000000 */
[----:B------:R-:W-:Y:S01]  /*1b90*/  UMOV UR9, 0xc0000010 ;  /* 0xc000001000097882 */ /* 0x000fe20000000000 */
[----:B------:R-:W-:Y:S02]  /*1ba0*/  UMOV UR11, 0x80000020 ;  /* 0x80000020000b7882 */ /* 0x000fe40000000000 */
[----:B------:R-:W-:Y:S01]  /*1bb0*/  R2UR UR8, R6 ;  /* 0x00000000060872ca */ /* 0x000fe200000e0000 */
[----:B------:R-:W-:-:S04]  /*1bc0*/  IMAD.U32 R6, RZ, RZ, UR5 ;  /* 0x00000005ff067e24 */ /* 0x000fc8000f8e00ff */
[----:B--2---:R-:W-:Y:S02]  /*1bd0*/  IMAD R7, R6, 0x40, R17 ;  /* 0x0000004006077824 */ /* 0x004fe400078e0211 */
[----:B------:R-:W-:Y:S02]  /*1be0*/  UIADD3 UR7, UR7, 0x12000, URZ ;  /* 0x0001200007077890 */ /* 0x000fe4000fffe03f */
[----:B------:R-:W-:Y:S02]  /*1bf0*/  IMAD R214, R7, 0x4, R18 ;  /* 0x0000000407d67824 */ /* 0x000fe400078e0212 */
[----:B------:R-:W-:Y:S02]  /*1c00*/  USHF.R.U32.HI UR7, URZ, 0x4, UR7 ;  /* 0x000000043f077899 */ /* 0x000fe40008011607 */
[----:B------:R-:W-:Y:S02]  /*1c10*/  USHF.R.U32.HI UR8, URZ, 0x4, UR8 ;  /* 0x000000043f087899 */ /* 0x000fe40008011608 */
        /* <DEDUP_REMOVED lines=54> */
.L_x_1036:
[----:B------:R1:W1:Y:S01]  /*1f80*/  SYNCS.PHASECHK.TRANS64.TRYWAIT P0, [UR6+0x26830], R16 ;  /* 0x02683010ff0075a7 */ /* 0x0002620008000146 */
[----:B------:R-:W-:Y:S05]  /*1f90*/  @!P6 BRA `(.L_x_1037) ;  /* 0x000000000004e947 */ /* 0x000fea0003800000 */
[----:B------:R-:W-:Y:S01]  /*1fa0*/  BPT.TRAP 0x1 ;  /* 0x000000040000795c */ /* 0x000fe20000300000 */
.L_x_1037:
[----:B-1----:R-:W-:Y:S05]  /*1fb0*/  @P0 BRA `(.L_x_1038) ;  /* 0x0000000000080947 */ /* 0x002fea0003800000 */
[----:B------:R-:W1:Y:S02]  /*1fc0*/  SYNCS.PHASECHK.TRANS64.TRYWAIT P0, [UR6+0x26830], R16 ;  /* 0x02683010ff0075a7 */ /* 0x000e640008000146 */
[----:B-1----:R-:W-:Y:S05]  /*1fd0*/  @!P0 BRA `(.L_x_1039) ;  /* 0x0000007000888947 */ /* 0x002fea0003800000 */
.L_x_1038:
[----:B------:R-:W-:Y:S01]  /*1fe0*/  R2UR UR8, R18 ;  /* 0x00000000120872ca */ /* 0x000fe200000e0000 */
[----:B------:R-:W-:Y:S01]  /*1ff0*/  WARPGROUP.ARRIVE ;  /* 0x00000000000079c5 */ /* 0x000fe20000000000 */
[----:B------:R-:W-:Y:S01]  /*2000*/  UMOV UR11, 0x80000020 ;  /* 0x80000020000b7882 */ /* 0x000fe20000000000 */
[----:B------:R-:W-:Y:S01]  /*2010*/  UMOV UR15, 0x80000020 ;  /* 0x80000020000f7882 */ /* 0x000fe20000000000 */
[----:B------:R-:W1:Y:S01]  /*2020*/  LDC.64 R218, c[0x0][0x748] ;  /* 0x0001d200ffda7b82 */ /* 0x000e620000000a00 */
[----:B------:R-:W-:Y:S01]  /*2030*/  ULEA UR9, UR37, -UR17, 0x6 ;  /* 0x8000001125097291 */ /* 0x000fe2000f8e303f */
[C---:B------:R-:W-:Y:S01]  /*2040*/  ISETP.GT.AND P1, PT, R3.reuse, RZ, PT ;  /* 0x000000ff0300720c */ /* 0x040fe20003f24270 */
[----:B------:R-:W-:Y:S01]  /*2050*/  UMOV UR23, 0x80000020 ;  /* 0x8000002000177882 */ /* 0x000fe20000000000 */
[----:B------:R-:W-:Y:S02]  /*2060*/  ISETP.GT.AND P0, PT, R0, RZ, PT ;  /* 0x000000ff0000720c */ /* 0x000fe40003f04270 */
[----:B------:R-:W-:-:S02]  /*2070*/  ISETP.GT.AND P2, PT, R3, 0x8, PT ;  /* 0x000000080300780c */ /* 0x000fc40003f44270 */
[C---:B------:R-:W-:Y:S01]  /*2080*/  IADD3 R16, R0.reuse, UR9, R17 ;  /* 0x0000000900107c10 */ /* 0x040fe2000fffe011 */
[----:B------:R-:W-:Y:S01]  /*2090*/  UIADD3 UR8, UR8, 0x18000, URZ ;  /* 0x0001800008087890 */ /* 0x000fe2000fffe03f */
[----:B------:R-:W-:Y:S02]  /*20a0*/  ISETP.GT.AND P3, PT, R0, 0x8, PT ;  /* 0x000000080000780c */ /* 0x000fe40003f64270 */
[----:B------:R-:W-:Y:S01]  /*20b0*/  R2UR UR9, R19 ;  /* 0x00000000130972ca */ /* 0x000fe200000e0000 */
[----:B------:R-:W-:-:S04]  /*20c0*/  USHF.R.U32.HI UR8, URZ, 0x4, UR8 ;  /* 0x000000043f087899 */ /* 0x000fc80008011608 */
[----:B------:R-:W-:-:S04]  /*20d0*/  ULOP3.LUT UR8, UR8, 0x3fff, URZ, 0xc0, !UPT ;  /* 0x00003fff08087892 */ /* 0x000fc8000f8ec03f */
[----:B------:R-:W-:Y:S02]  /*20e0*/  ULOP3.LUT UR10, UR8, 0x10000, URZ, 0xfc, !UPT ;  /* 0x00010000080a7892 */ /* 0x000fe4000f8efc3f */
[----:B------:R-:W-:Y:S01]  /*20f0*/  ULOP3.LUT UR8, UR8, 0x1000000, URZ, 0xfc, !UPT ;  /* 0x0100000008087892 */ /* 0x000fe2000f8efc3f */
[----:B-1----:R-:W-:Y:S01]  /*2100*/  IMAD.IADD R217, R218, 0x1, -R16 ;  /* 0x00000001dad97824 */ /* 0x002fe200078e0a10 */
[----:B------:R-:W-:Y:S01]  /*2110*/  UIMAD UR10, UR5, 0x300, UR10 ;  /* 0x00000300050a78a4 */ /* 0x000fe2000f8e020a */
[--C-:B------:R-:W-:Y:S01]  /*2120*/  IADD3 R216, RZ, -R16, -R219.reuse ;  /* 0x80000010ffd87210 */ /* 0x100fe20007ffe8db */
[----:B------:R-:W-:Y:S01]  /*2130*/  UIMAD UR8, UR5, 0x300, UR8 ;  /* 0x00000300050878a4 */ /* 0x000fe2000f8e0208 */
[----:B------:R-:W-:Y:S01]  /*2140*/  IADD3 R219, -R16, 0x8, -R219 ;  /* 0x0000000810db7810 */ /* 0x000fe20007ffe9db */
[----:B------:R-:W-:Y:S01]  /*2150*/  UIADD3 UR12, UR10, 0x2, URZ ;  /* 0x000000020a0c7890 */ /* 0x000fe2000fffe03f */
[----:B------:R-:W-:Y:S01]  /*2160*/  SEL R217, R217, 0x40, !P1 ;  /* 0x00000040d9d97807 */ /* 0x000fe20004800000 */
[----:B------:R-:W-:Y:S01]  /*2170*/  USHF.R.U32.HI UR9, URZ, 0x4, UR9 ;  /* 0x000000043f097899 */ /* 0x000fe20008011609 */
[----:B------:R-:W-:-:S08]  /*2180*/  SEL R216, R216, 0x40, P0 ;  /* 0x00000040d8d87807 */ /* 0x000fd00000000000 */
[----:B------:R-:W-:Y:S01]  /*2190*/  HGMMA.64x64x16.F32.BF16 R120, R184, gdesc[UR8], RZ, !UPT, gsb0 ;  /* 0x00e00008b8787df0 */ /* 0x000fe2000c0018ff */
[C---:B------:R-:W-:Y:S01]  /*21a0*/  ISETP.GE.AND P0, PT, R217.reuse, RZ, PT ;  /* 0x000000ffd900720c */ /* 0x040fe20003f06270 */
[----:B------:R-:W-:Y:S01]  /*21b0*/  UMOV UR14, UR12 ;  /* 0x0000000c000e7c82 */ /* 0x000fe20008000000 */
[----:B------:R-:W-:Y:S01]  /*21c0*/  UIADD3 UR12, UR10, 0x100, URZ ;  /* 0x000001000a0c7890 */ /* 0x000fe2000fffe03f */
[C---:B------:R-:W-:Y:S01]  /*21d0*/  ISETP.GE.AND P1, PT, R217.reuse, 0x1, PT ;  /* 0x00000001d900780c */ /* 0x040fe20003f26270 */
[----:B------:R-:W-:Y:S01]  /*21e0*/  UMOV UR11, 0x80000020 ;  /* 0x80000020000b7882 */ /* 0x000fe20000000000 */
[----:B------:R-:W-:Y:S01]  /*21f0*/  ISETP.GT.OR P0, PT, R216, RZ, !P0 ;  /* 0x000000ffd800720c */ /* 0x000fe20004704670 */
[----:B------:R-:W-:Y:S01]  /*2200*/  ULOP3.LUT UR9, UR9, 0x3fff, URZ, 0xc0, !UPT ;  /* 0x00003fff09097892 */ /* 0x000fe2000f8ec03f */
[----:B------:R-:W-:Y:S02]  /*2210*/  ISETP.GE.AND P5, PT, R217, 0x31, PT ;  /* 0x00000031d900780c */ /* 0x000fe40003fa6270 */
[----:B------:R-:W-:Y:S01]  /*2220*/  FSEL R213, R152, -INF , !P0 ;  /* 0xff80000098d57808 */ /* 0x000fe20004000000 */
[----:B------:R-:W-:Y:S01]  /*2230*/  ULOP3.LUT UR9, UR9, 0x10000, URZ, 0xfc, !UPT ;  /* 0x0001000009097892 */ /* 0x000fe2000f8efc3f */
[----:B------:R-:W-:-:S02]  /*2240*/  ISETP.GT.OR P0, PT, R216, 0x1, !P1 ;  /* 0x00000001d800780c */ /* 0x000fc40004f04670 */
[----:B------:R-:W-:Y:S01]  /*2250*/  ISETP.GE.AND P1, PT, R217, 0x8, PT ;  /* 0x00000008d900780c */ /* 0x000fe20003f26270 */
[----:B---3--:R-:W-:Y:S01]  /*2260*/  FFMA.FTZ R152, R213, UR18, -R210 ;  /* 0x00000012d5987c23 */ /* 0x008fe200080108d2 */
[----:B------:R-:W-:Y:S02]  /*2270*/  FSEL R22, R153, -INF , !P0 ;  /* 0xff80000099167808 */ /* 0x000fe40004000000 */
[----:B------:R-:W-:Y:S02]  /*2280*/  ISETP.GT.OR P0, PT, R216, 0x8, !P1 ;  /* 0x00000008d800780c */ /* 0x000fe40004f04670 */
[----:B------:R-:W-:Y:S01]  /*2290*/  ISETP.GE.AND P1, PT, R217, 0x9, PT ;  /* 0x00000009d900780c */ /* 0x000fe20003f26270 */
[----:B------:R-:W-:Y:S01]  /*22a0*/  FFMA.FTZ R153, R22, UR18, -R211 ;  /* 0x0000001216997c23 */ /* 0x000fe200080108d3 */
[----:B------:R-:W-:Y:S01]  /*22b0*/  FSEL R213, R156, -INF , !P0 ;  /* 0xff8000009cd57808 */ /* 0x000fe20004000000 */
[----:B------:R-:W-:Y:S01]  /*22c0*/  MUFU.EX2 R152, R152 ;  /* 0x0000009800987308 */ /* 0x000fe20000000800 */
[----:B------:R-:W-:-:S02]  /*22d0*/  ISETP.GT.OR P0, PT, R216, 0x9, !P1 ;  /* 0x00000009d800780c */ /* 0x000fc40004f04670 */
[----:B------:R-:W-:Y:S01]  /*22e0*/  ISETP.GE.AND P1, PT, R217, 0x10, PT ;  /* 0x00000010d900780c */ /* 0x000fe20003f26270 */
[----:B----4-:R-:W-:Y:S01]  /*22f0*/  FFMA.FTZ R212, R213, UR18, -R208 ;  /* 0x00000012d5d47c23 */ /* 0x010fe200080108d0 */
[----:B------:R-:W-:Y:S02]  /*2300*/  FSEL R22, R157, -INF , !P0 ;  /* 0xff8000009d167808 */ /* 0x000fe40004000000 */
[----:B------:R-:W-:Y:S01]  /*2310*/  ISETP.GT.OR P0, PT, R216, 0x10, !P1 ;  /* 0x00000010d800780c */ /* 0x000fe20004f04670 */
[----:B------:R-:W-:Y:S01]  /*2320*/  MUFU.EX2 R153, R153 ;  /* 0x0000009900997308 */ /* 0x000fe20000000800 */
[----:B------:R-:W-:Y:S01]  /*2330*/  ISETP.GE.AND P1, PT, R217, 0x11, PT ;  /* 0x00000011d900780c */ /* 0x000fe20003f26270 */
[----:B------:R-:W-:Y:S01]  /*2340*/  FFMA.FTZ R215, R22, UR18, -R209 ;  /* 0x0000001216d77c23 */ /* 0x000fe200080108d1 */
[----:B------:R-:W-:Y:S02]  /*2350*/  FSEL R157, R160, -INF , !P0 ;  /* 0xff800000a09d7808 */ /* 0x000fe40004000000 */
[----:B------:R-:W-:-:S02]  /*2360*/  ISETP.GT.OR P0, PT, R216, 0x11, !P1 ;  /* 0x00000011d800780c */ /* 0x000fc40004f04670 */
[----:B------:R-:W-:Y:S01]  /*2370*/  ISETP.GE.AND P1, PT, R217, 0x18, PT ;  /* 0x00000018d900780c */ /* 0x000fe20003f26270 */
[----:B------:R-:W-:Y:S01]  /*2380*/  FFMA.FTZ R22, R157, UR18, -R14 ;  /* 0x000000129d167c23 */ /* 0x000fe2000801080e */
[----:B------:R-:W-:Y:S01]  /*2390*/  FSEL R156, R161, -INF , !P0 ;  /* 0xff800000a19c7808 */ /* 0x000fe20004000000 */
[----:B------:R-:W1:Y:S01]  /*23a0*/  MUFU.EX2 R212, R212 ;  /* 0x000000d400d47308 */ /* 0x000e620000000800 */
[----:B------:R-:W-:Y:S02]  /*23b0*/  ISETP.GT.OR P0, PT, R216, 0x18, !P1 ;  /* 0x00000018d800780c */ /* 0x000fe40004f04670 */
[C---:B------:R-:W-:Y:S01]  /*23c0*/  ISETP.GE.AND P1, PT, R217.reuse, 0x19, PT ;  /* 0x00000019d900780c */ /* 0x040fe20003f26270 */
[----:B------:R-:W-:Y:S01]  /*23d0*/  FFMA.FTZ R213, R156, UR18, -R15 ;  /* 0x000000129cd57c23 */ /* 0x000fe2000801080f */
[----:B------:R-:W-:Y:S02]  /*23e0*/  FSEL R157, R164, -INF , !P0 ;  /* 0xff800000a49d7808 */ /* 0x000fe40004000000 */
[----:B------:R-:W-:Y:S01]  /*23f0*/  ISETP.GT.OR P0, PT, R216, 0x19, !P1 ;  /* 0x00000019d800780c */ /* 0x000fe20004f04670 */
[----:B------:R-:W3:Y:S01]  /*2400*/  MUFU.EX2 R215, R215 ;  /* 0x000000d700d77308 */ /* 0x000ee20000000800 */
[----:B------:R-:W-:Y:S01]  /*2410*/  ISETP.GE.AND P1, PT, R217, 0x20, PT ;  /* 0x00000020d900780c */ /* 0x000fe20003f26270 */
[----:B------:R-:W-:Y:S01]  /*2420*/  FFMA.FTZ R160, R157, UR18, -R20 ;  /* 0x000000129da07c23 */ /* 0x000fe20008010814 */
[----:B------:R-:W-:-:S02]  /*2430*/  IADD3 R156, R218, 0x8, -R16 ;  /* 0x00000008da9c7810 */ /* 0x000fc40007ffe810 */
[----:B------:R-:W-:Y:S02]  /*2440*/  FSEL R16, R165, -INF , !P0 ;  /* 0xff800000a5107808 */ /* 0x000fe40004000000 */
[----:B------:R-:W-:Y:S01]  /*2450*/  ISETP.GT.OR P0, PT, R216, 0x20, !P1 ;  /* 0x00000020d800780c */ /* 0x000fe20004f04670 */
[----:B------:R-:W-:Y:S01]  /*2460*/  MUFU.EX2 R22, R22 ;  /* 0x0000001600167308 */ /* 0x000fe20000000800 */
[----:B------:R-:W-:Y:S01]  /*2470*/  ISETP.GE.AND P1, PT, R217, 0x21, PT ;  /* 0x00000021d900780c */ /* 0x000fe20003f26270 */
[----:B------:R-:W-:Y:S01]  /*2480*/  FFMA.FTZ R165, R16, UR18, -R21 ;  /* 0x0000001210a57c23 */ /* 0x000fe20008010815 */
[----:B------:R-:W-:Y:S02]  /*2490*/  SEL R156, R156, 0x40, !P2 ;  /* 0x000000409c9c7807 */ /* 0x000fe40005000000 */
[----:B------:R-:W-:Y:S02]  /*24a0*/  FSEL R157, R168, -INF , !P0 ;  /* 0xff800000a89d7808 */ /* 0x000fe40004000000 */
[----:B------:R-:W-:Y:S01]  /*24b0*/  ISETP.GT.OR P0, PT, R216, 0x21, !P1 ;  /* 0x00000021d800780c */ /* 0x000fe20004f04670 */
[----:B------:R-:W-:Y:S01]  /*24c0*/  MUFU.EX2 R213, R213 ;  /* 0x000000d500d57308 */ /* 0x000fe20000000800 */
[----:B------:R-:W-:Y:S01]  /*24d0*/  SEL R218, R219, 0x40, P3 ;  /* 0x00000040dbda7807 */ /* 0x000fe20001800000 */
[----:B------:R-:W-:Y:S01]  /*24e0*/  FFMA.FTZ R16, R157, UR18, -R12 ;  /* 0x000000129d107c23 */ /* 0x000fe2000801080c */
[----:B------:R-:W-:-:S02]  /*24f0*/  ISETP.GE.AND P1, PT, R156, RZ, PT ;  /* 0x000000ff9c00720c */ /* 0x000fc40003f26270 */
[----:B------:R-:W-:Y:S02]  /*2500*/  FSEL R164, R169, -INF , !P0 ;  /* 0xff800000a9a47808 */ /* 0x000fe40004000000 */
[----:B------:R-:W-:Y:S01]  /*2510*/  ISETP.GT.OR P0, PT, R218, RZ, !P1 ;  /* 0x000000ffda00720c */ /* 0x000fe20004f04670 */
[----:B------:R-:W-:Y:S01]  /*2520*/  MUFU.EX2 R160, R160 ;  /* 0x000000a000a07308 */ /* 0x000fe20000000800 */
[----:B------:R-:W-:Y:S01]  /*2530*/  ISETP.GE.AND P1, PT, R156, 0x1, PT ;  /* 0x000000019c00780c */ /* 0x000fe20003f26270 */
[----:B------:R-:W-:Y:S01]  /*2540*/  FFMA.FTZ R161, R164, UR18, -R13 ;  /* 0x00000012a4a17c23 */ /* 0x000fe2000801080d */
[----:B------:R-:W-:Y:S01]  /*2550*/  FSEL R157, R154, -INF , !P0 ;  /* 0xff8000009a9d7808 */ /* 0x000fe20004000000 */
[----:B------:R-:W-:Y:S02]  /*2560*/  WARPGROUP.DEPBAR.LE gsb0, 0x0 ;  /* 0x00008000000079c5 */ /* 0x000fe40000010000 */
[----:B------:R-:W-:Y:S01]  /*2570*/  WARPGROUP.ARRIVE ;  /* 0x00000000000079c5 */ /* 0x000fe20000000000 */
[----:B------:R-:W-:Y:S01]  /*2580*/  ISETP.GT.OR P0, PT, R218, 0x1, !P1 ;  /* 0x00000001da00780c */ /* 0x000fe20004f04670 */
[----:B------:R-:W-:Y:S01]  /*2590*/  FFMA.FTZ R157, R157, UR18, -R210 ;  /* 0x000000129d9d7c23 */ /* 0x000fe200080108d2 */
[----:B------:R-:W-:Y:S01]  /*25a0*/  ISETP.GE.AND P1, PT, R156, 0x8, PT ;  /* 0x000000089c00780c */ /* 0x000fe20003f26270 */
[----:B------:R-:W-:Y:S01]  /*25b0*/  MUFU.EX2 R165, R165 ;  /* 0x000000a500a57308 */ /* 0x000fe20000000800 */
[----:B------:R-:W-:Y:S01]  /*25c0*/  FSEL R154, R155, -INF , !P0 ;  /* 0xff8000009b9a7808 */ /* 0x000fe20004000000 */
[----:B------:R-:W-:Y:S01]  /*25d0*/  HGMMA.64x64x16.F32.BF16 R120, R196, gdesc[UR12], R120, gsb0 ;  /* 0x00e0000cc4787df0 */ /* 0x000fe20008001878 */
[----:B------:R-:W-:Y:S01]  /*25e0*/  UMOV UR14, UR12 ;  /* 0x0000000c000e7c82 */ /* 0x000fe20008000000 */
[----:B------:R-:W-:Y:S01]  /*25f0*/  UMOV UR15, 0x80000020 ;  /* 0x80000020000f7882 */ /* 0x000fe20000000000 */
[----:B------:R-:W-:Y:S01]  /*2600*/  UIADD3 UR12, UR10, 0x102, URZ ;  /* 0x000001020a0c7890 */ /* 0x000fe2000fffe03f */
[----:B------:R-:W-:Y:S01]  /*2610*/  ISETP.GT.OR P0, PT, R218, 0x8, !P1 ;  /* 0x00000008da00780c */ /* 0x000fe20004f04670 */
[----:B------:R-:W-:Y:S01]  /*2620*/  FFMA.FTZ R169, R154, UR18, -R211 ;  /* 0x000000129aa97c23 */ /* 0x000fe200080108d3 */
[----:B------:R-:W-:Y:S01]  /*2630*/  ISETP.GE.AND P1, PT, R156, 0x9, PT ;  /* 0x000000099c00780c */ /* 0x000fe20003f26270 */
[----:B------:R-:W4:Y:S01]  /*2640*/  MUFU.EX2 R164, R157 ;  /* 0x0000009d00a47308 */ /* 0x000f220000000800 */
[----:B------:R-:W-:-:S02]  /*2650*/  FSEL R155, R158, -INF , !P0 ;  /* 0xff8000009e9b7808 */ /* 0x000fc40004000000 */
[----:B------:R-:W-:Y:S02]  /*2660*/  ISETP.GT.OR P0, PT, R218, 0x9, !P1 ;  /* 0x00000009da00780c */ /* 0x000fe40004f04670 */
[----:B------:R-:W-:Y:S01]  /*2670*/  ISETP.GE.AND P1, PT, R156, 0x10, PT ;  /* 0x000000109c00780c */ /* 0x000fe20003f26270 */
[----:B------:R-:W-:Y:S01]  /*2680*/  FFMA.FTZ R168, R155, UR18, -R208 ;  /* 0x000000129ba87c23 */ /* 0x000fe200080108d0 */
[----:B------:R-:W-:Y:S01]  /*2690*/  FSEL R154, R159, -INF , !P0 ;  /* 0xff8000009f9a7808 */ /* 0x000fe20004000000 */
[----:B------:R-:W5:Y:S01]  /*26a0*/  MUFU.EX2 R169, R169 ;  /* 0x000000a900a97308 */ /* 0x000f620000000800 */
[----:B------:R-:W-:Y:S02]  /*26b0*/  ISETP.GT.OR P0, PT, R218, 0x10, !P1 ;  /* 0x00000010da00780c */ /* 0x000fe40004f04670 */
[----:B------:R-:W-:Y:S01]  /*26c0*/  ISETP.GE.AND P1, PT, R156, 0x11, PT ;  /* 0x000000119c00780c */ /* 0x000fe20003f26270 */
[----:B------:R-:W-:Y:S01]  /*26d0*/  FFMA.FTZ R209, R154, UR18, -R209 ;  /* 0x000000129ad17c23 */ /* 0x000fe200080108d1 */
[----:B------:R-:W-:-:S02]  /*26e0*/  FSEL R155, R162, -INF , !P0 ;  /* 0xff800000a29b7808 */ /* 0x000fc40004000000 */
[----:B------:R-:W-:Y:S01]  /*26f0*/  ISETP.GT.OR P0, PT, R218, 0x11, !P1 ;  /* 0x00000011da00780c */ /* 0x000fe20004f04670 */
[----:B------:R-:W-:Y:S01]  /*2700*/  MUFU.EX2 R168, R168 ;  /* 0x000000a800a87308 */ /* 0x000fe20000000800 */
[C---:B------:R-:W-:Y:S01]  /*2710*/  ISETP.GE.AND P1, PT, R156.reuse, 0x18, PT ;  /* 0x000000189c00780c */ /* 0x040fe20003f26270 */
[----:B------:R-:W-:Y:S01]  /*2720*/  FFMA.FTZ R14, R155, UR18, -R14 ;  /* 0x000000129b0e7c23 */ /* 0x000fe2000801080e */
[----:B------:R-:W-:Y:S02]  /*2730*/  FSEL R154, R163, -INF , !P0 ;  /* 0xff800000a39a7808 */ /* 0x000fe40004000000 */
[----:B------:R-:W-:Y:S02]  /*2740*/  ISETP.GE.AND P2, PT, R156, 0x19, PT ;  /* 0x000000199c00780c */ /* 0x000fe40003f46270 */
[----:B------:R-:W-:Y:S01]  /*2750*/  ISETP.GT.OR P0, PT, R218, 0x18, !P1 ;  /* 0x00000018da00780c */ /* 0x000fe20004f04670 */
[----:B------:R-:W-:Y:S01]  /*2760*/  FFMA.FTZ R15, R154, UR18, -R15 ;  /* 0x000000129a0f7c23 */ /* 0x000fe2000801080f */
[----:B------:R-:W-:Y:S01]  /*2770*/  ISETP.GE.AND P3, PT, R156, 0x20, PT ;  /* 0x000000209c00780c */ /* 0x000fe20003f66270 */
[----:B------:R-:W-:Y:S01]  /*2780*/  MUFU.EX2 R209, R209 ;  /* 0x000000d100d17308 */ /* 0x000fe20000000800 */
[----:B------:R-:W-:-:S02]  /*2790*/  ISETP.GT.OR P1, PT, R218, 0x19, !P2 ;  /* 0x00000019da00780c */ /* 0x000fc40005724670 */
[----:B------:R-:W-:Y:S02]  /*27a0*/  FSEL R155, R166, -INF , !P0 ;  /* 0xff800000a69b7808 */ /* 0x000fe40004000000 */
[----:B------:R-:W-:Y:S02]  /*27b0*/  ISETP.GT.OR P0, PT, R218, 0x20, !P3 ;  /* 0x00000020da00780c */ /* 0x000fe40005f04670 */
[----:B------:R-:W-:Y:S01]  /*27c0*/  FSEL R154, R167, -INF , !P1 ;  /* 0xff800000a79a7808 */ /* 0x000fe20004800000 */
[----:B------:R-:W-:Y:S01]  /*27d0*/  FFMA.FTZ R162, R155, UR18, -R20 ;  /* 0x000000129ba27c23 */ /* 0x000fe20008010814 */
[----:B------:R-:W-:Y:S01]  /*27e0*/  ISETP.GE.AND P1, PT, R217, 0x28, PT ;  /* 0x00000028d900780c */ /* 0x000fe20003f26270 */
[----:B------:R-:W-:Y:S01]  /*27f0*/  MUFU.EX2 R14, R14 ;  /* 0x0000000e000e7308 */ /* 0x000fe20000000800 */
[----:B------:R-:W-:Y:S01]  /*2800*/  FSEL R155, R170, -INF , !P0 ;  /* 0xff800000aa9b7808 */ /* 0x000fe20004000000 */
[----:B------:R-:W-:Y:S01]  /*2810*/  FFMA.FTZ R154, R154, UR18, -R21 ;  /* 0x000000129a9a7c23 */ /* 0x000fe20008010815 */
[----:B------:R-:W-:-:S02]  /*2820*/  ISETP.GE.AND P0, PT, R156, 0x21, PT ;  /* 0x000000219c00780c */ /* 0x000fc40003f06270 */
[----:B------:R-:W-:Y:S01]  /*2830*/  ISETP.GT.OR P1, PT, R216, 0x28, !P1 ;  /* 0x00000028d800780c */ /* 0x000fe20004f24670 */
[----:B------:R-:W-:Y:S01]  /*2840*/  FFMA.FTZ R166, R155, UR18, -R12 ;  /* 0x000000129ba67c23 */ /* 0x000fe2000801080c */
[----:B------:R-:W-:Y:S01]  /*2850*/  ISETP.GE.AND P4, PT, R156, 0x28, PT ;  /* 0x000000289c00780c */ /* 0x000fe20003f86270 */
[----:B------:R2:W-:Y:S01]  /*2860*/  MUFU.EX2 R163, R154 ;  /* 0x0000009a00a37308 */ /* 0x0005e20000000800 */
[----:B------:R-:W-:Y:S02]  /*2870*/  ISETP.GT.OR P0, PT, R218, 0x21, !P0 ;  /* 0x00000021da00780c */ /* 0x000fe40004704670 */
[----:B------:R-:W-:Y:S02]  /*2880*/  FSEL R21, R172, -INF , !P1 ;  /* 0xff800000ac157808 */ /* 0x000fe40004800000 */
[----:B------:R-:W-:Y:S02]  /*2890*/  ISETP.GT.OR P4, PT, R218, 0x28, !P4 ;  /* 0x00000028da00780c */ /* 0x000fe40006784670 */
[----:B------:R-:W-:Y:S01]  /*28a0*/  FSEL R12, R171, -INF , !P0 ;  /* 0xff800000ab0c7808 */ /* 0x000fe20004000000 */
[--C-:B------:R-:W-:Y:S01]  /*28b0*/  FFMA.FTZ R172, R21, UR18, -R6.reuse ;  /* 0x0000001215ac7c23 */ /* 0x100fe20008010806 */
[----:B------:R-:W-:Y:S01]  /*28c0*/  FSEL R155, R174, -INF , !P4 ;  /* 0xff800000ae9b7808 */ /* 0x000fe20006000000 */
[----:B------:R-:W-:Y:S01]  /*28d0*/  MUFU.EX2 R15, R15 ;  /* 0x0000000f000f7308 */ /* 0x000fe20000000800 */
[C---:B------:R-:W-:Y:S01]  /*28e0*/  ISETP.GE.AND P3, PT, R217.reuse, 0x29, PT ;  /* 0x00000029d900780c */ /* 0x040fe20003f66270 */
[----:B------:R-:W-:Y:S01]  /*28f0*/  FFMA.FTZ R167, R12, UR18, -R13 ;  /* 0x000000120ca77c23 */ /* 0x000fe2000801080d */
[----:B------:R-:W-:Y:S01]  /*2900*/  ISETP.GE.AND P2, PT, R217, 0x30, PT ;  /* 0x00000030d900780c */ /* 0x000fe20003f46270 */
[----:B------:R-:W-:Y:S01]  /*2910*/  FFMA.FTZ R158, R155, UR18, -R6 ;  /* 0x000000129b9e7c23 */ /* 0x000fe20008010806 */
[----:B------:R-:W-:-:S02]  /*2920*/  ISETP.GE.AND P4, PT, R156, 0x29, PT ;  /* 0x000000299c00780c */ /* 0x000fc40003f86270 */
[C---:B------:R-:W-:Y:S01]  /*2930*/  ISETP.GT.OR P3, PT, R216.reuse, 0x29, !P3 ;  /* 0x00000029d800780c */ /* 0x040fe20005f64670 */
[----:B------:R-:W-:Y:S01]  /*2940*/  MUFU.EX2 R162, R162 ;  /* 0x000000a200a27308 */ /* 0x000fe20000000800 */
[C---:B------:R-:W-:Y:S02]  /*2950*/  ISETP.GT.OR P2, PT, R216.reuse, 0x30, !P2 ;  /* 0x00000030d800780c */ /* 0x040fe40005744670 */
[----:B------:R-:W-:Y:S02]  /*2960*/  ISETP.GT.OR P5, PT, R216, 0x31, !P5 ;  /* 0x00000031d800780c */ /* 0x000fe40006fa4670 */
[----:B------:R-:W-:Y:S02]  /*2970*/  ISETP.GT.OR P4, PT, R218, 0x29, !P4 ;  /* 0x00000029da00780c */ /* 0x000fe40006784670 */
[----:B------:R-:W-:Y:S01]  /*2980*/  FSEL R6, R173, -INF , !P3 ;  /* 0xff800000ad067808 */ /* 0x000fe20005800000 */
[----:B------:R-:W-:Y:S01]  /*2990*/  MUFU.EX2 R16, R16 ;  /* 0x0000001000107308 */ /* 0x000fe20000000800 */
[----:B------:R-:W-:-:S02]  /*29a0*/  WARPGROUP.DEPBAR.LE gsb0, 0x0 ;  /* 0x00008000000079c5 */ /* 0x000fc40000010000 */
[----:B------:R-:W-:Y:S01]  /*29b0*/  WARPGROUP.ARRIVE ;  /* 0x00000000000079c5 */ /* 0x000fe20000000000 */
[----:B------:R-:W-:Y:S02]  /*29c0*/  FSEL R211, R176, -INF , !P2 ;  /* 0xff800000b0d37808 */ /* 0x000fe40005000000 */
[----:B------:R-:W-:Y:S01]  /*29d0*/  FSEL R208, R177, -INF , !P5 ;  /* 0xff800000b1d07808 */ /* 0x000fe20006800000 */
[--C-:B------:R-:W-:Y:S01]  /*29e0*/  FFMA.FTZ R177, R6, UR18, -R7.reuse ;  /* 0x0000001206b17c23 */ /* 0x100fe20008010807 */
[----:B------:R-:W-:Y:S01]  /*29f0*/  FSEL R170, R175, -INF , !P4 ;  /* 0xff800000afaa7808 */ /* 0x000fe20006000000 */
[----:B------:R-:W-:Y:S01]  /*2a00*/  HGMMA.64x64x16.F32.BF16 R120, R188, gdesc[UR12], R120, gsb0 ;  /* 0x00e0000cbc787df0 */ /* 0x000fe20008001878 */
[----:B------:R-:W-:Y:S01]  /*2a10*/  UMOV UR14, UR12 ;  /* 0x0000000c000e7c82 */ /* 0x000fe20008000000 */
[----:B------:R-:W-:Y:S01]  /*2a20*/  UMOV UR15, 0x80000020 ;  /* 0x80000020000f7882 */ /* 0x000fe20000000000 */
[----:B------:R-:W-:Y:S01]  /*2a30*/  UIADD3 UR12, UR10, 0x200, URZ ;  /* 0x000002000a0c7890 */ /* 0x000fe2000fffe03f */
[C---:B------:R-:W-:Y:S01]  /*2a40*/  ISETP.GE.AND P3, PT, R156.reuse, 0x30, PT ;  /* 0x000000309c00780c */ /* 0x040fe20003f66270 */
[----:B------:R-:W-:Y:S01]  /*2a50*/  UIADD3 UR10, UR10, 0x202, URZ ;  /* 0x000002020a0a7890 */ /* 0x000fe2000fffe03f */
[C---:B------:R-:W-:Y:S01]  /*2a60*/  ISETP.GE.AND P2, PT, R156.reuse, 0x31, PT ;  /* 0x000000319c00780c */ /* 0x040fe20003f46270 */
[----:B------:R1:W5:Y:S01]  /*2a70*/  MUFU.EX2 R173, R158 ;  /* 0x0000009e00ad7308 */ /* 0x0003620000000800 */
[----:B------:R-:W-:Y:S01]  /*2a80*/  ISETP.GE.AND P5, PT, R156, 0x38, PT ;  /* 0x000000389c00780c */ /* 0x000fe20003fa6270 */
[----:B------:R-:W-:Y:S01]  /*2a90*/  FFMA.FTZ R176, R170, UR18, -R7 ;  /* 0x00000012aab07c23 */ /* 0x000fe20008010807 */
[----:B------:R-:W-:Y:S01]  /*2aa0*/  ISETP.GE.AND P4, PT, R156, 0x39, PT ;  /* 0x000000399c00780c */ /* 0x000fe20003f86270 */
[----:B------:R-:W-:Y:S01]  /*2ab0*/  FFMA.FTZ R208, R208, UR18, -R9 ;  /* 0x00000012d0d07c23 */ /* 0x000fe20008010809 */
[----:B------:R-:W-:-:S02]  /*2ac0*/  ISETP.GE.AND P0, PT, R217, 0x39, PT ;  /* 0x00000039d900780c */ /* 0x000fc40003f06270 */
[----:B------:R-:W-:Y:S01]  /*2ad0*/  ISETP.GE.AND P1, PT, R217, 0x38, PT ;  /* 0x00000038d900780c */ /* 0x000fe20003f26270 */
[----:B------:R-:W5:Y:S01]  /*2ae0*/  MUFU.EX2 R176, R176 ;  /* 0x000000b000b07308 */ /* 0x000f620000000800 */
[----:B------:R-:W-:Y:S02]  /*2af0*/  ISETP.GT.OR P0, PT, R216, 0x39, !P0 ;  /* 0x00000039d800780c */ /* 0x000fe40004704670 */
[----:B------:R-:W-:Y:S02]  /*2b00*/  ISETP.GT.OR P3, PT, R218, 0x30, !P3 ;  /* 0x00000030da00780c */ /* 0x000fe40005f64670 */
[----:B------:R-:W-:Y:S02]  /*2b10*/  ISETP.GT.OR P1, PT, R216, 0x38, !P1 ;  /* 0x00000038d800780c */ /* 0x000fe40004f24670 */
[----:B------:R-:W-:Y:S01]  /*2b20*/  ISETP.GT.OR P2, PT, R218, 0x31, !P2 ;  /* 0x00000031da00780c */ /* 0x000fe20005744670 */
[----:B------:R-:W5:Y:S01]  /*2b30*/  MUFU.EX2 R161, R161 ;  /* 0x000000a100a17308 */ /* 0x000f620000000800 */
[----:B------:R-:W-:-:S02]  /*2b40*/  FSEL R210, R181, -INF , !P0 ;  /* 0xff800000b5d27808 */ /* 0x000fc40004000000 */
[----:B------:R-:W-:Y:S02]  /*2b50*/  ISETP.GT.OR P5, PT, R218, 0x38, !P5 ;  /* 0x00000038da00780c */ /* 0x000fe40006fa4670 */
[----:B------:R-:W-:Y:S01]  /*2b60*/  FSEL R181, R178, -INF , !P3 ;  /* 0xff800000b2b57808 */ /* 0x000fe20005800000 */
[--C-:B------:R-:W-:Y:S01]  /*2b70*/  FFMA.FTZ R178, R211, UR18, -R8.reuse ;  /* 0x00000012d3b27c23 */ /* 0x100fe20008010808 */
[----:B------:R-:W-:Y:S01]  /*2b80*/  ISETP.GT.OR P4, PT, R218, 0x39, !P4 ;  /* 0x00000039da00780c */ /* 0x000fe20006784670 */
[----:B------:R-:W5:Y:S01]  /*2b90*/  MUFU.EX2 R166, R166 ;  /* 0x000000a600a67308 */ /* 0x000f620000000800 */
[----:B------:R-:W-:Y:S01]  /*2ba0*/  FSEL R217, R180, -INF , !P1 ;  /* 0xff800000b4d97808 */ /* 0x000fe20004800000 */
[----:B------:R-:W-:Y:S01]  /*2bb0*/  FFMA.FTZ R8, R181, UR18, -R8 ;  /* 0x00000012b5087c23 */ /* 0x000fe20008010808 */
[----:B------:R-:W-:Y:S02]  /*2bc0*/  FSEL R180, R179, -INF , !P2 ;  /* 0xff800000b3b47808 */ /* 0x000fe40005000000 */
[----:B------:R-:W-:-:S02]  /*2bd0*/  FSEL R179, R182, -INF , !P5 ;  /* 0xff800000b6b37808 */ /* 0x000fc40006800000 */
[----:B------:R-:W-:Y:S01]  /*2be0*/  FSEL R182, R183, -INF , !P4 ;  /* 0xff800000b7b67808 */ /* 0x000fe20006000000 */
[----:B------:R-:W-:Y:S01]  /*2bf0*/  FFMA.FTZ R211, R180, UR18, -R9 ;  /* 0x00000012b4d37c23 */ /* 0x000fe20008010809 */
[--C-:B------:R-:W-:Y:S01]  /*2c00*/  FFMA.FTZ R180, R217, UR18, -R10.reuse ;  /* 0x00000012d9b47c23 */ /* 0x100fe2000801080a */
[----:B------:R-:W-:Y:S01]  /*2c10*/  FFMA.FTZ R179, R179, UR18, -R10 ;  /* 0x00000012b3b37c23 */ /* 0x000fe2000801080a */
[--C-:B------:R-:W-:Y:S01]  /*2c20*/  FFMA.FTZ R10, R210, UR18, -R11.reuse ;  /* 0x00000012d20a7c23 */ /* 0x100fe2000801080b */
[----:B------:R-:W-:Y:S01]  /*2c30*/  FFMA.FTZ R11, R182, UR18, -R11 ;  /* 0x00000012b60b7c23 */ /* 0x000fe2000801080b */
[----:B------:R-:W5:Y:S08]  /*2c40*/  MUFU.EX2 R167, R167 ;  /* 0x000000a700a77308 */ /* 0x000f700000000800 */
[----:B------:R-:W5:Y:S08]  /*2c50*/  MUFU.EX2 R172, R172 ;  /* 0x000000ac00ac7308 */ /* 0x000f700000000800 */
[----:B------:R-:W5:Y:S08]  /*2c60*/  MUFU.EX2 R177, R177 ;  /* 0x000000b100b17308 */ /* 0x000f700000000800 */
[----:B------:R-:W5:Y:S08]  /*2c70*/  MUFU.EX2 R178, R178 ;  /* 0x000000b200b27308 */ /* 0x000f700000000800 */
[----:B------:R-:W-:Y:S01]  /*2c80*/  MUFU.EX2 R8, R8 ;  /* 0x0000000800087308 */ /* 0x000fe20000000800 */
[----:B------:R-:W-:-:S02]  /*2c90*/  WARPGROUP.DEPBAR.LE gsb0, 0x0 ;  /* 0x00008000000079c5 */ /* 0x000fc40000010000 */
[----:B------:R-:W-:-:S05]  /*2ca0*/  WARPGROUP.ARRIVE ;  /* 0x00000000000079c5 */ /* 0x000fca0000000000 */
[----:B------:R-:W5:Y:S01]  /*2cb0*/  MUFU.EX2 R9, R208 ;  /* 0x000000d000097308 */ /* 0x000f620000000800 */
[----:B------:R-:W-:Y:S01]  /*2cc0*/  HGMMA.64x64x16.F32.BF16 R120, R200, gdesc[UR12], R120, gsb0 ;  /* 0x00e0000cc8787df0 */ /* 0x000fe20008001878 */
[----:B------:R-:W-:Y:S01]  /*2cd0*/  UMOV UR14, UR12 ;  /* 0x0000000c000e7c82 */ /* 0x000fe20008000000 */
[----:B------:R-:W-:Y:S01]  /*2ce0*/  UMOV UR15, 0x80000020 ;  /* 0x80000020000f7882 */ /* 0x000fe20000000000 */
[----:B------:R-:W-:-:S04]  /*2cf0*/  UIADD3 UR12, UR8, 0xc0, URZ ;  /* 0x000000c0080c7890 */ /* 0x000fc8000fffe03f */
[----:B------:R-:W-:Y:S03]  /*2d00*/  MUFU.EX2 R180, R180 ;  /* 0x000000b400b47308 */ /* 0x000fe60000000800 */
[----:B------:R-:W-:-:S05]  /*2d10*/  UMOV UR22, UR12 ;  /* 0x0000000c00167c82 */ /* 0x000fca0008000000 */
[----:B------:R-:W-:Y:S08]  /*2d20*/  MUFU.EX2 R179, R179 ;  /* 0x000000b300b37308 */ /* 0x000ff00000000800 */
[----:B------:R-:W-:Y:S01]  /*2d30*/  MUFU.EX2 R10, R10 ;  /* 0x0000000a000a7308 */ /* 0x000fe20000000800 */
[----:B------:R-:W-:Y:S02]  /*2d40*/  WARPGROUP.DEPBAR.LE gsb0, 0x0 ;  /* 0x00008000000079c5 */ /* 0x000fe40000010000 */
[----:B------:R-:W-:-:S06]  /*2d50*/  WARPGROUP.ARRIVE ;  /* 0x00000000000079c5 */ /* 0x000fcc0000000000 */
[----:B------:R-:W-:Y:S01]  /*2d60*/  HGMMA.64x64x16.F32.BF16 R120, R192, gdesc[UR12], R120, gsb0 ;  /* 0x00e0000cc0787df0 */ /* 0x000fe20008001878 */
[----:B------:R-:W-:Y:S02]  /*2d70*/  UMOV UR15, 0xc0000010 ;  /* 0xc0000010000f7882 */ /* 0x000fe40000000000 */
[----:B------:R-:W-:Y:S02]  /*2d80*/  WARPGROUP.DEPBAR.LE gsb0, 0x0 ;  /* 0x00008000000079c5 */ /* 0x000fe40000010000 */
[----:B------:R-:W-:-:S06]  /*2d90*/  WARPGROUP.ARRIVE ;  /* 0x00000000000079c5 */ /* 0x000fcc0000000000 */
[----:B------:R-:W-:Y:S01]  /*2da0*/  HGMMA.64x64x16.F32.BF16 R120, R204, gdesc[UR8], R120, gsb0 ;  /* 0x00e00008cc787df0 */ /* 0x000fe20008001878 */
[----:B------:R-:W-:Y:S01]  /*2db0*/  UMOV UR10, UR8 ;  /* 0x00000008000a7c82 */ /* 0x000fe20008000000 */
[----:B------:R-:W-:Y:S01]  /*2dc0*/  UMOV UR11, 0x80000020 ;  /* 0x80000020000b7882 */ /* 0x000fe20000000000 */
[----:B------:R-:W-:Y:S02]  /*2dd0*/  WARPGROUP.DEPBAR.LE gsb0, 0x0 ;  /* 0x00008000000079c5 */ /* 0x000fe40000010000 */
[----:B------:R-:W3:Y:S04]  /*2de0*/  LDS.64 R20, [R214+0x1e200] ;  /* 0x01e20000d6147984 */ /* 0x000ee80000000a00 */
[----:B------:R-:W4:Y:S04]  /*2df0*/  LDS.64 R12, [R214+0x1e220] ;  /* 0x01e22000d60c7984 */ /* 0x000f280000000a00 */
[----:B--2---:R-:W2:Y:S04]  /*2e00*/  LDS.64 R154, [R214+0x1e240] ;  /* 0x01e24000d69a7984 */ /* 0x004ea80000000a00 */
[----:B------:R-:W5:Y:S04]  /*2e10*/  LDS.64 R156, [R214+0x1e260] ;  /* 0x01e26000d69c7984 */ /* 0x000f680000000a00 */
[----:B-1----:R-:W1:Y:S04]  /*2e20*/  LDS.64 R158, [R214+0x1e280] ;  /* 0x01e28000d69e7984 */ /* 0x002e680000000a00 */
[----:B------:R-:W1:Y:S04]  /*2e30*/  LDS.64 R6, [R214+0x1e2a0] ;  /* 0x01e2a000d6067984 */ /* 0x000e680000000a00 */
[----:B------:R-:W1:Y:S04]  /*2e40*/  LDS.64 R170, [R214+0x1e2c0] ;  /* 0x01e2c000d6aa7984 */ /* 0x000e680000000a00 */
[----:B------:R-:W1:Y:S01]  /*2e50*/  LDS.64 R174, [R214+0x1e2e0] ;  /* 0x01e2e000d6ae7984 */ /* 0x000e620000000a00 */
[--C-:B---3--:R-:W-:Y:S01]  /*2e60*/  FADD.FTZ R181, R120, -R20.reuse ;  /* 0x8000001478b57221 */ /* 0x108fe20000010000 */
[----:B------:R-:W-:Y:S01]  /*2e70*/  FADD.FTZ R183, R122, -R20 ;  /* 0x800000147ab77221 */ /* 0x000fe20000010000 */
[--C-:B------:R-:W-:Y:S01]  /*2e80*/  FADD.FTZ R20, R121, -R21.reuse ;  /* 0x8000001579147221 */ /* 0x100fe20000010000 */
[----:B------:R-:W-:Y:S01]  /*2e90*/  FADD.FTZ R120, R123, -R21 ;  /* 0x800000157b787221 */ /* 0x000fe20000010000 */
[--C-:B----4-:R-:W-:Y:S01]  /*2ea0*/  FADD.FTZ R21, R124, -R12.reuse ;  /* 0x8000000c7c157221 */ /* 0x110fe20000010000 */
[----:B------:R-:W-:Y:S01]  /*2eb0*/  FADD.FTZ R123, R126, -R12 ;  /* 0x8000000c7e7b7221 */ /* 0x000fe20000010000 */
[--C-:B------:R-:W-:Y:S01]  /*2ec0*/  FADD.FTZ R12, R125, -R13.reuse ;  /* 0x8000000d7d0c7221 */ /* 0x100fe20000010000 */
[----:B------:R-:W-:Y:S01]  /*2ed0*/  FADD.FTZ R124, R127, -R13 ;  /* 0x8000000d7f7c7221 */ /* 0x000fe20000010000 */
[----:B------:R-:W-:Y:S01]  /*2ee0*/  FMUL.FTZ R21, R212, R21 ;  /* 0x00000015d4157220 */ /* 0x000fe20000410000 */
[--C-:B--2---:R-:W-:Y:S01]  /*2ef0*/  FADD.FTZ R121, R128, -R154.reuse ;  /* 0x8000009a80797221 */ /* 0x104fe20000010000 */
[----:B------:R-:W-:Y:S01]  /*2f00*/  FMUL.FTZ R12, R215, R12 ;  /* 0x0000000cd70c7220 */ /* 0x000fe20000410000 */
[----:B------:R-:W-:Y:S01]  /*2f10*/  FADD.FTZ R126, R131, -R155 ;  /* 0x8000009b837e7221 */ /* 0x000fe20000010000 */
[--C-:B-----5:R-:W-:Y:S01]  /*2f20*/  FADD.FTZ R128, R133, -R157.reuse ;  /* 0x8000009d85807221 */ /* 0x120fe20000010000 */
[----:B------:R-:W-:Y:S01]  /*2f30*/  FADD.FTZ R125, R130, -R154 ;  /* 0x8000009a827d7221 */ /* 0x000fe20000010000 */
[----:B------:R-:W2:Y:S01]  /*2f40*/  MUFU.EX2 R13, R211 ;  /* 0x000000d3000d7308 */ /* 0x000ea20000000800 */
[----:B------:R-:W-:Y:S01]  /*2f50*/  FADD.FTZ R130, R135, -R157 ;  /* 0x8000009d87827221 */ /* 0x000fe20000010000 */
[--C-:B-1----:R-:W-:Y:S01]  /*2f60*/  FADD.FTZ R133, R136, -R158.reuse ;  /* 0x8000009e88857221 */ /* 0x102fe20000010000 */
[----:B------:R-:W-:Y:S01]  /*2f70*/  FADD.FTZ R131, R138, -R158 ;  /* 0x8000009e8a837221 */ /* 0x000fe20000010000 */
[----:B------:R-:W-:Y:S01]  /*2f80*/  F2FP.BF16.F32.PACK_AB R158, R12, R21 ;  /* 0x000000150c9e723e */ /* 0x000fe200000010ff */
        /* <DEDUP_REMOVED lines=8> */
[----:B------:R-:W-:Y:S01]  /*3010*/  FADD.FTZ R122, R129, -R155 ;  /* 0x8000009b817a7221 */ /* 0x000fe20000010000 */
[--C-:B------:R-:W-:Y:S01]  /*3020*/  FADD.FTZ R127, R132, -R156.reuse ;  /* 0x8000009c847f7221 */ /* 0x100fe20000010000 */
[----:B------:R-:W-:Y:S01]  /*3030*/  FADD.FTZ R129, R134, -R156 ;  /* 0x8000009c86817221 */ /* 0x000fe20000010000 */
[----:B------:R-:W-:Y:S01]  /*3040*/  FADD.FTZ R132, R139, -R159 ;  /* 0x8000009f8b847221 */ /* 0x000fe20000010000 */
[----:B------:R-:W-:Y:S01]  /*3050*/  F2FP.BF16.F32.PACK_AB R157, R20, R157 ;  /* 0x0000009d149d723e */ /* 0x000fe200000010ff */
[----:B------:R-:W-:Y:S01]  /*3060*/  FADD.FTZ R134, R141, -R7 ;  /* 0x800000078d867221 */ /* 0x000fe20000010000 */
[----:B------:R-:W-:Y:S01]  /*3070*/  FMUL.FTZ R6, R173, R6 ;  /* 0x00000006ad067220 */ /* 0x000fe20000410000 */
[----:B------:R-:W-:Y:S01]  /*3080*/  FMUL.FTZ R143, R176, R143 ;  /* 0x0000008fb08f7220 */ /* 0x000fe20000410000 */
[----:B------:R-:W-:-:S02]  /*3090*/  IMAD.U32 R20, RZ, RZ, UR5 ;  /* 0x00000005ff147e24 */ /* 0x000fc4000f8e00ff */
[----:B------:R-:W-:Y:S01]  /*30a0*/  FADD.FTZ R136, R137, -R159 ;  /* 0x8000009f89887221 */ /* 0x000fe20000010000 */
[----:B------:R-:W-:Y:S01]  /*30b0*/  FADD.FTZ R139, R148, -R174 ;  /* 0x800000ae948b7221 */ /* 0x000fe20000010000 */
[----:B------:R-:W-:Y:S01]  /*30c0*/  FADD.FTZ R141, R149, -R175 ;  /* 0x800000af958d7221 */ /* 0x000fe20000010000 */
[--C-:B------:R-:W-:Y:S01]  /*30d0*/  FADD.FTZ R137, R144, -R170.reuse ;  /* 0x800000aa90897221 */ /* 0x100fe20000010000 */
[----:B------:R-:W-:Y:S01]  /*30e0*/  FADD.FTZ R7, R146, -R170 ;  /* 0x800000aa92077221 */ /* 0x000fe20000010000 */
        /* <DEDUP_REMOVED lines=14> */
[----:B-1----:R-:W-:-:S02]  /*31d0*/  IMAD R11, R20, 0x2000, R5 ;  /* 0x00002000140b7824 */ /* 0x002fc400078e0205 */
        /* <DEDUP_REMOVED lines=10> */
[----:B--2---:R-:W-:Y:S01]  /*3280*/  FMUL.FTZ R138, R13, R138 ;  /* 0x0000008a0d8a7220 */ /* 0x004fe20000410000 */
[----:B------:R-:W-:Y:S01]  /*3290*/  FMUL.FTZ R139, R180, R139 ;  /* 0x0000008bb48b7220 */ /* 0x000fe20000410000 */
[----:B------:R-:W-:Y:S01]  /*32a0*/  FMUL.FTZ R146, R10, R141 ;  /* 0x0000008d0a927220 */ /* 0x000fe20000410000 */
        /* <DEDUP_REMOVED lines=11> */
[----:B------:R-:W-:-:S02]  /*3360*/  F2FP.BF16.F32.PACK_AB R148, R136, R133 ;  /* 0x000000858894723e */ /* 0x000fc400000010ff */
[----:B------:R-:W-:Y:S01]  /*3370*/  F2FP.BF16.F32.PACK_AB R149, R132, R131 ;  /* 0x000000838495723e */ /* 0x000fe200000010ff */
[----:B------:R1:W-:Y:S01]  /*3380*/  STSM.16.MT88.4 [R11+0x1f000], R152 ;  /* 0x01f000980b007844 */ /* 0x0003e20000004200 */
[----:B------:R-:W-:Y:S02]  /*3390*/  F2FP.BF16.F32.PACK_AB R150, R134, R135 ;  /* 0x000000878696723e */ /* 0x000fe400000010ff */
        /* <DEDUP_REMOVED lines=11> */
[----:B------:R-:W-:-:S06]  /*3450*/  WARPGROUP.ARRIVE ;  /* 0x00000000000079c5 */ /* 0x000fcc0000000000 */
[----:B------:R-:W-:Y:S01]  /*3460*/  HGMMA.64x96x16.F32.BF16 R72, R120, gdesc[UR8].tnspB, R72, gsb0 ;  /* 0x4160000878487df0 */ /* 0x000fe20008001848 */
[----:B------:R-:W-:Y:S01]  /*3470*/  UIADD3 UR10, UR8, 0x40, URZ ;  /* 0x00000040080a7890 */ /* 0x000fe2000fffe03f */
[----:B------:R-:W-:Y:S01]  /*3480*/  UMOV UR11, 0x80000020 ;  /* 0x80000020000b7882 */ /* 0x000fe20000000000 */
[----:B------:R-:W-:Y:S02]  /*3490*/  WARPGROUP.DEPBAR.LE gsb0, 0x0 ;  /* 0x00008000000079c5 */ /* 0x000fe40000010000 */
[----:B------:R-:W-:Y:S02]  /*34a0*/  F2FP.BF16.F32.PACK_AB R120, R213, R22 ;  /* 0x00000016d578723e */ /* 0x000fe400000010ff */
[----:B------:R-:W-:Y:S02]  /*34b0*/  F2FP.BF16.F32.PACK_AB R121, R15, R14 ;  /* 0x0000000e0f79723e */ /* 0x000fe400000010ff */
[----:B------:R-:W-:Y:S02]  /*34c0*/  F2FP.BF16.F32.PACK_AB R122, R165, R160 ;  /* 0x000000a0a57a723e */ /* 0x000fe400000010ff */
[----:B------:R-:W-:-:S04]  /*34d0*/  F2FP.BF16.F32.PACK_AB R123, R163, R162 ;  /* 0x000000a2a37b723e */ /* 0x000fc800000010ff */
[----:B------:R-:W-:-:S06]  /*34e0*/  WARPGROUP.ARRIVE ;  /* 0x00000000000079c5 */ /* 0x000fcc0000000000 */
[----:B------:R-:W-:Y:S01]  /*34f0*/  HGMMA.64x96x16.F32.BF16 R72, R120, gdesc[UR8].tnspB, R72, gsb0 ;  /* 0x4160000878487df0 */ /* 0x000fe20008001848 */
[----:B------:R-:W-:Y:S01]  /*3500*/  UIADD3 UR10, UR8, 0x80, URZ ;  /* 0x00000080080a7890 */ /* 0x000fe2000fffe03f */
[----:B------:R-:W-:Y:S01]  /*3510*/  UMOV UR11, 0x80000020 ;  /* 0x80000020000b7882 */ /* 0x000fe20000000000 */
[----:B------:R-:W-:-:S03]  /*3520*/  ULEA UR8, UR5, UR9, 0xa ;  /* 0x0000000905087291 */ /* 0x000fc6000f8e503f */
[----:B------:R-:W-:Y:S02]  /*3530*/  UMOV UR9, 0x40000040 ;  /* 0x4000004000097882 */ /* 0x000fe40000000000 */
[----:B------:R-:W-:Y:S02]  /*3540*/  UMOV UR13, UR9 ;  /* 0x00000009000d7c82 */ /* 0x000fe40008000000 */
[----:B------:R-:W-:Y:S01]  /*3550*/  UMOV UR12, UR8 ;  /* 0x00000008000c7c82 */ /* 0x000fe20008000000 */
[----:B------:R-:W-:Y:S02]  /*3560*/  WARPGROUP.DEPBAR.LE gsb0, 0x0 ;  /* 0x00008000000079c5 */ /* 0x000fe40000010000 */
[----:B------:R-:W-:Y:S02]  /*3570*/  F2FP.BF16.F32.PACK_AB R120, R161, R16 ;  /* 0x00000010a178723e */ /* 0x000fe400000010ff */
[----:B------:R-:W-:Y:S02]  /*3580*/  F2FP.BF16.F32.PACK_AB R121, R167, R166 ;  /* 0x000000a6a779723e */ /* 0x000fe400000010ff */
[----:B------:R-:W-:-:S02]  /*3590*/  F2FP.BF16.F32.PACK_AB R122, R177, R172 ;  /* 0x000000acb17a723e */ /* 0x000fc400000010ff */
[----:B------:R-:W-:Y:S02]  /*35a0*/  F2FP.BF16.F32.PACK_AB R123, R176, R173 ;  /* 0x000000adb07b723e */ /* 0x000fe400000010ff */
[----:B------:R-:W-:Y:S02]  /*35b0*/  F2FP.BF16.F32.PACK_AB R176, R9, R178 ;  /* 0x000000b209b0723e */ /* 0x000fe400000010ff */
[----:B------:R-:W-:Y:S01]  /*35c0*/  WARPGROUP.ARRIVE ;  /* 0x00000000000079c5 */ /* 0x000fe20000000000 */
[----:B------:R-:W-:Y:S02]  /*35d0*/  F2FP.BF16.F32.PACK_AB R177, R13, R8 ;  /* 0x000000080db1723e */ /* 0x000fe400000010ff */
[----:B------:R-:W-:-:S03]  /*35e0*/  F2FP.BF16.F32.PACK_AB R178, R10, R180 ;  /* 0x000000b40ab2723e */ /* 0x000fc600000010ff */
[----:B------:R-:W-:Y:S01]  /*35f0*/  HGMMA.64x96x16.F32.BF16 R72, R120, gdesc[UR8].tnspB, R72, gsb0 ;  /* 0x4160000878487df0 */ /* 0x000fe20008001848 */
[----:B------:R-:W-:Y:S01]  /*3600*/  R2UR UR10, R6 ;  /* 0x00000000060a72ca */ /* 0x000fe200000e0000 */
[----:B------:R-:W-:-:S12]  /*3610*/  UMOV UR11, 0xc0000010 ;  /* 0xc0000010000b7882 */ /* 0x000fd80000000000 */
[----:B------:R-:W-:-:S04]  /*3620*/  USHF.R.U32.HI UR10, URZ, 0x4, UR10 ;  /* 0x000000043f0a7899 */ /* 0x000fc8000801160a */
[----:B------:R-:W-:-:S04]  /*3630*/  ULOP3.LUT UR10, UR10, 0x3fff, URZ, 0xc0, !UPT ;  /* 0x00003fff0a0a7892 */ /* 0x000fc8000f8ec03f */
[----:B------:R-:W-:Y:S02]  /*3640*/  UIADD3 UR14, UR10, 0x200, URZ ;  /* 0x000002000a0e7890 */ /* 0x000fe4000fffe03f */
[----:B------:R-:W-:Y:S01]  /*3650*/  UIADD3 UR19, UR10, 0x400, URZ ;  /* 0x000004000a137890 */ /* 0x000fe2000fffe03f */
[----:B------:R-:W-:Y:S02]  /*3660*/  WARPGROUP.DEPBAR.LE gsb0, 0x0 ;  /* 0x00008000000079c5 */ /* 0x000fe40000010000 */
[----:B------:R-:W-:-:S06]  /*3670*/  WARPGROUP.ARRIVE ;  /* 0x00000000000079c5 */ /* 0x000fcc0000000000 */
[----:B------:R-:W-:Y:S03]  /*3680*/  HGMMA.64x96x16.F32.BF16 R72, R176, gdesc[UR20].tnspB, R72, gsb0 ;  /* 0x41600014b0487df0 */ /* 0x000fe60008001848 */
        /* <DEDUP_REMOVED lines=10> */
[----:B------:R-:W-:Y:S02]  /*3730*/  UIADD3 UR11, UR10, 0x420, URZ ;  /* 0x000004200a0b7890 */ /* 0x000fe4000fffe03f */
[----:B------:R-:W-:Y:S02]  /*3740*/  WARPGROUP.DEPBAR.LE gsb0, 0x0 ;  /* 0x00008000000079c5 */ /* 0x000fe40000010000 */
[----:B------:R-:W-:-:S06]  /*3750*/  WARPGROUP.ARRIVE ;  /* 0x00000000000079c5 */ /* 0x000fcc0000000000 */
[----:B------:R-:W-:Y:S01]  /*3760*/  HGMMA.64x16x16.F32.BF16 R128, gdesc[UR12].tnspB, RZ, !UPT, gsb0 ;  /* 0x402000000c8079f0 */ /* 0x000fe2000c0018ff */
[----:B------:R-:W-:Y:S01]  /*3770*/  UMOV UR12, UR8 ;  /* 0x00000008000c7c82 */ /* 0x000fe20008000000 */
[----:B------:R-:W-:Y:S01]  /*3780*/  UMOV UR13, UR9 ;  /* 0x00000009000d7c82 */ /* 0x000fe20008000000 */
        /* <DEDUP_REMOVED lines=121> */
[----:B------:R-:W-:Y:S02]  /*3f20*/  UIADD3 UR12, UR10, 0x2e0, URZ ;  /* 0x000002e00a0c7890 */ /* 0x000fe4000fffe03f */
[----:B------:R-:W-:-:S03]  /*3f30*/  UIADD3 UR13, UR10, 0x4e0, URZ ;  /* 0x000004e00a0d7890 */ /* 0x000fc6000fffe03f */
        /* <DEDUP_REMOVED lines=18> */
.L_x_1040:
[----:B------:R-:W-:Y:S01]  /*4060*/  UIADD3 UR8, UR6, 0x26840, URZ ;  /* 0x0002684006087890 */ /* 0x000fe2000fffe03f */
[C---:B------:R-:W-:Y:S01]  /*4070*/  VIADD R7, R2.reuse, 0x9 ;  /* 0x0000000902077836 */ /* 0x040fe20000000000 */
[----:B------:R-:W-:Y:S01]  /*4080*/  ULOP3.LUT UR10, UR7, 0x1000000, URZ, 0xfc, !UPT ;  /* 0x01000000070a7892 */ /* 0x000fe2000f8efc3f */
[----:B------:R-:W-:Y:S01]  /*4090*/  VIADD R6, R2, 0xc ;  /* 0x0000000c02067836 */ /* 0x000fe20000000000 */
[----:B------:R-:W-:Y:S02]  /*40a0*/  UPRMT UR8, URZ, 0x654, UR8 ;  /* 0x000006543f087896 */ /* 0x000fe40008000008 */
[----:B------:R-:W-:Y:S01]  /*40b0*/  UIMAD UR10, UR5, 0x300, UR10 ;  /* 0x00000300050a78a4 */ /* 0x000fe2000f8e020a */
[----:B------:R-:W-:Y:S01]  /*40c0*/  UMOV UR11, 0x80000020 ;  /* 0x80000020000b7882 */ /* 0x000fe20000000000 */
[----:B------:R-:W-:-:S05]  /*40d0*/  UMOV UR15, 0x80000020 ;  /* 0x80000020000f7882 */ /* 0x000fca0000000000 */
[----:B------:R-:W-:Y:S01]  /*40e0*/  SYNCS.ARRIVE.TRANS64.RED.A1T0 RZ, [UR8], RZ ;  /* 0x000000ffffff79a7 */ /* 0x000fe20008100408 */
[----:B------:R-:W-:Y:S01]  /*40f0*/  WARPGROUP.ARRIVE ;  /* 0x00000000000079c5 */ /* 0x000fe20000000000 */
[----:B------:R-:W-:-:S09]  /*4100*/  UIADD3 UR8, UR10, 0x40, URZ ;  /* 0x000000400a087890 */ /* 0x000fd2000fffe03f */
[----:B------:R-:W-:Y:S01]  /*4110*/  HGMMA.64x96x16.F32.BF16 R24, R156, gdesc[UR8].tnspB, R24, gsb0 ;  /* 0x416000089c187df0 */ /* 0x000fe20008001818 */
[----:B------:R-:W-:Y:S01]  /*4120*/  UMOV UR11, 0x80000020 ;  /* 0x80000020000b7882 */ /* 0x000fe20000000000 */
        /* <DEDUP_REMOVED lines=31> */
.L_x_1041:
        /* <DEDUP_REMOVED lines=62> */
.L_x_1023:
[----:B------:R-:W-:Y:S05]  /*4700*/  @P0 BRA `(.L_x_1043) ;  /* 0x0000000c00980947 */ /* 0x000fea0003800000 */
[----:B------:R-:W2:Y:S01]  /*4710*/  S2UR UR4, SR_CgaCtaId ;  /* 0x00000000000479c3 */ /* 0x000ea20000008800 */
[----:B------:R-:W-:Y:S02]  /*4720*/  UMOV UR37, 0x400 ;  /* 0x0000040000257882 */ /* 0x000fe40000000000 */
[----:B--2---:R-:W-:-:S06]  /*4730*/  ULEA UR37, UR4, UR37, 0x18 ;  /* 0x0000002504257291 */ /* 0x004fcc000f8ec03f */
[----:B------:R-:W-:-:S05]  /*4740*/  IMAD.U32 R16, RZ, RZ, UR37 ;  /* 0x00000025ff107e24 */ /* 0x000fca000f8e00ff */
        /* <DEDUP_REMOVED lines=18> */
.L_x_1044:
[----:B------:R-:W-:-:S06]  /*4870*/  UIADD3 UR4, UR37, 0x6000, URZ ;  /* 0x0000600025047890 */ /* 0x000fcc000fffe03f */
        /* <DEDUP_REMOVED lines=19> */
.L_x_1045:
        /* <DEDUP_REMOVED lines=18> */
.L_x_1046:
        /* <DEDUP_REMOVED lines=18> */
.L_x_1047:
        /* <DEDUP_REMOVED lines=16> */
[----:B--2---:R-:W-:Y:S01]  /*4cf0*/  VIADD R0, R0, 0xffffff80 ;  /* 0xffffff8000007836 */ /* 0x004fe20000000000 */
[----:B------:R-:W-:Y:S02]  /*4d00*/  F2FP.BF16.F32.PACK_AB R97, R99, R98 ;  /* 0x000000626361723e */ /* 0x000fe400000010ff */
[----:B------:R-:W-:-:S02]  /*4d10*/  F2FP.BF16.F32.PACK_AB R104, R105, R104 ;  /* 0x000000686968723e */ /* 0x000fc400000010ff */
[----:B------:R-:W-:Y:S02]  /*4d20*/  SHF.R.S32.HI R3, RZ, 0x1f, R0 ;  /* 0x0000001fff037819 */ /* 0x000fe40000011400 */
[----:B------:R-:W-:Y:S02]  /*4d30*/  F2FP.BF16.F32.PACK_AB R98, R101, R100 ;  /* 0x000000646562723e */ /* 0x000fe400000010ff */
[CC--:B------:R-:W-:Y:S02]  /*4d40*/  LEA.HI R2, R3.reuse, R0.reuse, RZ, 0x4 ;  /* 0x0000000003027211 */ /* 0x0c0fe400078f20ff */
[----:B------:R-:W-:Y:S02]  /*4d50*/  LEA.HI R3, R3, R0, RZ, 0x5 ;  /* 0x0000000003037211 */ /* 0x000fe400078f28ff */
[----:B------:R-:W-:Y:S02]  /*4d60*/  LOP3.LUT R5, R2, 0xfffffff0, RZ, 0xc0, !PT ;  /* 0xfffffff002057812 */ /* 0x000fe400078ec0ff */
[----:B------:R-:W-:-:S02]  /*4d70*/  SHF.R.S32.HI R9, RZ, 0x5, R3 ;  /* 0x00000005ff097819 */ /* 0x000fc40000011403 */
[----:B------:R-:W-:Y:S01]  /*4d80*/  F2FP.BF16.F32.PACK_AB R99, R103, R102 ;  /* 0x000000666763723e */ /* 0x000fe200000010ff */
[----:B------:R-:W-:Y:S01]  /*4d90*/  IMAD.IADD R5, R0, 0x1, -R5 ;  /* 0x0000000100057824 */ /* 0x000fe200078e0a05 */
[----:B------:R-:W-:Y:S02]  /*4da0*/  SHF.R.S32.HI R0, RZ, 0x4, R2 ;  /* 0x00000004ff007819 */ /* 0x000fe40000011402 */
[----:B------:R-:W-:Y:S02]  /*4db0*/  F2FP.BF16.F32.PACK_AB R105, R107, R106 ;  /* 0x0000006a6b69723e */ /* 0x000fe400000010ff */
[----:B-1----:R-:W-:Y:S01]  /*4dc0*/  LEA.HI R4, R5, R5, RZ, 0x1 ;  /* 0x0000000505047211 */ /* 0x002fe200078f08ff */
[----:B------:R-:W-:Y:S01]  /*4dd0*/  IMAD.SHL.U32 R0, R0, 0x8, RZ ;  /* 0x0000000800007824 */ /* 0x000fe200078e00ff */
[----:B------:R-:W-:Y:S02]  /*4de0*/  SHF.R.S32.HI R8, RZ, 0x1f, R5 ;  /* 0x0000001fff087819 */ /* 0x000fe40000011405 */
[----:B------:R-:W-:-:S02]  /*4df0*/  SHF.R.S32.HI R6, RZ, 0x1, R4 ;  /* 0x00000001ff067819 */ /* 0x000fc40000011404 */
[----:B------:R-:W-:Y:S02]  /*4e00*/  SHF.R.S32.HI R7, RZ, 0x1f, R4 ;  /* 0x0000001fff077819 */ /* 0x000fe40000011404 */
[----:B------:R-:W-:Y:S02]  /*4e10*/  LEA.HI R8, R8, R5, RZ, 0x3 ;  /* 0x0000000508087211 */ /* 0x000fe400078f18ff */
[----:B------:R-:W-:Y:S02]  /*4e20*/  LEA.HI R7, R7, R6, RZ, 0x2 ;  /* 0x0000000607077211 */ /* 0x000fe400078f10ff */
[----:B------:R-:W-:Y:S01]  /*4e30*/  LOP3.LUT R4, R4, 0x3fffffe, RZ, 0xc0, !PT ;  /* 0x03fffffe04047812 */ /* 0x000fe200078ec0ff */
[----:B------:R-:W-:Y:S01]  /*4e40*/  IMAD.SHL.U32 R8, R8, 0x20, RZ ;  /* 0x0000002008087824 */ /* 0x000fe200078e00ff */
[----:B------:R-:W-:Y:S02]  /*4e50*/  LOP3.LUT R7, R7, 0xfffffffc, RZ, 0xc0, !PT ;  /* 0xfffffffc07077812 */ /* 0x000fe400078ec0ff */
[----:B------:R-:W-:Y:S01]  /*4e60*/  F2FP.BF16.F32.PACK_AB R112, R113, R112 ;  /* 0x000000707170723e */ /* 0x000fe200000010ff */
[----:B------:R-:W-:Y:S01]  /*4e70*/  IMAD.IADD R4, R5, 0x1, -R4 ;  /* 0x0000000105047824 */ /* 0x000fe200078e0a04 */
[----:B------:R-:W-:Y:S01]  /*4e80*/  LOP3.LUT R8, R8, 0x7fffff00, RZ, 0xc0, !PT ;  /* 0x7fffff0008087812 */ /* 0x000fe200078ec0ff */
[----:B------:R-:W-:Y:S01]  /*4e90*/  IMAD.IADD R7, R6, 0x1, -R7 ;  /* 0x0000000106077824 */ /* 0x000fe200078e0a07 */
[----:B------:R-:W-:-:S02]  /*4ea0*/  F2FP.BF16.F32.PACK_AB R106, R109, R108 ;  /* 0x0000006c6d6a723e */ /* 0x000fc400000010ff */
[----:B------:R-:W-:Y:S01]  /*4eb0*/  F2FP.BF16.F32.PACK_AB R107, R111, R110 ;  /* 0x0000006e6f6b723e */ /* 0x000fe200000010ff */
[C---:B------:R-:W-:Y:S01]  /*4ec0*/  IMAD.SHL.U32 R2, R7.reuse, 0x40, RZ ;  /* 0x0000004007027824 */ /* 0x040fe200078e00ff */
[----:B------:R-:W-:Y:S01]  /*4ed0*/  LOP3.LUT P0, RZ, R7, 0x2, RZ, 0xc0, !PT ;  /* 0x0000000207ff7812 */ /* 0x000fe2000780c0ff */
[----:B------:R-:W-:Y:S01]  /*4ee0*/  IMAD R5, R9, 0x200, R8 ;  /* 0x0000020009057824 */ /* 0x000fe200078e0208 */
[----:B------:R-:W-:Y:S02]  /*4ef0*/  F2FP.BF16.F32.PACK_AB R113, R115, R114 ;  /* 0x000000727371723e */ /* 0x000fe400000010ff */
[----:B------:R-:W-:Y:S01]  /*4f00*/  LOP3.LUT R3, R2, 0xc0, RZ, 0xc0, !PT ;  /* 0x000000c002037812 */ /* 0x000fe200078ec0ff */
[----:B------:R-:W-:Y:S01]  /*4f10*/  IMAD R5, R4, 0x20, R5 ;  /* 0x0000002004057824 */ /* 0x000fe200078e0205 */
[----:B------:R-:W-:Y:S01]  /*4f20*/  F2FP.BF16.F32.PACK_AB R24, R25, R24 ;  /* 0x000000181918723e */ /* 0x000fe200000010ff */
[----:B------:R-:W-:Y:S01]  /*4f30*/  IMAD.MOV.U32 R2, RZ, RZ, 0x20 ;  /* 0x00000020ff027424 */ /* 0x000fe200078e00ff */
[----:B------:R-:W-:-:S02]  /*4f40*/  LOP3.LUT R0, R3, 0x8, R0, 0xf8, !PT ;  /* 0x0000000803007812 */ /* 0x000fc400078ef800 */
[----:B------:R-:W-:Y:S02]  /*4f50*/  SHF.R.U32.HI R3, RZ, 0x3, R3 ;  /* 0x00000003ff037819 */ /* 0x000fe40000011603 */
[----:B------:R-:W-:Y:S02]  /*4f60*/  F2FP.BF16.F32.PACK_AB R114, R117, R116 ;  /* 0x000000747572723e */ /* 0x000fe400000010ff */
[----:B------:R-:W-:Y:S02]  /*4f70*/  LOP3.LUT R0, R0, R3, RZ, 0x3c, !PT ;  /* 0x0000000300007212 */ /* 0x000fe400078e3cff */
[----:B------:R-:W-:Y:S02]  /*4f80*/  SEL R3, R2, 0xffffffe0, !P0 ;  /* 0xffffffe002037807 */ /* 0x000fe40004000000 */
[----:B------:R-:W-:Y:S01]  /*4f90*/  F2FP.BF16.F32.PACK_AB R115, R119, R118 ;  /* 0x000000767773723e */ /* 0x000fe200000010ff */
[----:B------:R-:W-:Y:S01]  /*4fa0*/  IMAD.IADD R0, R5, 0x1, R0 ;  /* 0x0000000105007824 */ /* 0x000fe200078e0200 */
[----:B------:R-:W-:-:S02]  /*4fb0*/  F2FP.BF16.F32.PACK_AB R25, R27, R26 ;  /* 0x0000001a1b19723e */ /* 0x000fc400000010ff */
[----:B------:R-:W-:Y:S02]  /*4fc0*/  F2FP.BF16.F32.PACK_AB R32, R33, R32 ;  /* 0x000000202120723e */ /* 0x000fe400000010ff */
[----:B------:R-:W-:Y:S02]  /*4fd0*/  LEA R0, R0, UR37, 0x1 ;  /* 0x0000002500007c11 */ /* 0x000fe4000f8e08ff */
[----:B------:R-:W-:Y:S02]  /*4fe0*/  F2FP.BF16.F32.PACK_AB R26, R29, R28 ;  /* 0x0000001c1d1a723e */ /* 0x000fe400000010ff */
[----:B------:R-:W-:Y:S01]  /*4ff0*/  IADD3 R2, R3, 0x6000, R0 ;  /* 0x0000600003027810 */ /* 0x000fe20007ffe000 */
[----:B------:R-:W-:Y:S01]  /*5000*/  STSM.16.M88.4 [R0+0x6000], R72 ;  /* 0x0060004800007844 */ /* 0x000fe20000000200 */
[----:B------:R-:W-:Y:S02]  /*5010*/  F2FP.BF16.F32.PACK_AB R27, R31, R30 ;  /* 0x0000001e1f1b723e */ /* 0x000fe400000010ff */
[----:B------:R-:W-:Y:S01]  /*5020*/  F2FP.BF16.F32.PACK_AB R33, R35, R34 ;  /* 0x000000222321723e */ /* 0x000fe200000010ff */
[----:B------:R-:W1:Y:S01]  /*5030*/  SHFL.IDX PT, R3, R9, RZ, 0x1f ;  /* 0x00001fff09037589 */ /* 0x000e6200000e0000 */
[----:B------:R-:W-:-:S02]  /*5040*/  F2FP.BF16.F32.PACK_AB R40, R41, R40 ;  /* 0x000000282928723e */ /* 0x000fc400000010ff */
[----:B------:R-:W-:Y:S01]  /*5050*/  F2FP.BF16.F32.PACK_AB R34, R37, R36 ;  /* 0x000000242522723e */ /* 0x000fe200000010ff */
[----:B------:R2:W-:Y:S01]  /*5060*/  STSM.16.M88.4 [R2], R80 ;  /* 0x0000005002007844 */ /* 0x0005e20000000200 */
[----:B------:R-:W-:Y:S02]  /*5070*/  F2FP.BF16.F32.PACK_AB R35, R39, R38 ;  /* 0x000000262723723e */ /* 0x000fe400000010ff */
[----:B------:R-:W-:Y:S01]  /*5080*/  F2FP.BF16.F32.PACK_AB R41, R43, R42 ;  /* 0x0000002a2b29723e */ /* 0x000fe200000010ff */
[----:B------:R2:W-:Y:S01]  /*5090*/  STSM.16.M88.4 [R0+0x8000], R88 ;  /* 0x0080005800007844 */ /* 0x0005e20000000200 */
[----:B------:R-:W-:Y:S02]  /*50a0*/  F2FP.BF16.F32.PACK_AB R48, R49, R48 ;  /* 0x000000303130723e */ /* 0x000fe400000010ff */
[----:B------:R-:W-:Y:S01]  /*50b0*/  F2FP.BF16.F32.PACK_AB R42, R45, R44 ;  /* 0x0000002c2d2a723e */ /* 0x000fe200000010ff */
[----:B------:R2:W-:Y:S01]  /*50c0*/  STSM.16.M88.4 [R2+0x2000], R96 ;  /* 0x0020006002007844 */ /* 0x0005e20000000200 */
[----:B------:R-:W-:-:S02]  /*50d0*/  F2FP.BF16.F32.PACK_AB R43, R47, R46 ;  /* 0x0000002e2f2b723e */ /* 0x000fc400000010ff */
[----:B------:R-:W-:Y:S01]  /*50e0*/  F2FP.BF16.F32.PACK_AB R49, R51, R50 ;  /* 0x000000323331723e */ /* 0x000fe200000010ff */
[----:B------:R2:W-:Y:S01]  /*50f0*/  STSM.16.M88.4 [R0+0xa000], R104 ;  /* 0x00a0006800007844 */ /* 0x0005e20000000200 */
[----:B------:R-:W-:Y:S02]  /*5100*/  F2FP.BF16.F32.PACK_AB R56, R57, R56 ;  /* 0x000000383938723e */ /* 0x000fe400000010ff */
[----:B------:R-:W-:Y:S01]  /*5110*/  F2FP.BF16.F32.PACK_AB R50, R53, R52 ;  /* 0x000000343532723e */ /* 0x000fe200000010ff */
[----:B------:R2:W-:Y:S01]  /*5120*/  STSM.16.M88.4 [R2+0x4000], R112 ;  /* 0x0040007002007844 */ /* 0x0005e20000000200 */
[----:B------:R-:W-:Y:S02]  /*5130*/  F2FP.BF16.F32.PACK_AB R51, R55, R54 ;  /* 0x000000363733723e */ /* 0x000fe400000010ff */
[----:B------:R-:W-:Y:S01]  /*5140*/  F2FP.BF16.F32.PACK_AB R57, R59, R58 ;  /* 0x0000003a3b39723e */ /* 0x000fe200000010ff */
[----:B------:R2:W-:Y:S01]  /*5150*/  STSM.16.M88.4 [R0], R24 ;  /* 0x0000001800007844 */ /* 0x0005e20000000200 */
[----:B------:R-:W-:-:S02]  /*5160*/  F2FP.BF16.F32.PACK_AB R64, R65, R64 ;  /* 0x000000404140723e */ /* 0x000fc400000010ff */
[----:B------:R-:W-:Y:S01]  /*5170*/  F2FP.BF16.F32.PACK_AB R58, R61, R60 ;  /* 0x0000003c3d3a723e */ /* 0x000fe200000010ff */
[----:B------:R2:W-:Y:S01]  /*5180*/  STSM.16.M88.4 [R2+-0x6000], R32 ;  /* 0xffa0002002007844 */ /* 0x0005e20000000200 */
[----:B------:R-:W-:Y:S02]  /*5190*/  F2FP.BF16.F32.PACK_AB R59, R63, R62 ;  /* 0x0000003e3f3b723e */ /* 0x000fe400000010ff */
[----:B------:R-:W-:Y:S01]  /*51a0*/  F2FP.BF16.F32.PACK_AB R65, R67, R66 ;  /* 0x000000424341723e */ /* 0x000fe200000010ff */
[----:B------:R2:W-:Y:S01]  /*51b0*/  STSM.16.M88.4 [R0+0x2000], R40 ;  /* 0x0020002800007844 */ /* 0x0005e20000000200 */
[----:B------:R-:W-:Y:S02]  /*51c0*/  F2FP.BF16.F32.PACK_AB R66, R69, R68 ;  /* 0x000000444542723e */ /* 0x000fe400000010ff */
[----:B------:R-:W-:Y:S01]  /*51d0*/  F2FP.BF16.F32.PACK_AB R67, R71, R70 ;  /* 0x000000464743723e */ /* 0x000fe200000010ff */
[----:B------:R2:W-:Y:S01]  /*51e0*/  STSM.16.M88.4 [R2+-0x4000], R48 ;  /* 0xffc0003002007844 */ /* 0x0005e20000000200 */
[----:B-1----:R-:W-:-:S03]  /*51f0*/  ISETP.NE.AND P0, PT, R3, 0x7, PT ;  /* 0x000000070300780c */ /* 0x002fc60003f05270 */
[----:B------:R2:W-:Y:S04]  /*5200*/  STSM.16.M88.4 [R0+0x4000], R56 ;  /* 0x0040003800007844 */ /* 0x0005e80000000200 */
[----:B------:R2:W-:Y:S01]  /*5210*/  STSM.16.M88.4 [R2+-0x2000], R64 ;  /* 0xffe0004002007844 */ /* 0x0005e20000000200 */
        /* <DEDUP_REMOVED lines=12> */
[----:B------:R-:W-:Y:S01]  /*52e0*/  ULDC.64 UR6, c[0x0][0x198] ;  /* 0x0000660000067ab9 */ /* 0x000fe20000000a00 */
[----:B------:R-:W-:Y:S02]  /*52f0*/  UIADD3 UR8, UR37, 0x6000, URZ ;  /* 0x0000600025087890 */ /* 0x000fe4000fffe03f */
[----:B------:R-:W-:Y:S02]  /*5300*/  UIADD3 UR4, UP0, UR6, 0x770, URZ ;  /* 0x0000077006047890 */ /* 0x000fe4000ff1e03f */
[----:B------:R-:W-:Y:S02]  /*5310*/  UIADD3 UR40, UR37, 0x8000, URZ ;  /* 0x0000800025287890 */ /* 0x000fe4000fffe03f */
[----:B------:R-:W3:Y:S01]  /*5320*/  S2UR UR11, SR_CTAID.Y ;  /* 0x00000000000b79c3 */ /* 0x000ee20000002600 */
[----:B------:R-:W-:Y:S02]  /*5330*/  UIADD3.X UR5, URZ, UR7, URZ, UP0, !UPT ;  /* 0x000000073f057290 */ /* 0x000fe400087fe43f */
[----:B------:R-:W-:-:S02]  /*5340*/  UIADD3 UR6, UP0, UR6, 0x670, URZ ;  /* 0x0000067006067890 */ /* 0x000fc4000ff1e03f */
[----:B------:R-:W-:Y:S02]  /*5350*/  UIADD3 UR32, UR37, 0xa000, URZ ;  /* 0x0000a00025207890 */ /* 0x000fe4000fffe03f */
[----:B------:R-:W-:Y:S01]  /*5360*/  UIADD3.X UR7, URZ, UR7, URZ, UP0, !UPT ;  /* 0x000000073f077290 */ /* 0x000fe200087fe43f */
[----:B------:R-:W4:Y:S01]  /*5370*/  S2UR UR12, SR_CTAID.Z ;  /* 0x00000000000c79c3 */ /* 0x000f220000002700 */
[----:B------:R-:W-:Y:S02]  /*5380*/  UIADD3 UR24, UR37, 0x2000, URZ ;  /* 0x0000200025187890 */ /* 0x000fe4000fffe03f */
[----:B------:R-:W-:Y:S01]  /*5390*/  UIADD3 UR16, UR37, 0x4000, URZ ;  /* 0x0000400025107890 */ /* 0x000fe2000fffe03f */
[----:B------:R-:W-:Y:S01]  /*53a0*/  UMOV UR9, URZ ;  /* 0x0000003f00097c82 */ /* 0x000fe20008000000 */
[----:B------:R-:W-:Y:S01]  /*53b0*/  UMOV UR41, 0x20 ;  /* 0x0000002000297882 */ /* 0x000fe20000000000 */
[----:B------:R-:W-:Y:S01]  /*53c0*/  UMOV UR33, 0x40 ;  /* 0x0000004000217882 */ /* 0x000fe20000000000 */
[----:B-1----:R-:W-:Y:S01]  /*53d0*/  USHF.L.U32 UR10, UR10, 0x7, URZ ;  /* 0x000000070a0a7899 */ /* 0x002fe2000800063f */
[----:B------:R-:W-:Y:S01]  /*53e0*/  UMOV UR25, 0x20 ;  /* 0x0000002000197882 */ /* 0x000fe20000000000 */
[----:B------:R-:W-:-:S05]  /*53f0*/  UMOV UR17, 0x40 ;  /* 0x0000004000117882 */ /* 0x000fca0000000000 */
[----:B------:R-:W-:Y:S01]  /*5400*/  UMOV UR42, UR10 ;  /* 0x0000000a002a7c82 */ /* 0x000fe20008000000 */
[----:B---3--:R-:W-:Y:S01]  /*5410*/  UMOV UR43, UR11 ;  /* 0x0000000b002b7c82 */ /* 0x008fe20008000000 */
[----:B------:R-:W-:Y:S01]  /*5420*/  UMOV UR35, UR11 ;  /* 0x0000000b00237c82 */ /* 0x000fe20008000000 */
[----:B------:R-:W-:Y:S01]  /*5430*/  UMOV UR34, UR10 ;  /* 0x0000000a00227c82 */ /* 0x000fe20008000000 */
[----:B------:R-:W-:Y:S01]  /*5440*/  UMOV UR27, UR11 ;  /* 0x0000000b001b7c82 */ /* 0x000fe20008000000 */
[----:B------:R-:W-:Y:S01]  /*5450*/  UMOV UR26, UR10 ;  /* 0x0000000a001a7c82 */ /* 0x000fe20008000000 */
[----:B------:R-:W-:Y:S01]  /*5460*/  UMOV UR19, UR11 ;  /* 0x0000000b00137c82 */ /* 0x000fe20008000000 */
[----:B------:R-:W-:Y:S01]  /*5470*/  UMOV UR18, UR10 ;  /* 0x0000000a00127c82 */ /* 0x000fe20008000000 */
[----:B----4-:R-:W-:Y:S01]  /*5480*/  UMOV UR44, UR12 ;  /* 0x0000000c002c7c82 */ /* 0x010fe20008000000 */
[----:B------:R1:W-:Y:S01]  /*5490*/  UTMASTG.4D [UR8], [UR4] ;  /* 0x00000008040073b5 */ /* 0x0003e20008018000 */
[----:B------:R-:W-:Y:S01]  /*54a0*/  UMOV UR36, UR12 ;  /* 0x0000000c00247c82 */ /* 0x000fe20008000000 */
        /* <DEDUP_REMOVED lines=8> */
[----:B---3--:R0:W-:Y:S02]  /*5530*/  UTMACMDFLUSH ;  /* 0x00000000000079b7 */ /* 0x0081e40000000000 */
.L_x_1049:
[----:B------:R-:W-:Y:S05]  /*5540*/  BSYNC B0 ;  /* 0x0000000000007941 */ /* 0x000fea0003800000 */
.L_x_1048:
[----:B------:R-:W-:-:S04]  /*5550*/  DEPBAR.LE SB0, 0x0 ;  /* 0x000080000000791a */ /* 0x000fc80000000000 */
[----:B------:R-:W-:Y:S05]  /*5560*/  EXIT ;  /* 0x000000000000794d */ /* 0x000fea0003800000 */
.L_x_1043:
[----:B------:R-:W2:Y:S01]  /*5570*/  S2R R0, SR_TID.X ;  /* 0x0000000000007919 */ /* 0x000ea20000002100 */
[----:B------:R-:W3:Y:S01]  /*5580*/  S2UR UR12, SR_CTAID.Y ;  /* 0x00000000000c79c3 */ /* 0x000ee20000002600 */
[----:B------:R-:W-:Y:S01]  /*5590*/  ULDC.64 UR4, c[0x0][0x208] ;  /* 0x0000820000047ab9 */ /* 0x000fe20000000a00 */
[----:B------:R-:W-:Y:S01]  /*55a0*/  BSSY B0, `(.L_x_1050) ;  /* 0x000003b000007945 */ /* 0x000fe20003800000 */
[----:B------:R-:W4:Y:S05]  /*55b0*/  S2R R19, SR_CTAID.X ;  /* 0x0000000000137919 */ /* 0x000f2a0000002500 */
[----:B-1----:R-:W1:Y:S08]  /*55c0*/  LDC.64 R4, c[0x0][0x820] ;  /* 0x00020800ff047b82 */ /* 0x002e700000000a00 */
[----:B------:R-:W5:Y:S08]  /*55d0*/  LDC R12, c[0x0][0x808] ;  /* 0x00020200ff0c7b82 */ /* 0x000f700000000800 */
[----:B------:R-:W4:Y:S01]  /*55e0*/  LDC.64 R10, c[0x0][0x850] ;  /* 0x00021400ff0a7b82 */ /* 0x000f220000000a00 */
[----:B---3--:R-:W-:Y:S01]  /*55f0*/  USHF.R.S32.HI UR7, URZ, 0x1f, UR12 ;  /* 0x0000001f3f077899 */ /* 0x008fe2000801140c */
[----:B--2---:R-:W-:-:S06]  /*5600*/  VIADD R3, R0, 0xffffff80 ;  /* 0xffffff8000037836 */ /* 0x004fcc0000000000 */
[----:B------:R-:W2:Y:S01]  /*5610*/  S2UR UR9, SR_CTAID.Z ;  /* 0x00000000000979c3 */ /* 0x000ea20000002700 */
[----:B------:R-:W-:-:S04]  /*5620*/  SHF.R.S32.HI R2, RZ, 0x1f, R3 ;  /* 0x0000001fff027819 */ /* 0x000fc80000011403 */
[----:B------:R-:W-:-:S03]  /*5630*/  LEA.HI R2, R2, R3, RZ, 0x2 ;  /* 0x0000000302027211 */ /* 0x000fc600078f10ff */
[----:B------:R-:W3:Y:S01]  /*5640*/  LDC.64 R16, c[0x0][0x828] ;  /* 0x00020a00ff107b82 */ /* 0x000ee20000000a00 */
[----:B------:R-:W-:Y:S02]  /*5650*/  LOP3.LUT R0, R2, 0x1ffffffc, RZ, 0xc0, !PT ;  /* 0x1ffffffc02007812 */ /* 0x000fe400078ec0ff */
[----:B------:R-:W-:-:S03]  /*5660*/  SHF.R.S32.HI R2, RZ, 0x2, R2 ;  /* 0x00000002ff027819 */ /* 0x000fc60000011402 */
[----:B------:R-:W-:Y:S02]  /*5670*/  IMAD.IADD R0, R3, 0x1, -R0 ;  /* 0x0000000103007824 */ /* 0x000fe400078e0a00 */
[----:B------:R-:W3:Y:S01]  /*5680*/  LDC.64 R14, c[0x0][0x858] ;  /* 0x00021600ff0e7b82 */ /* 0x000ee20000000a00 */
[----:B------:R-:W-:Y:S01]  /*5690*/  SHF.R.S32.HI R3, RZ, 0x1f, R2 ;  /* 0x0000001fff037819 */ /* 0x000fe20000011402 */
[----:B------:R-:W-:Y:S02]  /*56a0*/  IMAD.SHL.U32 R8, R0, 0x8, RZ ;  /* 0x0000000800087824 */ /* 0x000fe400078e00ff */
[----:B-1----:R-:W-:Y:S01]  /*56b0*/  IMAD R0, R4, UR7, RZ ;  /* 0x0000000704007c24 */ /* 0x002fe2000f8e02ff */
[----:B--2---:R-:W-:Y:S01]  /*56c0*/  USHF.R.S32.HI UR6, URZ, 0x1f, UR9 ;  /* 0x0000001f3f067899 */ /* 0x004fe20008011409 */
[----:B------:R-:W-:Y:S01]  /*56d0*/  VIADD R18, R8, 0x40 ;  /* 0x0000004008127836 */ /* 0x000fe20000000000 */
[----:B------:R-:W-:Y:S01]  /*56e0*/  SHF.R.S32.HI R9, RZ, 0x1f, R8 ;  /* 0x0000001fff097819 */ /* 0x000fe20000011408 */
[----:B------:R-:W-:-:S02]  /*56f0*/  IMAD R5, R5, UR12, R0 ;  /* 0x0000000c05057c24 */ /* 0x000fc4000f8e0200 */
[----:B----4-:R-:W-:Y:S02]  /*5700*/  IMAD R0, R10, UR7, RZ ;  /* 0x000000070a007c24 */ /* 0x010fe4000f8e02ff */
[----:B------:R-:W-:-:S04]  /*5710*/  IMAD.WIDE.U32 R6, R4, UR12, R8 ;  /* 0x0000000c04067c25 */ /* 0x000fc8000f8e0008 */
[----:B------:R-:W-:Y:S02]  /*5720*/  IMAD.IADD R7, R7, 0x1, R5 ;  /* 0x0000000107077824 */ /* 0x000fe400078e0205 */
[----:B------:R-:W-:-:S04]  /*5730*/  IMAD.WIDE R4, R19, 0x80, R2 ;  /* 0x0000008013047825 */ /* 0x000fc800078e0202 */
[----:B-----5:R-:W-:Y:S02]  /*5740*/  IMAD R3, R19, -0x80, R12 ;  /* 0xffffff8013037824 */ /* 0x020fe400078e020c */
[----:B------:R-:W-:Y:S02]  /*5750*/  IMAD R13, R11, UR12, R0 ;  /* 0x0000000c0b0d7c24 */ /* 0x000fe4000f8e0200 */
[----:B------:R-:W-:Y:S01]  /*5760*/  IMAD.WIDE.U32 R10, R10, UR12, R8 ;  /* 0x0000000c0a0a7c25 */ /* 0x000fe2000f8e0008 */
[----:B------:R-:W-:-:S03]  /*5770*/  ISETP.GE.AND P1, PT, R2, R3, PT ;  /* 0x000000030200720c */ /* 0x000fc60003f26270 */
[----:B------:R-:W-:Y:S02]  /*5780*/  VIADD R0, R2, 0x40 ;  /* 0x0000004002007836 */ /* 0x000fe40000000000 */
[----:B---3--:R-:W-:Y:S02]  /*5790*/  IMAD R12, R16, UR6, RZ ;  /* 0x00000006100c7c24 */ /* 0x008fe4000f8e02ff */
[----:B------:R-:W-:Y:S01]  /*57a0*/  IMAD R2, R14, UR6, RZ ;  /* 0x000000060e027c24 */ /* 0x000fe2000f8e02ff */
[----:B------:R-:W-:Y:S01]  /*57b0*/  ISETP.GE.AND P0, PT, R0, R3, PT ;  /* 0x000000030000720c */ /* 0x000fe20003f06270 */
[----:B------:R-:W-:Y:S02]  /*57c0*/  IMAD.IADD R11, R11, 0x1, R13 ;  /* 0x000000010b0b7824 */ /* 0x000fe400078e020d */
[----:B------:R-:W-:Y:S02]  /*57d0*/  IMAD R17, R17, UR9, R12 ;  /* 0x0000000911117c24 */ /* 0x000fe4000f8e020c */
[----:B------:R-:W-:-:S02]  /*57e0*/  IMAD R15, R15, UR9, R2 ;  /* 0x000000090f0f7c24 */ /* 0x000fc4000f8e0202 */
[----:B------:R-:W-:-:S04]  /*57f0*/  IMAD.WIDE.U32 R12, R14, UR9, R10 ;  /* 0x000000090e0c7c25 */ /* 0x000fc8000f8e000a */
[----:B------:R-:W-:-:S04]  /*5800*/  IMAD.WIDE.U32 R2, R16, UR9, R6 ;  /* 0x0000000910027c25 */ /* 0x000fc8000f8e0006 */
[----:B------:R-:W-:Y:S02]  /*5810*/  VIADD R16, R8, 0x20 ;  /* 0x0000002008107836 */ /* 0x000fe40000000000 */
[----:B------:R-:W-:Y:S02]  /*5820*/  IMAD.IADD R15, R13, 0x1, R15 ;  /* 0x000000010d0f7824 */ /* 0x000fe400078e020f */
[----:B------:R-:W-:Y:S01]  /*5830*/  IMAD.IADD R11, R3, 0x1, R17 ;  /* 0x00000001030b7824 */ /* 0x000fe200078e0211 */
        /* <DEDUP_REMOVED lines=17> */
.L_x_1051:
[----:B------:R-:W-:Y:S05]  /*5950*/  BSYNC B0 ;  /* 0x0000000000007941 */ /* 0x000fea0003800000 */
.L_x_1050:
[----:B------:R-:W-:Y:S04]  /*5960*/  BSSY B0, `(.L_x_1052) ;  /* 0x0000014000007945 */ /* 0x000fe80003800000 */
[----:B------:R-:W-:Y:S05]  /*5970*/  @P0 BRA `(.L_x_1053) ;  /* 0x0000000000480947 */ /* 0x000fea0003800000 */
[----:B------:R-:W-:Y:S01]  /*5980*/  IADD3 R7, P2, R4, 0x40, RZ ;  /* 0x0000004004077810 */ /* 0x000fe20007f5e0ff */
[----:B------:R-:W-:Y:S01]  /*5990*/  ULDC.64 UR10, c[0x0][0x818] ;  /* 0x00020600000a7ab9 */ /* 0x000fe20000000a00 */
[----:B------:R-:W-:Y:S01]  /*59a0*/  IMAD.MOV.U32 R3, RZ, RZ, R11 ;  /* 0x000000ffff037224 */ /* 0x000fe200078e000b */
[----:B------:R-:W-:Y:S02]  /*59b0*/  ULDC UR8, c[0x0][0x80c] ;  /* 0x0002030000087ab9 */ /* 0x000fe40000000800 */
[----:B------:R-:W-:Y:S01]  /*59c0*/  IMAD.X R0, RZ, RZ, R5, P2 ;  /* 0x000000ffff007224 */ /* 0x000fe200010e0605 */
[----:B------:R-:W-:Y:S01]  /*59d0*/  ISETP.GE.AND P3, PT, R8, UR8, PT ;  /* 0x0000000808007c0c */ /* 0x000fe2000bf66270 */
[----:B------:R-:W-:Y:S01]  /*59e0*/  IMAD.WIDE.U32 R2, R7, UR10, R2 ;  /* 0x0000000a07027c25 */ /* 0x000fe2000f8e0002 */
[----:B------:R-:W-:Y:S02]  /*59f0*/  ISETP.GE.AND P4, PT, R16, UR8, PT ;  /* 0x0000000810007c0c */ /* 0x000fe4000bf86270 */
[----:B------:R-:W-:Y:S01]  /*5a00*/  ISETP.GE.AND P5, PT, R18, UR8, PT ;  /* 0x0000000812007c0c */ /* 0x000fe2000bfa6270 */
        /* <DEDUP_REMOVED lines=9> */
.L_x_1053:
[----:B------:R-:W-:Y:S05]  /*5aa0*/  BSYNC B0 ;  /* 0x0000000000007941 */ /* 0x000fea0003800000 */
.L_x_1052:
[----:B------:R-:W-:Y:S04]  /*5ab0*/  BSSY B0, `(.L_x_1054) ;  /* 0x0000012000007945 */ /* 0x000fe80003800000 */
[----:B------:R-:W-:Y:S05]  /*5ac0*/  @P1 BRA `(.L_x_1055) ;  /* 0x0000000000401947 */ /* 0x000fea0003800000 */
[----:B------:R-:W-:Y:S01]  /*5ad0*/  ULDC.64 UR8, c[0x0][0x848] ;  /* 0x0002120000087ab9 */ /* 0x000fe20000000a00 */
[----:B------:R-:W-:Y:S01]  /*5ae0*/  IMAD.MOV.U32 R14, RZ, RZ, R12 ;  /* 0x000000ffff0e7224 */ /* 0x000fe200078e000c */
[----:B------:R-:W-:Y:S01]  /*5af0*/  ULDC UR6, c[0x0][0x83c] ;  /* 0x00020f0000067ab9 */ /* 0x000fe20000000800 */
[----:B--2---:R-:W-:Y:S01]  /*5b00*/  IMAD R7, R5, UR8, RZ ;  /* 0x0000000805077c24 */ /* 0x004fe2000f8e02ff */
        /* <DEDUP_REMOVED lines=12> */
.L_x_1055:
[----:B------:R-:W-:Y:S05]  /*5bd0*/  BSYNC B0 ;  /* 0x0000000000007941 */ /* 0x000fea0003800000 */
.L_x_1054:
[----:B------:R-:W-:Y:S04]  /*5be0*/  BSSY B0, `(.L_x_1056) ;  /* 0x0000016000007945 */ /* 0x000fe80003800000 */
[----:B------:R-:W-:Y:S05]  /*5bf0*/  @P0 BRA `(.L_x_1057) ;  /* 0x0000000000500947 */ /* 0x000fea0003800000 */
[----:B--23--:R-:W-:Y:S01]  /*5c00*/  IADD3 R7, P0, R4, 0x40, RZ ;  /* 0x0000004004077810 */ /* 0x00cfe20007f1e0ff */
        /* <DEDUP_REMOVED lines=18> */
[----:B------:R2:W-:Y:S02]  /*5d30*/  STG.E.128 desc[UR4][R4.64+0x80], RZ ;  /* 0x000080ff04007986 */ /* 0x0005e4000c101d04 */
.L_x_1057:
[----:B------:R-:W-:Y:S05]  /*5d40*/  BSYNC B0 ;  /* 0x0000000000007941 */ /* 0x000fea0003800000 */
.L_x_1056:
[----:B------:R-:W-:Y:S05]  /*5d50*/  EXIT ;  /* 0x000000000000794d */ /* 0x000fea0003800000 */
.L_x_1020:
[----:B------:R-:W-:-:S08]  /*5d60*/  NOP ;  /* 0x0000000000007918 */ /* 0x000fd00000000000 */
[----:B------:R-:W1:-:S00]  /*5d70*/  USETMAXREG.DEALLOC.CTAPOOL 0x18 ;  /* 0x00000018000079c8 */ /* 0x000e4000080e0500 */
[----:B-1----:R-:W-:Y:S01]  /*5d80*/  LOP3.LUT R2, R0, 0x3, RZ, 0xc0, !PT ;  /* 0x0000000300027812 */ /* 0x002fe200078ec0ff */
[----:B------:R-:W-:Y:S01]  /*5d90*/  BSSY B0, `(.L_x_1058) ;  /* 0x0000332000007945 */ /* 0x000fe20003800000 */
[----:B------:R-:W-:-:S04]  /*5da0*/  IMAD.MOV.U32 R0, RZ, RZ, RZ ;  /* 0x000000ffff007224 */ /* 0x000fc800078e00ff */
        /* <DEDUP_REMOVED lines=8> */
[----:B------:R-:W1:Y:S01]  /*5e30*/  S2UR UR9, SR_CTAID.X ;  /* 0x00000000000979c3 */ /* 0x000e620000002500 */
[----:B------:R-:W-:Y:S01]  /*5e40*/  ULDC UR4, c[0x0][0x280] ;  /* 0x0000a00000047ab9 */ /* 0x000fe20000000800 */
[----:B------:R-:W-:Y:S01]  /*5e50*/  ULDC UR6, c[0x0][0x290] ;  /* 0x0000a40000067ab9 */ /* 0x000fe20000000800 */
[----:B------:R-:W-:-:S05]  /*5e60*/  ULDC UR7, c[0x0][0x74c] ;  /* 0x0001d30000077ab9 */ /* 0x000fca0000000800 */
[----:B------:R-:W2:Y:S01]  /*5e70*/  S2UR UR13, SR_CTAID.Y ;  /* 0x00000000000d79c3 */ /* 0x000ea20000002600 */
[----:B-1----:R-:W-:Y:S02]  /*5e80*/  ULEA UR5, UR9, UR4, 0x7 ;  /* 0x0000000409057291 */ /* 0x002fe4000f8e383f */
[----:B------:R-:W-:Y:S02]  /*5e90*/  ISETP.LE.AND P0, PT, RZ, UR9, PT ;  /* 0x00000009ff007c0c */ /* 0x000fe4000bf03270 */
[----:B------:R-:W-:-:S04]  /*5ea0*/  UIADD3 UR5, -UR7, UR5, -UR6 ;  /* 0x0000000507057290 */ /* 0x000fc8000fffe906 */
[----:B------:R-:W-:-:S04]  /*5eb0*/  USHF.R.S32.HI UR6, URZ, 0x1f, UR5 ;  /* 0x0000001f3f067899 */ /* 0x000fc80008011405 */
[----:B------:R-:W-:-:S04]  /*5ec0*/  ULEA.HI UR6, UR6, UR5, URZ, 0x6 ;  /* 0x0000000506067291 */ /* 0x000fc8000f8f303f */
[----:B------:R-:W-:Y:S02]  /*5ed0*/  USHF.R.S32.HI UR5, URZ, 0x6, UR6 ;  /* 0x000000063f057899 */ /* 0x000fe40008011406 */
[----:B------:R-:W-:Y:S02]  /*5ee0*/  UIADD3 UR6, UR4, 0x3f, URZ ;  /* 0x0000003f04067890 */ /* 0x000fe4000fffe03f */
[----:B------:R-:W-:Y:S02]  /*5ef0*/  UISETP.LT.AND UP0, UPT, URZ, UR5, UPT ;  /* 0x000000053f00728c */ /* 0x000fe4000bf01270 */
[----:B------:R-:W-:Y:S02]  /*5f00*/  USHF.R.S32.HI UR7, URZ, 0x1f, UR6 ;  /* 0x0000001f3f077899 */ /* 0x000fe40008011406 */
[----:B------:R-:W-:Y:S02]  /*5f10*/  USEL UR5, URZ, UR5, !UP0 ;  /* 0x000000053f057287 */ /* 0x000fe4000c000000 */
[----:B------:R-:W-:-:S04]  /*5f20*/  ULEA.HI UR7, UR7, UR6, URZ, 0x6 ;  /* 0x0000000607077291 */ /* 0x000fc8000f8f303f */
[----:B------:R-:W-:Y:S01]  /*5f30*/  USHF.R.S32.HI UR8, URZ, 0x6, UR7 ;  /* 0x000000063f087899 */ /* 0x000fe20008011407 */
[----:B--2---:R-:W-:Y:S11]  /*5f40*/  @!P0 BRA `(.L_x_1061) ;  /* 0x0000000000288947 */ /* 0x004ff60003800000 */
        /* <DEDUP_REMOVED lines=10> */
.L_x_1061:
[----:B------:R-:W-:Y:S02]  /*5ff0*/  UISETP.GT.AND UP0, UPT, UR8, UR5, UPT ;  /* 0x000000050800728c */ /* 0x000fe4000bf04270 */
[----:B------:R-:W-:Y:S02]  /*6000*/  USHF.R.S32.HI UR14, URZ, 0x1f, UR12 ;  /* 0x0000001f3f0e7899 */ /* 0x000fe4000801140c */
[----:B------:R-:W-:Y:S02]  /*6010*/  USHF.R.S32.HI UR9, URZ, 0x1f, UR13 ;  /* 0x0000001f3f097899 */ /* 0x000fe4000801140d */
[----:B------:R-:W-:-:S13]  /*6020*/  PLOP3.LUT P0, PT, PT, PT, UP0, 0x80, 0x0 ;  /* 0x000000000000781c */ /* 0x000fda0003f0f008 */
[----:B------:R-:W-:Y:S05]  /*6030*/  @!P0 BRA `(.L_x_1060) ;  /* 0x00000030001c8947 */ /* 0x000fea0003800000 */
[----:B------:R-:W-:Y:S01]  /*6040*/  UIADD3 UR4, -UR5, UR8, URZ ;  /* 0x0000000805047290 */ /* 0x000fe2000fffe13f */
[----:B------:R-:W-:Y:S01]  /*6050*/  ULDC.64 UR10, c[0x0][0x2d8] ;  /* 0x0000b600000a7ab9 */ /* 0x000fe20000000a00 */
[----:B------:R-:W-:Y:S02]  /*6060*/  ELECT P0, URZ, PT ;  /* 0x00000000003f782f */ /* 0x000fe40003800000 */
[----:B------:R-:W-:Y:S02]  /*6070*/  ULOP3.LUT UR4, UR4, 0x1, URZ, 0xc0, !UPT ;  /* 0x0000000104047892 */ /* 0x000fe4000f8ec03f */
[----:B------:R-:W-:Y:S02]  /*6080*/  UIMAD UR9, UR9, UR10, URZ ;  /* 0x0000000a090972a4 */ /* 0x000fe4000f8e023f */
[----:B------:R-:W-:Y:S02]  /*6090*/  UISETP.NE.U32.AND UP0, UPT, UR4, 0x1, UPT ;  /* 0x000000010400788c */ /* 0x000fe4000bf05070 */
[----:B------:R-:W-:-:S02]  /*60a0*/  UIMAD.WIDE.U32 UR6, UR13, UR10, URZ ;  /* 0x0000000a0d0672a5 */ /* 0x000fc4000f8e003f */
[----:B------:R-:W-:Y:S02]  /*60b0*/  UIMAD UR9, UR13, UR11, UR9 ;  /* 0x0000000b0d0972a4 */ /* 0x000fe4000f8e0209 */
[----:B------:R-:W-:Y:S01]  /*60c0*/  PLOP3.LUT P1, PT, PT, PT, UP0, 0x80, 0x0 ;  /* 0x000000000000781c */ /* 0x000fe20003f2f008 */
[----:B------:R-:W-:Y:S01]  /*60d0*/  ULDC.64 UR10, c[0x0][0x2e0] ;  /* 0x0000b800000a7ab9 */ /* 0x000fe20000000a00 */
[----:B------:R-:W-:Y:S02]  /*60e0*/  UIADD3 UR7, UR7, UR9, URZ ;  /* 0x0000000907077290 */ /* 0x000fe4000fffe03f */
[----:B------:R-:W-:Y:S02]  /*60f0*/  UIMAD UR9, UR14, UR10, URZ ;  /* 0x0000000a0e0972a4 */ /* 0x000fe4000f8e023f */
[----:B------:R-:W-:Y:S02]  /*6100*/  UIMAD.WIDE.U32 UR6, UR12, UR10, UR6 ;  /* 0x0000000a0c0672a5 */ /* 0x000fe4000f8e0006 */
[----:B------:R-:W-:-:S04]  /*6110*/  UIMAD UR9, UR12, UR11, UR9 ;  /* 0x0000000b0c0972a4 */ /* 0x000fc8000f8e0209 */
[----:B------:R-:W-:Y:S01]  /*6120*/  UIADD3 UR9, UR7, UR9, URZ ;  /* 0x0000000907097290 */ /* 0x000fe2000fffe03f */
[----:B------:R-:W-:Y:S11]  /*6130*/  @P1 BRA `(.L_x_1062) ;  /* 0x0000000000bc1947 */ /* 0x000ff60003800000 */
[----:B------:R-:W-:Y:S01]  /*6140*/  UIMAD UR14, UR5, 0x1800, URZ ;  /* 0x00001800050e78a4 */ /* 0x000fe2000f8e023f */
        /* <DEDUP_REMOVED lines=9> */
[----:B------:R-:W-:Y:S01]  /*61e0*/  UMOV UR16, 0x0 ;  /* 0x0000000000107882 */ /* 0x000fe20000000000 */
[----:B------:R-:W-:Y:S02]  /*61f0*/  UMOV UR17, 0x14f00000 ;  /* 0x14f0000000117882 */ /* 0x000fe40000000000 */
[----:B------:R-:W-:-:S02]  /*6200*/  ULEA.HI.X UR11, UR13, UR11, UR15, 0x2, UP0 ;  /* 0x0000000b0d0b7291 */ /* 0x000fc400080f140f */
[----:B-1----:R-:W-:-:S03]  /*6210*/  ULEA UR4, UR12, UR4, 0x18 ;  /* 0x000000040c047291 */ /* 0x002fc6000f8ec03f */
[----:B------:R-:W-:Y:S01]  /*6220*/  UMOV UR12, 0x300 ;  /* 0x00000300000c7882 */ /* 0x000fe20000000000 */
[----:B------:R-:W-:-:S09]  /*6230*/  UIADD3 UR4, UR4, 0xc000, URZ ;  /* 0x0000c00004047890 */ /* 0x000fd2000fffe03f */
[----:B------:R1:W-:Y:S02]  /*6240*/  UBLKRED.G.S.ADD.F32.RN [UR10], [UR4], UR12, desc[UR16] ;  /* 0x0000100a040073bb */ /* 0x0003e400080a140c */
[----:B-1----:R0:W-:Y:S02]  /*6250*/  UTMACMDFLUSH ;  /* 0x00000000000079b7 */ /* 0x0021e40000000000 */
.L_x_1064:
[----:B------:R-:W-:Y:S05]  /*6260*/  BSYNC B1 ;  /* 0x0000000000017941 */ /* 0x000fea0003800000 */
.L_x_1063:
        /* <DEDUP_REMOVED lines=9> */
[----:B------:R-:W-:Y:S02]  /*6300*/  UMOV UR17, 0x14f00000 ;  /* 0x14f0000000117882 */ /* 0x000fe40000000000 */
[----:B------:R-:W-:Y:S02]  /*6310*/  ULEA.HI.X.SX32 UR4, UR4, UR9, 0x1, UP0 ;  /* 0x0000000904047291 */ /* 0x000fe400080f0e3f */
[----:B------:R-:W-:-:S04]  /*6320*/  ULEA UR10, UP0, UR15, UR10, 0x2 ;  /* 0x0000000a0f0a7291 */ /* 0x000fc8000f80103f */
[----:B------:R-:W-:-:S03]  /*6330*/  ULEA.HI.X UR11, UR15, UR11, UR4, 0x2, UP0 ;  /* 0x0000000b0f0b7291 */ /* 0x000fc600080f1404 */
[----:B------:R-:W-:Y:S01]  /*6340*/  UMOV UR4, 0x300 ;  /* 0x0000030000047882 */ /* 0x000fe20000000000 */
[----:B-1----:R-:W-:-:S04]  /*6350*/  ULEA UR12, UR13, UR12, 0x18 ;  /* 0x0000000c0d0c7291 */ /* 0x002fc8000f8ec03f */
[----:B------:R-:W-:-:S09]  /*6360*/  UIADD3 UR12, UR12, 0xf000, URZ ;  /* 0x0000f0000c0c7890 */ /* 0x000fd2000fffe03f */
[----:B------:R1:W-:Y:S01]  /*6370*/  UBLKRED.G.S.ADD.F32.RN [UR10], [UR12], UR4, desc[UR16] ;  /* 0x0000100a0c0073bb */ /* 0x0003e200080a1404 */
[----:B------:R0:W-:Y:S01]  /*6380*/  UTMACMDFLUSH ;  /* 0x00000000000079b7 */ /* 0x0001e20000000000 */
[----:B-1----:R-:W-:-:S04]  /*6390*/  DEPBAR.LE SB0, 0x1 ;  /* 0x000080400000791a */ /* 0x002fc80000000000 */
.L_x_1066:
[----:B------:R-:W-:Y:S05]  /*63a0*/  BSYNC B1 ;  /* 0x0000000000017941 */ /* 0x000fea0003800000 */
.L_x_1065:
[----:B------:R-:W-:Y:S06]  /*63b0*/  BAR.ARV 0xa, 0xa0 ;  /* 0x0282800000007b1d */ /* 0x000fec0000002000 */
[----:B------:R-:W-:Y:S04]  /*63c0*/  BSSY B1, `(.L_x_1067) ;  /* 0x0000003000017945 */ /* 0x000fe80003800000 */
[----:B------:R-:W-:Y:S05]  /*63d0*/  @!P0 BRA `(.L_x_1068) ;  /* 0x0000000000048947 */ /* 0x000fea0003800000 */
[----:B------:R-:W-:-:S04]  /*63e0*/  DEPBAR.LE SB0, 0x0 ;  /* 0x000080000000791a */ /* 0x000fc80000000000 */
.L_x_1068:
[----:B------:R-:W-:Y:S05]  /*63f0*/  BSYNC B1 ;  /* 0x0000000000017941 */ /* 0x000fea0003800000 */
.L_x_1067:
[----:B------:R-:W-:Y:S06]  /*6400*/  BAR.ARV 0xb, 0xa0 ;  /* 0x02c2800000007b1d */ /* 0x000fec0000002000 */
[----:B------:R-:W-:Y:S01]  /*6410*/  UIADD3 UR12, UR5, 0x1, URZ ;  /* 0x00000001050c7890 */ /* 0x000fe2000fffe03f */
[----:B------:R-:W-:Y:S11]  /*6420*/  BRA `(.L_x_1069) ;  /* 0x0000000000047947 */ /* 0x000ff60003800000 */
.L_x_1062:
[----:B------:R-:W-:-:S05]  /*6430*/  UMOV UR12, UR5 ;  /* 0x00000005000c7c82 */ /* 0x000fca0008000000 */
.L_x_1069:
[----:B------:R-:W-:-:S04]  /*6440*/  UIADD3 UR4, UR5, 0x1, URZ ;  /* 0x0000000105047890 */ /* 0x000fc8000fffe03f */
[----:B------:R-:W-:-:S06]  /*6450*/  UISETP.NE.AND UP0, UPT, UR8, UR4, UPT ;  /* 0x000000040800728c */ /* 0x000fcc000bf05270 */
[----:B------:R-:W-:-:S13]  /*6460*/  PLOP3.LUT P1, PT, PT, PT, UP0, 0x80, 0x0 ;  /* 0x000000000000781c */ /* 0x000fda0003f2f008 */
[----:B------:R-:W-:Y:S05]  /*6470*/  @!P1 BRA `(.L_x_1060) ;  /* 0x0000002c000c9947 */ /* 0x000fea0003800000 */
[----:B------:R-:W-:Y:S01]  /*6480*/  ULDC.64 UR18, c[0x0][0x2c0] ;  /* 0x0000b00000127ab9 */ /* 0x000fe20000000a00 */
[----:B------:R-:W-:Y:S02]  /*6490*/  UIMAD UR13, UR12, 0x1800, URZ ;  /* 0x000018000c0d78a4 */ /* 0x000fe4000f8e023f */
[----:B------:R-:W-:Y:S01]  /*64a0*/  ULEA UR18, UP0, UR6, UR18, 0x2 ;  /* 0x0000001206127291 */ /* 0x000fe2000f80103f */
[----:B------:R-:W-:Y:S01]  /*64b0*/  UMOV UR4, URZ ;  /* 0x0000003f00047c82 */ /* 0x000fe20008000000 */
[----:B------:R-:W-:Y:S02]  /*64c0*/  ULDC.64 UR24, c[0x0][0x2c0] ;  /* 0x0000b00000187ab9 */ /* 0x000fe40000000a00 */
[----:B------:R-:W-:Y:S02]  /*64d0*/  ULEA.HI.X UR19, UR6, UR19, UR9, 0x2, UP0 ;  /* 0x0000001306137291 */ /* 0x000fe400080f1409 */
[----:B------:R-:W-:Y:S02]  /*64e0*/  UIADD3 UR14, UP0, UR18, 0x3000, URZ ;  /* 0x00003000120e7890 */ /* 0x000fe4000ff1e03f */
[----:B------:R-:W-:-:S02]  /*64f0*/  UIADD3 UR16, UP1, UR18, 0x6000, URZ ;  /* 0x0000600012107890 */ /* 0x000fc4000ff3e03f */
[----:B------:R-:W-:Y:S02]  /*6500*/  UIADD3 UR18, UP2, UR18, 0x9000, URZ ;  /* 0x0000900012127890 */ /* 0x000fe4000ff5e03f */
[----:B------:R-:W-:Y:S02]  /*6510*/  UIADD3.X UR15, URZ, UR19, URZ, UP0, !UPT ;  /* 0x000000133f0f7290 */ /* 0x000fe400087fe43f */
[----:B------:R-:W-:Y:S02]  /*6520*/  UIADD3.X UR17, URZ, UR19, URZ, UP1, !UPT ;  /* 0x000000133f117290 */ /* 0x000fe40008ffe43f */
[----:B------:R-:W-:Y:S01]  /*6530*/  UIADD3.X UR19, URZ, UR19, URZ, UP2, !UPT ;  /* 0x000000133f137290 */ /* 0x000fe200097fe43f */
[----:B------:R-:W-:-:S11]  /*6540*/  UMOV UR20, UR13 ;  /* 0x0000000d00147c82 */ /* 0x000fd60008000000 */
.L_x_1082:
[----:B------:R-:W-:Y:S01]  /*6550*/  UIADD3 UR10, UR13, UR4, URZ ;  /* 0x000000040d0a7290 */ /* 0x000fe2000fffe03f */
[----:B------:R-:W-:Y:S03]  /*6560*/  BAR.SYNC.DEFER_BLOCKING 0xd, 0xa0 ;  /* 0x0342800000007b1d */ /* 0x000fe60000010000 */
[----:B------:R-:W-:Y:S02]  /*6570*/  UIMAD.WIDE UR26, UR10, 0x4, UR14 ;  /* 0x000000040a1a78a5 */ /* 0x000fe4000f8e020e */
[----:B------:R-:W-:Y:S01]  /*6580*/  UIMAD.WIDE UR28, UR10, 0x4, UR16 ;  /* 0x000000040a1c78a5 */ /* 0x000fe2000f8e0210 */
[----:B------:R-:W-:Y:S01]  /*6590*/  BSSY B1, `(.L_x_1070) ;  /* 0x0000010000017945 */ /* 0x000fe20003800000 */
[----:B------:R-:W-:-:S03]  /*65a0*/  UIMAD.WIDE UR10, UR10, 0x4, UR18 ;  /* 0x000000040a0a78a5 */ /* 0x000fc6000f8e0212 */
[----:B------:R-:W-:Y:S09]  /*65b0*/  @!P0 BRA `(.L_x_1071) ;  /* 0x0000000000348947 */ /* 0x000ff20003800000 */
[----:B------:R-:W1:Y:S01]  /*65c0*/  S2UR UR22, SR_CgaCtaId ;  /* 0x00000000001679c3 */ /* 0x000e620000008800 */
[----:B------:R-:W-:Y:S01]  /*65d0*/  UIADD3 UR23, UP0, UR20, UR6, URZ ;  /* 0x0000000614177290 */ /* 0x000fe2000ff1e03f */
[----:B------:R-:W-:Y:S01]  /*65e0*/  UMOV UR21, 0x400 ;  /* 0x0000040000157882 */ /* 0x000fe20000000000 */
[----:B------:R-:W-:Y:S02]  /*65f0*/  UMOV UR32, 0x0 ;  /* 0x0000000000207882 */ /* 0x000fe40000000000 */
[----:B------:R-:W-:Y:S01]  /*6600*/  ULEA.HI.X.SX32 UR30, UR20, UR9, 0x1, UP0 ;  /* 0x00000009141e7291 */ /* 0x000fe200080f0e3f */
[----:B------:R-:W-:Y:S01]  /*6610*/  UMOV UR33, 0x14f00000 ;  /* 0x14f0000000217882 */ /* 0x000fe20000000000 */
[----:B-1----:R-:W-:Y:S02]  /*6620*/  ULEA UR21, UR22, UR21, 0x18 ;  /* 0x0000001516157291 */ /* 0x002fe4000f8ec03f */
[----:B------:R-:W-:Y:S02]  /*6630*/  ULEA UR22, UP0, UR23, UR24, 0x2 ;  /* 0x0000001817167291 */ /* 0x000fe4000f80103f */
[----:B------:R-:W-:-:S02]  /*6640*/  UIADD3 UR21, UR21, 0xc000, URZ ;  /* 0x0000c00015157890 */ /* 0x000fc4000fffe03f */
[----:B------:R-:W-:-:S03]  /*6650*/  ULEA.HI.X UR23, UR23, UR25, UR30, 0x2, UP0 ;  /* 0x0000001917177291 */ /* 0x000fc600080f141e */
[----:B------:R-:W-:-:S06]  /*6660*/  UMOV UR30, 0x300 ;  /* 0x00000300001e7882 */ /* 0x000fcc0000000000 */
[----:B------:R1:W-:Y:S02]  /*6670*/  UBLKRED.G.S.ADD.F32.RN [UR22], [UR21], UR30, desc[UR32] ;  /* 0x00002016150073bb */ /* 0x0003e400080a141e */
[----:B-1----:R0:W-:Y:S02]  /*6680*/  UTMACMDFLUSH ;  /* 0x00000000000079b7 */ /* 0x0021e40000000000 */
.L_x_1071:
[----:B------:R-:W-:Y:S05]  /*6690*/  BSYNC B1 ;  /* 0x0000000000017941 */ /* 0x000fea0003800000 */
.L_x_1070:
        /* <DEDUP_REMOVED lines=13> */
.L_x_1073:
[----:B------:R-:W-:Y:S05]  /*6770*/  BSYNC B1 ;  /* 0x0000000000017941 */ /* 0x000fea0003800000 */
.L_x_1072:
[----:B------:R-:W-:Y:S06]  /*6780*/  BAR.ARV 0xa, 0xa0 ;  /* 0x0282800000007b1d */ /* 0x000fec0000002000 */
[----:B------:R-:W-:Y:S04]  /*6790*/  BSSY B1, `(.L_x_1074) ;  /* 0x0000003000017945 */ /* 0x000fe80003800000 */
[----:B------:R-:W-:Y:S05]  /*67a0*/  @!P0 BRA `(.L_x_1075) ;  /* 0x0000000000048947 */ /* 0x000fea0003800000 */
[----:B------:R-:W-:-:S04]  /*67b0*/  DEPBAR.LE SB0, 0x0 ;  /* 0x000080000000791a */ /* 0x000fc80000000000 */
.L_x_1075:
[----:B------:R-:W-:Y:S05]  /*67c0*/  BSYNC B1 ;  /* 0x0000000000017941 */ /* 0x000fea0003800000 */
.L_x_1074:
        /* <DEDUP_REMOVED lines=13> */
.L_x_1077:
[----:B------:R-:W-:Y:S05]  /*68a0*/  BSYNC B1 ;  /* 0x0000000000017941 */ /* 0x000fea0003800000 */
.L_x_1076:
        /* <DEDUP_REMOVED lines=13> */
.L_x_1079:
[----:B------:R-:W-:Y:S05]  /*6980*/  BSYNC B1 ;  /* 0x0000000000017941 */ /* 0x000fea0003800000 */
.L_x_1078:
[----:B------:R-:W-:Y:S01]  /*6990*/  UIADD3 UR12, UR12, 0x2, URZ ;  /* 0x000000020c0c7890 */ /* 0x000fe2000fffe03f */
[----:B------:R-:W-:Y:S06]  /*69a0*/  BAR.ARV 0xa, 0xa0 ;  /* 0x0282800000007b1d */ /* 0x000fec0000002000 */
[----:B------:R-:W-:Y:S01]  /*69b0*/  UISETP.GE.AND UP0, UPT, UR12, UR8, UPT ;  /* 0x000000080c00728c */ /* 0x000fe2000bf06270 */
[----:B------:R-:W-:Y:S04]  /*69c0*/  BSSY B1, `(.L_x_1080) ;  /* 0x0000003000017945 */ /* 0x000fe80003800000 */
[----:B------:R-:W-:Y:S06]  /*69d0*/  @!P0 BRA `(.L_x_1081) ;  /* 0x0000000000048947 */ /* 0x000fec0003800000 */
[----:B------:R-:W-:-:S04]  /*69e0*/  DEPBAR.LE SB0, 0x0 ;  /* 0x000080000000791a */ /* 0x000fc80000000000 */
.L_x_1081:
[----:B------:R-:W-:Y:S05]  /*69f0*/  BSYNC B1 ;  /* 0x0000000000017941 */ /* 0x000fea0003800000 */
.L_x_1080:
[----:B------:R-:W-:Y:S06]  /*6a00*/  BAR.ARV 0xb, 0xa0 ;  /* 0x02c2800000007b1d */ /* 0x000fec0000002000 */
[----:B------:R-:W-:Y:S01]  /*6a10*/  PLOP3.LUT P1, PT, PT, PT, UP0, 0x80, 0x0 ;  /* 0x000000000000781c */ /* 0x000fe20003f2f008 */
[----:B------:R-:W-:Y:S02]  /*6a20*/  UIADD3 UR20, UR20, 0x3000, URZ ;  /* 0x0000300014147890 */ /* 0x000fe4000fffe03f */
[----:B------:R-:W-:-:S10]  /*6a30*/  UIADD3 UR4, UR4, 0x3000, URZ ;  /* 0x0000300004047890 */ /* 0x000fd4000fffe03f */
[----:B------:R-:W-:Y:S05]  /*6a40*/  @!P1 BRA `(.L_x_1082) ;  /* 0xfffffff800c09947 */ /* 0x000fea000383ffff */
[----:B------:R-:W-:Y:S05]  /*6a50*/  BRA `(.L_x_1060) ;  /* 0x0000002400947947 */ /* 0x000fea0003800000 */
.L_x_1059:
[----:B------:R-:W1:Y:S01]  /*6a60*/  S2UR UR21, SR_CTAID.Z ;  /* 0x00000000001579c3 */ /* 0x000e620000002700 */
[----:B------:R-:W-:Y:S01]  /*6a70*/  IMAD.MOV.U32 R11, RZ, RZ, 0x1 ;  /* 0x00000001ff0b7424 */ /* 0x000fe200078e00ff */
[----:B-1----:R-:W-:-:S13]  /*6a80*/  ISETP.LE.AND P0, PT, RZ, UR21, PT ;  /* 0x00000015ff007c0c */ /* 0x002fda000bf03270 */
[----:B------:R-:W-:Y:S05]  /*6a90*/  @!P0 BRA `(.L_x_1083) ;  /* 0x0000002000f08947 */ /* 0x000fea0003800000 */
[----:B------:R-:W1:Y:S01]  /*6aa0*/  S2UR UR9, SR_CTAID.X ;  /* 0x00000000000979c3 */ /* 0x000e620000002500 */
[----:B------:R-:W-:Y:S01]  /*6ab0*/  ULDC UR8, c[0x0][0x280] ;  /* 0x0000a00000087ab9 */ /* 0x000fe20000000800 */
[----:B------:R-:W-:Y:S01]  /*6ac0*/  ULDC UR4, c[0x0][0x290] ;  /* 0x0000a40000047ab9 */ /* 0x000fe20000000800 */
[----:B------:R-:W-:-:S05]  /*6ad0*/  ULDC UR5, c[0x0][0x74c] ;  /* 0x0001d30000057ab9 */ /* 0x000fca0000000800 */
[----:B------:R-:W2:Y:S01]  /*6ae0*/  S2UR UR20, SR_CTAID.Y ;  /* 0x00000000001479c3 */ /* 0x000ea20000002600 */
[----:B-1----:R-:W-:Y:S02]  /*6af0*/  USHF.L.U32 UR11, UR9, 0x7, URZ ;  /* 0x00000007090b7899 */ /* 0x002fe4000800063f */
[----:B------:R-:W-:Y:S02]  /*6b00*/  ISETP.LE.AND P0, PT, RZ, UR9, PT ;  /* 0x00000009ff007c0c */ /* 0x000fe4000bf03270 */
[----:B------:R-:W-:-:S04]  /*6b10*/  UIADD3 UR4, -UR4, UR11, UR8 ;  /* 0x0000000b04047290 */ /* 0x000fc8000fffe108 */
[----:B------:R-:W-:-:S04]  /*6b20*/  UIADD3 UR4, UR4, -UR5, URZ ;  /* 0x8000000504047290 */ /* 0x000fc8000fffe03f */
[----:B------:R-:W-:-:S04]  /*6b30*/  USHF.R.S32.HI UR5, URZ, 0x1f, UR4 ;  /* 0x0000001f3f057899 */ /* 0x000fc80008011404 */
[----:B------:R-:W-:Y:S02]  /*6b40*/  ULEA.HI UR5, UR5, UR4, URZ, 0x6 ;  /* 0x0000000405057291 */ /* 0x000fe4000f8f303f */
[----:B------:R-:W-:Y:S02]  /*6b50*/  UIADD3 UR4, UR8, 0x3f, URZ ;  /* 0x0000003f08047890 */ /* 0x000fe4000fffe03f */
[----:B------:R-:W-:Y:S02]  /*6b60*/  USHF.R.S32.HI UR5, URZ, 0x6, UR5 ;  /* 0x000000063f057899 */ /* 0x000fe40008011405 */
[----:B------:R-:W-:Y:S02]  /*6b70*/  USHF.R.S32.HI UR6, URZ, 0x1f, UR4 ;  /* 0x0000001f3f067899 */ /* 0x000fe40008011404 */
[----:B------:R-:W-:Y:S02]  /*6b80*/  UISETP.LT.AND UP0, UPT, URZ, UR5, UPT ;  /* 0x000000053f00728c */ /* 0x000fe4000bf01270 */
[----:B------:R-:W-:-:S02]  /*6b90*/  ULEA.HI UR6, UR6, UR4, URZ, 0x6 ;  /* 0x0000000406067291 */ /* 0x000fc4000f8f303f */
[----:B------:R-:W-:Y:S02]  /*6ba0*/  USEL UR7, URZ, UR5, !UP0 ;  /* 0x000000053f077287 */ /* 0x000fe4000c000000 */
[----:B------:R-:W-:Y:S01]  /*6bb0*/  USHF.R.S32.HI UR6, URZ, 0x6, UR6 ;  /* 0x000000063f067899 */ /* 0x000fe20008011406 */
[----:B--2---:R-:W-:Y:S11]  /*6bc0*/  @!P0 BRA `(.L_x_1084) ;  /* 0x0000000000288947 */ /* 0x004ff60003800000 */
[----:B------:R-:W-:Y:S01]  /*6bd0*/  ULEA UR8, UR9, UR8, 0x7 ;  /* 0x0000000809087291 */ /* 0x000fe2000f8e383f */
[----:B------:R-:W-:Y:S01]  /*6be0*/  ULDC UR4, c[0x0][0x290] ;  /* 0x0000a40000047ab9 */ /* 0x000fe20000000800 */
[----:B------:R-:W-:Y:S02]  /*6bf0*/  ULDC UR5, c[0x0][0x748] ;  /* 0x0001d20000057ab9 */ /* 0x000fe40000000800 */
[----:B------:R-:W-:-:S04]  /*6c00*/  UIADD3 UR4, -UR4, 0xbf, UR8 ;  /* 0x000000bf04047890 */ /* 0x000fc8000fffe108 */
[----:B------:R-:W-:-:S04]  /*6c10*/  UIADD3 UR4, UR4, UR5, URZ ;  /* 0x0000000504047290 */ /* 0x000fc8000fffe03f */
[----:B------:R-:W-:-:S04]  /*6c20*/  USHF.R.S32.HI UR5, URZ, 0x1f, UR4 ;  /* 0x0000001f3f057899 */ /* 0x000fc80008011404 */
[----:B------:R-:W-:-:S04]  /*6c30*/  ULEA.HI UR5, UR5, UR4, URZ, 0x6 ;  /* 0x0000000405057291 */ /* 0x000fc8000f8f303f */
[----:B------:R-:W-:-:S04]  /*6c40*/  USHF.R.S32.HI UR5, URZ, 0x6, UR5 ;  /* 0x000000063f057899 */ /* 0x000fc80008011405 */
[----:B------:R-:W-:-:S04]  /*6c50*/  UISETP.LT.AND UP0, UPT, UR5, UR6, UPT ;  /* 0x000000060500728c */ /* 0x000fc8000bf01270 */
[----:B------:R-:W-:-:S12]  /*6c60*/  USEL UR6, UR5, UR6, UP0 ;  /* 0x0000000605067287 */ /* 0x000fd80008000000 */
.L_x_1084:
[----:B------:R-:W-:-:S06]  /*6c70*/  UISETP.GT.AND UP0, UPT, UR6, UR7, UPT ;  /* 0x000000070600728c */ /* 0x000fcc000bf04270 */
[----:B------:R-:W-:-:S13]  /*6c80*/  PLOP3.LUT P0, PT, PT, PT, UP0, 0x80, 0x0 ;  /* 0x000000000000781c */ /* 0x000fda0003f0f008 */
[----:B------:R-:W-:Y:S05]  /*6c90*/  @!P0 BRA `(.L_x_1083) ;  /* 0x0000002000708947 */ /* 0x000fea0003800000 */
[----:B------:R-:W-:Y:S01]  /*6ca0*/  USHF.R.S32.HI UR10, URZ, 0x1f, UR20 ;  /* 0x0000001f3f0a7899 */ /* 0x000fe20008011414 */
[----:B------:R-:W-:Y:S01]  /*6cb0*/  IMAD.U32 R4, RZ, RZ, UR7 ;  /* 0x00000007ff047e24 */ /* 0x000fe2000f8e00ff */
[----:B------:R-:W-:Y:S01]  /*6cc0*/  ULDC.64 UR8, c[0x0][0x718] ;  /* 0x0001c60000087ab9 */ /* 0x000fe20000000a00 */
[----:B------:R-:W-:Y:S01]  /*6cd0*/  ULDC.64 UR12, c[0x0][0x730] ;  /* 0x0001cc00000c7ab9 */ /* 0x000fe20000000a00 */
[----:B------:R-:W-:Y:S01]  /*6ce0*/  UIMAD.WIDE.U32 UR4, UR20, UR8, URZ ;  /* 0x00000008140472a5 */ /* 0x000fe2000f8e003f */
[----:B------:R-:W-:Y:S01]  /*6cf0*/  BSSY B1, `(.L_x_1083) ;  /* 0x0000216000017945 */ /* 0x000fe20003800000 */
[----:B------:R-:W-:Y:S01]  /*6d00*/  UIMAD UR8, UR10, UR8, URZ ;  /* 0x000000080a0872a4 */ /* 0x000fe2000f8e023f */
[----:B------:R-:W-:Y:S01]  /*6d10*/  IMAD.MOV.U32 R0, RZ, RZ, RZ ;  /* 0x000000ffff007224 */ /* 0x000fe200078e00ff */
[----:B------:R-:W-:Y:S02]  /*6d20*/  UIMAD UR10, UR10, UR12, URZ ;  /* 0x0000000c0a0a72a4 */ /* 0x000fe4000f8e023f */
[----:B------:R-:W-:-:S02]  /*6d30*/  UIMAD UR22, UR20, UR9, UR8 ;  /* 0x00000009141672a4 */ /* 0x000fc4000f8e0208 */
[----:B------:R-:W-:Y:S02]  /*6d40*/  UIMAD.WIDE.U32 UR8, UR20, UR12, URZ ;  /* 0x0000000c140872a5 */ /* 0x000fe4000f8e003f */
[----:B------:R-:W-:Y:S02]  /*6d50*/  UIMAD UR12, UR20, UR13, UR10 ;  /* 0x0000000d140c72a4 */ /* 0x000fe4000f8e020a */
[----:B------:R-:W-:Y:S01]  /*6d60*/  USHF.R.S32.HI UR13, URZ, 0x1f, UR21 ;  /* 0x0000001f3f0d7899 */ /* 0x000fe20008011415 */
[----:B------:R-:W-:Y:S01]  /*6d70*/  ULDC UR10, c[0x0][0x2e8] ;  /* 0x0000ba00000a7ab9 */ /* 0x000fe20000000800 */
[----:B------:R-:W-:Y:S01]  /*6d80*/  ELECT P0, URZ, PT ;  /* 0x00000000003f782f */ /* 0x000fe20003800000 */
[----:B------:R-:W-:Y:S01]  /*6d90*/  UISETP.NE.AND UP0, UPT, UR10, 0x1, UPT ;  /* 0x000000010a00788c */ /* 0x000fe2000bf05270 */
[----:B------:R-:W-:Y:S01]  /*6da0*/  ULDC.64 UR14, c[0x0][0x720] ;  /* 0x0001c800000e7ab9 */ /* 0x000fe20000000a00 */
[----:B------:R-:W-:Y:S02]  /*6db0*/  UIADD3 UR23, UR5, UR22, URZ ;  /* 0x0000001605177290 */ /* 0x000fe4000fffe03f */
[----:B------:R-:W-:-:S02]  /*6dc0*/  UIMAD UR10, UR13, UR14, URZ ;  /* 0x0000000e0d0a72a4 */ /* 0x000fc4000f8e023f */
[----:B------:R-:W-:Y:S01]  /*6dd0*/  UIADD3 UR9, UR9, UR12, URZ ;  /* 0x0000000c09097290 */ /* 0x000fe2000fffe03f */
[----:B------:R-:W-:Y:S01]  /*6de0*/  ULDC.64 UR18, c[0x0][0x738] ;  /* 0x0001ce0000127ab9 */ /* 0x000fe20000000a00 */
[----:B------:R-:W-:-:S03]  /*6df0*/  UMOV UR22, UR4 ;  /* 0x0000000400167c82 */ /* 0x000fc60008000000 */
[----:B------:R-:W-:Y:S01]  /*6e00*/  @UP0 ULDC UR16, c[0x0][0x2ec] ;  /* 0x0000bb0000100ab9 */ /* 0x000fe20000000800 */
[----:B------:R-:W-:Y:S02]  /*6e10*/  UIMAD UR13, UR13, UR18, URZ ;  /* 0x000000120d0d72a4 */ /* 0x000fe4000f8e023f */
[----:B------:R-:W-:Y:S02]  /*6e20*/  UIMAD UR5, UR21, UR15, UR10 ;  /* 0x0000000f150572a4 */ /* 0x000fe4000f8e020a */
[----:B------:R-:W-:Y:S02]  /*6e30*/  UIMAD.WIDE.U32 UR22, UR21, UR14, UR22 ;  /* 0x0000000e151672a5 */ /* 0x000fe4000f8e0016 */
[----:B------:R-:W-:Y:S02]  /*6e40*/  UIMAD.WIDE.U32 UR16, UR20, UR16, URZ ;  /* 0x00000010141072a5 */ /* 0x000fe4000f8e003f */
[----:B------:R-:W-:Y:S01]  /*6e50*/  UIMAD.WIDE.U32 UR14, UR21, UR18, UR8 ;  /* 0x00000012150e72a5 */ /* 0x000fe2000f8e0008 */
[----:B------:R-:W-:-:S02]  /*6e60*/  UMOV UR12, UR20 ;  /* 0x00000014000c7c82 */ /* 0x000fc40008000000 */
[----:B------:R-:W-:Y:S01]  /*6e70*/  @UP0 ULDC UR8, c[0x0][0x2f0] ;  /* 0x0000bc0000080ab9 */ /* 0x000fe20000000800 */
[----:B------:R-:W-:Y:S02]  /*6e80*/  UIMAD UR4, UR21, UR19, UR13 ;  /* 0x00000013150472a4 */ /* 0x000fe4000f8e020d */
[----:B------:R-:W-:Y:S01]  /*6e90*/  @UP0 USHF.R.U32.HI UR12, URZ, UR8, UR17 ;  /* 0x000000083f0c0299 */ /* 0x000fe20008011611 */
[----:B------:R-:W-:Y:S11]  /*6ea0*/  @!P0 BRA `(.L_x_1085) ;  /* 0x0000001c00e88947 */ /* 0x000ff60003800000 */
[----:B------:R-:W1:Y:S01]  /*6eb0*/  S2R R3, SR_CgaCtaId ;  /* 0x0000000000037919 */ /* 0x000e620000008800 */
[----:B------:R-:W-:-:S04]  /*6ec0*/  MOV R16, 0x400 ;  /* 0x0000040000107802 */ /* 0x000fc80000000f00 */
[----:B-1----:R-:W-:Y:S01]  /*6ed0*/  LEA R16, R3, R16, 0x18 ;  /* 0x0000001003107211 */ /* 0x002fe200078ec0ff */
[----:B------:R-:W-:-:S05]  /*6ee0*/  IMAD.MOV.U32 R3, RZ, RZ, 0x1 ;  /* 0x00000001ff037424 */ /* 0x000fca00078e00ff */
[----:B------:R-:W-:-:S04]  /*6ef0*/  SHF.L.U32 R3, R3, 0x1f, RZ ;  /* 0x0000001f03037819 */ /* 0x000fc800000006ff */
[----:B------:R-:W1:Y:S02]  /*6f00*/  SYNCS.PHASECHK.TRANS64.TRYWAIT P0, [R16+URZ+0x26820], R3 ;  /* 0x02682003100075a7 */ /* 0x000e64000800017f */
[----:B-1----:R-:W-:Y:S05]  /*6f10*/  @!P0 BRA `(.L_x_1086) ;  /* 0x0000002000d08947 */ /* 0x002fea0003800000 */
.L_x_1114:
[----:B------:R-:W2:Y:S01]  /*6f20*/  S2R R0, SR_TID.X ;  /* 0x0000000000007919 */ /* 0x000ea20000002100 */
[----:B------:R-:W-:Y:S02]  /*6f30*/  IMAD.U32 R15, RZ, RZ, UR23 ;  /* 0x00000017ff0f7e24 */ /* 0x000fe4000f8e00ff */
[----:B------:R-:W-:Y:S02]  /*6f40*/  IMAD.U32 R14, RZ, RZ, UR15 ;  /* 0x0000000fff0e7e24 */ /* 0x000fe4000f8e00ff */
[----:B------:R-:W-:Y:S02]  /*6f50*/  VIADD R15, R15, UR5 ;  /* 0x000000050f0f7c36 */ /* 0x000fe40008000000 */
        /* <DEDUP_REMOVED lines=11> */
.L_x_1087:
[----:B------:R-:W-:Y:S01]  /*7010*/  R2UR UR19, R4 ;  /* 0x00000000041372ca */ /* 0x000fe200000e0000 */
[----:B------:R-:W2:Y:S01]  /*7020*/  LDC.64 R6, c[0x0][0x198] ;  /* 0x00006600ff067b82 */ /* 0x000ea20000000a00 */
[----:B------:R-:W-:Y:S01]  /*7030*/  R2UR UR7, R15 ;  /* 0x000000000f0772ca */ /* 0x000fe200000e0000 */
[----:B------:R-:W-:Y:S01]  /*7040*/  ULDC.64 UR16, c[0x0][0x700] ;  /* 0x0001c00000107ab9 */ /* 0x000fe20000000a00 */
[----:B------:R-:W-:Y:S01]  /*7050*/  UMOV UR50, 0x0 ;  /* 0x0000000000327882 */ /* 0x000fe20000000000 */
[----:B------:R-:W-:Y:S01]  /*7060*/  IMAD.U32 R10, RZ, RZ, UR16 ;  /* 0x00000010ff0a7e24 */ /* 0x000fe2000f8e00ff */
[----:B------:R-:W-:Y:S01]  /*7070*/  UMOV UR51, 0x14f00000 ;  /* 0x14f0000000337882 */ /* 0x000fe20000000000 */
[----:B------:R-:W-:Y:S01]  /*7080*/  IMAD.U32 R9, RZ, RZ, UR17 ;  /* 0x00000011ff097e24 */ /* 0x000fe2000f8e00ff */
[----:B------:R-:W-:Y:S01]  /*7090*/  UMOV UR18, URZ ;  /* 0x0000003f00127c82 */ /* 0x000fe20008000000 */
[----:B------:R-:W-:Y:S01]  /*70a0*/  UMOV UR42, 0x20 ;  /* 0x00000020002a7882 */ /* 0x000fe20000000000 */
[----:B------:R-:W-:Y:S01]  /*70b0*/  UMOV UR44, UR20 ;  /* 0x00000014002c7c82 */ /* 0x000fe20008000000 */
[----:B------:R-:W-:Y:S01]  /*70c0*/  UMOV UR45, UR21 ;  /* 0x00000015002d7c82 */ /* 0x000fe20008000000 */
[----:B------:R-:W-:Y:S01]  /*70d0*/  UMOV UR26, 0x40 ;  /* 0x00000040001a7882 */ /* 0x000fe20000000000 */
[----:B------:R-:W-:Y:S01]  /*70e0*/  USHF.L.U32 UR19, UR19, 0x6, URZ ;  /* 0x0000000613137899 */ /* 0x000fe2000800063f */
[----:B------:R-:W-:Y:S01]  /*70f0*/  IMAD.MOV.U32 R5, RZ, RZ, 0xc000 ;  /* 0x0000c000ff057424 */ /* 0x000fe200078e00ff */
[----:B------:R-:W-:Y:S01]  /*7100*/  UMOV UR28, UR20 ;  /* 0x00000014001c7c82 */ /* 0x000fe20008000000 */
[----:B------:R-:W-:Y:S01]  /*7110*/  UMOV UR29, UR21 ;  /* 0x00000015001d7c82 */ /* 0x000fe20008000000 */
[----:B------:R-:W-:Y:S01]  /*7120*/  UIADD3 UR8, UP0, UR19, UR22, URZ ;  /* 0x0000001613087290 */ /* 0x000fe2000ff1e03f */
[----:B------:R-:W-:Y:S01]  /*7130*/  IMAD.MOV.U32 R19, RZ, RZ, RZ ;  /* 0x000000ffff137224 */ /* 0x000fe200078e00ff */
[----:B------:R-:W-:Y:S01]  /*7140*/  UMOV UR54, 0x0 ;  /* 0x0000000000367882 */ /* 0x000fe20000000000 */
[----:B------:R-:W-:Y:S01]  /*7150*/  UMOV UR43, UR19 ;  /* 0x00000013002b7c82 */ /* 0x000fe20008000000 */
[----:B------:R-:W-:-:S02]  /*7160*/  ULEA.HI.X.SX32 UR7, UR19, UR7, 0x1, UP0 ;  /* 0x0000000713077291 */ /* 0x000fc400080f0e3f */
[----:B-1----:R-:W-:Y:S01]  /*7170*/  IMAD.U32 R3, RZ, RZ, UR8 ;  /* 0x00000008ff037e24 */ /* 0x002fe2000f8e00ff */
[----:B------:R-:W-:Y:S01]  /*7180*/  UMOV UR27, UR19 ;  /* 0x00000013001b7c82 */ /* 0x000fe20008000000 */
[----:B------:R-:W-:Y:S01]  /*7190*/  IMAD.U32 R2, RZ, RZ, UR8 ;  /* 0x00000008ff027e24 */ /* 0x000fe2000f8e00ff */
[----:B------:R-:W-:Y:S01]  /*71a0*/  R2UR UR8, R16 ;  /* 0x00000000100872ca */ /* 0x000fe200000e0000 */
[----:B--2---:R-:W-:Y:S01]  /*71b0*/  IMAD.MOV.U32 R8, RZ, RZ, R6 ;  /* 0x000000ffff087224 */ /* 0x004fe200078e0006 */
[----:B------:R-:W-:Y:S01]  /*71c0*/  LEA R0, P1, R3, R10, 0x2 ;  /* 0x0000000a03007211 */ /* 0x000fe200078210ff */
[----:B------:R-:W-:Y:S01]  /*71d0*/  IMAD.U32 R3, RZ, RZ, UR7 ;  /* 0x00000007ff037e24 */ /* 0x000fe2000f8e00ff */
[----:B------:R-:W-:Y:S01]  /*71e0*/  UMOV UR7, 0x10 ;  /* 0x0000001000077882 */ /* 0x000fe20000000000 */
[----:B------:R-:W-:Y:S01]  /*71f0*/  UMOV UR55, 0x10000000 ;  /* 0x1000000000377882 */ /* 0x000fe20000000000 */
[----:B------:R-:W-:Y:S01]  /*7200*/  R2UR UR32, R0 ;  /* 0x00000000002072ca */ /* 0x000fe200000e0000 */
[----:B------:R-:W-:Y:S01]  /*7210*/  UMOV UR13, UR21 ;  /* 0x00000015000d7c82 */ /* 0x000fe20008000000 */
[----:B------:R-:W-:Y:S01]  /*7220*/  LEA.HI.X R2, R2, R9, R3, 0x2, P1 ;  /* 0x0000000902027211 */ /* 0x000fe200008f1403 */
[----:B------:R-:W-:Y:S01]  /*7230*/  UMOV UR10, UR18 ;  /* 0x00000012000a7c82 */ /* 0x000fe20008000000 */
[----:B------:R-:W-:Y:S01]  /*7240*/  IADD3 R0, P1, R8, 0x2f0, RZ ;  /* 0x000002f008007810 */ /* 0x000fe20007f3e0ff */
[----:B------:R-:W-:Y:S01]  /*7250*/  UMOV UR34, 0x10 ;  /* 0x0000001000227882 */ /* 0x000fe20000000000 */
[----:B------:R-:W-:Y:S01]  /*7260*/  R2UR UR33, R2 ;  /* 0x00000000022172ca */ /* 0x000fe200000e0000 */
[----:B------:R-:W-:Y:S01]  /*7270*/  UIADD3 UR17, UR8, 0x26810, URZ ;  /* 0x0002681008117890 */ /* 0x000fe2000fffe03f */
[----:B------:R-:W-:Y:S01]  /*7280*/  R2UR UR46, R0 ;  /* 0x00000000002e72ca */ /* 0x000fe200000e0000 */
[----:B------:R-:W-:Y:S01]  /*7290*/  UIADD3 UR16, UR8, 0x12000, URZ ;  /* 0x0001200008107890 */ /* 0x000fe2000fffe03f */
[----:B------:R-:W-:Y:S01]  /*72a0*/  IADD3 R0, P2, R8, 0x3f0, RZ ;  /* 0x000003f008007810 */ /* 0x000fe20007f5e0ff */
[----:B------:R-:W-:-:S02]  /*72b0*/  UIADD3 UR40, UR8, 0x13000, URZ ;  /* 0x0001300008287890 */ /* 0x000fc4000fffe03f */
[----:B------:R-:W-:Y:S01]  /*72c0*/  UIADD3 UR24, UR8, 0x14000, URZ ;  /* 0x0001400008187890 */ /* 0x000fe2000fffe03f */
[----:B------:R-:W-:Y:S01]  /*72d0*/  R2UR UR30, R0 ;  /* 0x00000000001e72ca */ /* 0x000fe200000e0000 */
[--C-:B------:R-:W-:Y:S01]  /*72e0*/  IMAD.X R0, RZ, RZ, R7.reuse, P1 ;  /* 0x000000ffff007224 */ /* 0x100fe200008e0607 */
[----:B------:R-:W-:Y:S01]  /*72f0*/  IADD3 R2, P1, R8, 0xf0, RZ ;  /* 0x000000f008027810 */ /* 0x000fe20007f3e0ff */
[----:B------:R-:W-:Y:S01]  /*7300*/  UIADD3 UR56, UR8, 0x1e000, URZ ;  /* 0x0001e00008387890 */ /* 0x000fe2000fffe03f */
[----:B------:R-:W-:Y:S02]  /*7310*/  UMOV UR41, UR17 ;  /* 0x0000001100297c82 */ /* 0x000fe40008000000 */
[----:B------:R-:W-:Y:S01]  /*7320*/  R2UR UR48, R2 ;  /* 0x00000000023072ca */ /* 0x000fe200000e0000 */
[--C-:B------:R-:W-:Y:S01]  /*7330*/  IMAD.X R3, RZ, RZ, R7.reuse, P1 ;  /* 0x000000ffff037224 */ /* 0x100fe200008e0607 */
[----:B------:R-:W-:Y:S01]  /*7340*/  R2UR UR47, R0 ;  /* 0x00000000002f72ca */ /* 0x000fe200000e0000 */
[----:B------:R-:W-:Y:S01]  /*7350*/  IMAD.X R0, RZ, RZ, R7, P2 ;  /* 0x000000ffff007224 */ /* 0x000fe200010e0607 */
[----:B------:R-:W-:Y:S01]  /*7360*/  UMOV UR25, UR17 ;  /* 0x0000001100197c82 */ /* 0x000fe20008000000 */
[----:B------:R-:W-:Y:S01]  /*7370*/  UMOV UR57, UR17 ;  /* 0x0000001100397c82 */ /* 0x000fe20008000000 */
[----:B------:R-:W-:Y:S01]  /*7380*/  R2UR UR49, R3 ;  /* 0x00000000033172ca */ /* 0x000fe200000e0000 */
[----:B------:R-:W-:Y:S01]  /*7390*/  UIADD3 UR9, UR8, 0x26800, URZ ;  /* 0x0002680008097890 */ /* 0x000fe2000fffe03f */
[----:B------:R-:W-:Y:S01]  /*73a0*/  R2UR UR31, R0 ;  /* 0x00000000001f72ca */ /* 0x000fe200000e0000 */
[----:B------:R-:W-:Y:S01]  /*73b0*/  IMAD.U32 R0, RZ, RZ, UR6 ;  /* 0x00000006ff007e24 */ /* 0x000fe2000f8e00ff */
[----:B------:R-:W-:Y:S01]  /*73c0*/  UMOV UR35, UR11 ;  /* 0x0000000b00237c82 */ /* 0x000fe20008000000 */
[----:B------:R-:W-:Y:S01]  /*73d0*/  UMOV UR36, UR12 ;  /* 0x0000000c00247c82 */ /* 0x000fe20008000000 */
[----:B------:R-:W-:Y:S01]  /*73e0*/  UMOV UR37, UR21 ;  /* 0x0000001500257c82 */ /* 0x000fe20008000000 */
[----:B------:R-:W-:Y:S01]  /*73f0*/  VIADD R6, R0, 0xffffffff ;  /* 0xffffffff00067836 */ /* 0x000fe20000000000 */
[----:B------:R-:W-:Y:S01]  /*7400*/  UMOV UR52, UR12 ;  /* 0x0000000c00347c82 */ /* 0x000fe20008000000 */
[----:B------:R-:W-:Y:S01]  /*7410*/  UMOV UR53, UR21 ;  /* 0x0000001500357c82 */ /* 0x000fe20008000000 */
[----:B------:R-:W-:Y:S01]  /*7420*/  UMOV UR58, 0x50 ;  /* 0x00000050003a7882 */ /* 0x000fe20000000000 */
[----:B------:R-:W-:Y:S01]  /*7430*/  UMOV UR59, UR11 ;  /* 0x0000000b003b7c82 */ /* 0x000fe20008000000 */
[----:B------:R1:W-:Y:S01]  /*7440*/  STL [R1], R6 ;  /* 0x0000000601007387 */ /* 0x0003e20000100800 */
[----:B------:R-:W-:Y:S01]  /*7450*/  ISETP.GE.AND P1, PT, R4, R6, PT ;  /* 0x000000060400720c */ /* 0x000fe20003f26270 */
[----:B------:R-:W-:Y:S01]  /*7460*/  UMOV UR60, UR12 ;  /* 0x0000000c003c7c82 */ /* 0x000fe20008000000 */
[----:B------:R-:W-:Y:S01]  /*7470*/  UMOV UR61, UR21 ;  /* 0x00000015003d7c82 */ /* 0x000fe20008000000 */
[----:B------:R-:W-:Y:S01]  /*7480*/  UTMALDG.4D [UR16], [UR48], desc[UR50] ;  /* 0x00003210300075b4 */ /* 0x000fe20008019000 */
[----:B------:R2:W-:Y:S01]  /*7490*/  UTMALDG.4D [UR40], [UR48], desc[UR50] ;  /* 0x00003228300075b4 */ /* 0x0005e20008019000 */
[----:B------:R-:W-:Y:S01]  /*74a0*/  UTMALDG.4D [UR24], [UR48], desc[UR50] ;  /* 0x00003218300075b4 */ /* 0x000fe20008019000 */
[----:B------:R3:W-:Y:S01]  /*74b0*/  UBLKCP.S.G [UR56], [UR32], UR7 ;  /* 0x00000038200073ba */ /* 0x0007e20008000207 */
[----:B------:R1:W-:Y:S01]  /*74c0*/  SYNCS.ARRIVE.TRANS64 RZ, [R16+URZ+0x26800], R5 ;  /* 0x0268000510ff79a7 */ /* 0x0003e2000800003f */
[----:B------:R4:W-:Y:S01]  /*74d0*/  UTMALDG.4D [UR8], [UR46], desc[UR54] ;  /* 0x000036082e0075b4 */ /* 0x0009e20008019000 */
[----:B--2---:R-:W-:Y:S01]  /*74e0*/  UIADD3 UR40, UR8, 0x4000, URZ ;  /* 0x0000400008287890 */ /* 0x004fe2000fffe03f */
[----:B------:R-:W-:Y:S01]  /*74f0*/  UMOV UR42, 0x40 ;  /* 0x00000040002a7882 */ /* 0x000fe20000000000 */
[----:B------:R-:W-:Y:S01]  /*7500*/  UMOV UR43, UR11 ;  /* 0x0000000b002b7c82 */ /* 0x000fe20008000000 */
[----:B------:R-:W-:Y:S01]  /*7510*/  UMOV UR44, UR12 ;  /* 0x0000000c002c7c82 */ /* 0x000fe20008000000 */
[----:B------:R-:W-:Y:S01]  /*7520*/  UMOV UR41, UR9 ;  /* 0x0000000900297c82 */ /* 0x000fe20008000000 */
[----:B---3--:R-:W-:-:S02]  /*7530*/  UIADD3 UR32, UR8, 0x1000, URZ ;  /* 0x0000100008207890 */ /* 0x008fc4000fffe03f */
[----:B------:R-:W-:Y:S02]  /*7540*/  UIADD3 UR48, UR8, 0x2000, URZ ;  /* 0x0000200008307890 */ /* 0x000fe4000fffe03f */
[----:B------:R-:W-:Y:S01]  /*7550*/  UIADD3 UR24, UR8, 0x3000, URZ ;  /* 0x0000300008187890 */ /* 0x000fe2000fffe03f */
[----:B------:R-:W-:Y:S01]  /*7560*/  UMOV UR33, UR9 ;  /* 0x0000000900217c82 */ /* 0x000fe20008000000 */
[----:B------:R-:W-:Y:S01]  /*7570*/  UMOV UR50, 0x20 ;  /* 0x0000002000327882 */ /* 0x000fe20000000000 */
[----:B------:R-:W-:Y:S01]  /*7580*/  UMOV UR51, UR11 ;  /* 0x0000000b00337c82 */ /* 0x000fe20008000000 */
[----:B------:R-:W-:Y:S01]  /*7590*/  UMOV UR49, UR9 ;  /* 0x0000000900317c82 */ /* 0x000fe20008000000 */
[----:B------:R-:W-:Y:S01]  /*75a0*/  UMOV UR26, 0x30 ;  /* 0x00000030001a7882 */ /* 0x000fe20000000000 */
[----:B------:R-:W-:Y:S01]  /*75b0*/  UMOV UR27, UR11 ;  /* 0x0000000b001b7c82 */ /* 0x000fe20008000000 */
[----:B------:R-:W-:Y:S01]  /*75c0*/  UMOV UR28, UR12 ;  /* 0x0000000c001c7c82 */ /* 0x000fe20008000000 */
[----:B------:R2:W-:Y:S01]  /*75d0*/  UTMALDG.4D [UR32], [UR46], desc[UR54] ;  /* 0x000036202e0075b4 */ /* 0x0005e20008019000 */
[----:B------:R-:W-:Y:S01]  /*75e0*/  UMOV UR25, UR9 ;  /* 0x0000000900197c82 */ /* 0x000fe20008000000 */
[----:B------:R-:W-:Y:S01]  /*75f0*/  UIADD3 UR56, UR8, 0x5000, URZ ;  /* 0x0000500008387890 */ /* 0x000fe2000fffe03f */
[----:B------:R-:W-:Y:S01]  /*7600*/  UMOV UR57, UR9 ;  /* 0x0000000900397c82 */ /* 0x000fe20008000000 */
[----:B----4-:R-:W-:Y:S01]  /*7610*/  UMOV UR10, 0x40 ;  /* 0x00000040000a7882 */ /* 0x010fe20000000000 */
[----:B------:R-:W-:Y:S01]  /*7620*/  UTMALDG.4D [UR48], [UR46], desc[UR54] ;  /* 0x000036302e0075b4 */ /* 0x000fe20008019000 */
[----:B------:R3:W-:Y:S01]  /*7630*/  UTMALDG.4D [UR24], [UR46], desc[UR54] ;  /* 0x000036182e0075b4 */ /* 0x0007e20008019000 */
[----:B------:R1:W-:Y:S01]  /*7640*/  UTMALDG.4D [UR40], [UR46], desc[UR54] ;  /* 0x000036282e0075b4 */ /* 0x0003e20008019000 */
[----:B--2---:R-:W-:Y:S01]  /*7650*/  UIADD3 UR32, UR8, 0x6000, URZ ;  /* 0x0000600008207890 */ /* 0x004fe2000fffe03f */
[----:B------:R-:W-:-:S02]  /*7660*/  UMOV UR34, UR18 ;  /* 0x0000001200227c82 */ /* 0x000fc40008000000 */
[----:B------:R1:W-:Y:S06]  /*7670*/  UTMALDG.4D [UR56], [UR46], desc[UR54] ;  /* 0x000036382e0075b4 */ /* 0x0003ec0008019000 */
[----:B------:R1:W-:Y:S01]  /*7680*/  UTMALDG.4D [UR32], [UR30], desc[UR54] ;  /* 0x000036201e0075b4 */ /* 0x0003e20008019000 */
[----:B---3--:R-:W-:Y:S02]  /*7690*/  UIADD3 UR24, UR8, 0x8000, URZ ;  /* 0x0000800008187890 */ /* 0x008fe4000fffe03f */
[----:B------:R-:W-:Y:S01]  /*76a0*/  UIADD3 UR8, UR8, 0xa000, URZ ;  /* 0x0000a00008087890 */ /* 0x000fe2000fffe03f */
[----:B------:R-:W-:-:S06]  /*76b0*/  UMOV UR26, 0x20 ;  /* 0x00000020001a7882 */ /* 0x000fcc0000000000 */
[----:B------:R1:W-:Y:S02]  /*76c0*/  UTMALDG.4D [UR24], [UR30], desc[UR54] ;  /* 0x000036181e0075b4 */ /* 0x0003e40008019000 */
[----:B------:R1:W-:Y:S02]  /*76d0*/  UTMALDG.4D [UR8], [UR30], desc[UR54] ;  /* 0x000036081e0075b4 */ /* 0x0003e40008019000 */
[----:B-1----:R-:W-:Y:S05]  /*76e0*/  @P1 BRA `(.L_x_1088) ;  /* 0x0000001000e41947 */ /* 0x002fea0003800000 */
[----:B------:R-:W-:Y:S01]  /*76f0*/  R2UR UR7, R4 ;  /* 0x00000000040772ca */ /* 0x000fe200000e0000 */
[----:B------:R-:W1:Y:S01]  /*7700*/  S2R R6, SR_TID.X ;  /* 0x0000000000067919 */ /* 0x000e620000002100 */
[----:B------:R-:W-:Y:S01]  /*7710*/  UIADD3 UR8, UR6, -0x2, URZ ;  /* 0xfffffffe06087890 */ /* 0x000fe2000fffe03f */
[----:B------:R-:W-:-:S05]  /*7720*/  IMAD.MOV.U32 R11, RZ, RZ, 0x1 ;  /* 0x00000001ff0b7424 */ /* 0x000fca00078e00ff */
[----:B------:R-:W-:-:S05]  /*7730*/  ISETP.NE.AND P1, PT, R4, UR8, PT ;  /* 0x0000000804007c0c */ /* 0x000fca000bf25270 */
[----:B------:R-:W-:-:S04]  /*7740*/  ULOP3.LUT UR7, URZ, UR7, URZ, 0x33, !UPT ;  /* 0x000000073f077292 */ /* 0x000fc8000f8e333f */
[----:B------:R-:W-:-:S06]  /*7750*/  UIADD3 UR7, UR7, UR6, URZ ;  /* 0x0000000607077290 */ /* 0x000fcc000fffe03f */
[----:B------:R-:W-:-:S05]  /*7760*/  IMAD.U32 R0, RZ, RZ, UR7 ;  /* 0x00000007ff007e24 */ /* 0x000fca000f8e00ff */
[----:B------:R-:W-:Y:S01]  /*7770*/  LOP3.LUT R5, R0, 0x1, RZ, 0xc0, !PT ;  /* 0x0000000100057812 */ /* 0x000fe200078ec0ff */
[----:B------:R-:W-:-:S04]  /*7780*/  IMAD.MOV.U32 R0, RZ, RZ, R4 ;  /* 0x000000ffff007224 */ /* 0x000fc800078e0004 */
[----:B------:R2:W-:Y:S01]  /*7790*/  STL [R1+0x4], R5 ;  /* 0x0000040501007387 */ /* 0x0005e20000100800 */
[----:B-1----:R-:W-:Y:S01]  /*77a0*/  LOP3.LUT R6, R6, 0x1f, RZ, 0xc0, !PT ;  /* 0x0000001f06067812 */ /* 0x002fe200078ec0ff */
[----:B------:R-:W-:Y:S06]  /*77b0*/  @!P1 BRA `(.L_x_1089) ;  /* 0x0000000c00209947 */ /* 0x000fec0003800000 */
[----:B------:R-:W-:Y:S01]  /*77c0*/  R2UR UR8, R5 ;  /* 0x00000000050872ca */ /* 0x000fe200000e0000 */
[----:B------:R-:W-:Y:S02]  /*77d0*/  IMAD.MOV.U32 R0, RZ, RZ, R4 ;  /* 0x000000ffff007224 */ /* 0x000fe400078e0004 */
[----:B------:R-:W-:-:S10]  /*77e0*/  IMAD.MOV.U32 R11, RZ, RZ, 0x1 ;  /* 0x00000001ff0b7424 */ /* 0x000fd400078e00ff */
[----:B------:R-:W-:-:S06]  /*77f0*/  UIADD3 UR7, UR7, -UR8, URZ ;  /* 0x8000000807077290 */ /* 0x000fcc000fffe03f */
[----:B------:R-:W-:-:S07]  /*7800*/  IMAD.U32 R20, RZ, RZ, UR7 ;  /* 0x00000007ff147e24 */ /* 0x000fce000f8e00ff */
.L_x_1098:
[----:B--234-:R-:W-:-:S04]  /*7810*/  SHF.L.U32 R21, R11, 0x1f, RZ ;  /* 0x0000001f0b157819 */ /* 0x01cfc800000006ff */
[----:B------:R-:W1:Y:S02]  /*7820*/  SYNCS.PHASECHK.TRANS64.TRYWAIT P1, [R16+URZ+0x26840], R21 ;  /* 0x02684015100075a7 */ /* 0x000e64000802017f */
[----:B-1----:R-:W-:Y:S05]  /*7830*/  @!P1 BRA `(.L_x_1090) ;  /* 0x00000018009c9947 */ /* 0x002fea0003800000 */
.L_x_1115:
[----:B------:R-:W-:Y:S05]  /*7840*/  @P0 BRA `(.L_x_1091) ;  /* 0x0000000000140947 */ /* 0x000fea0003800000 */
[----:B------:R-:W-:Y:S01]  /*7850*/  ISETP.NE.AND P1, PT, R6, RZ, PT ;  /* 0x000000ff0600720c */ /* 0x000fe20003f25270 */
[----:B------:R-:W-:-:S04]  /*7860*/  IMAD.MOV.U32 R3, RZ, RZ, 0x3100 ;  /* 0x00003100ff037424 */ /* 0x000fc800078e00ff */
[----:B------:R3:W-:Y:S08]  /*7870*/  SYNCS.ARRIVE.TRANS64 RZ, [R16+URZ+0x26830], R3 ;  /* 0x0268300310ff79a7 */ /* 0x0007f0000800003f */
[----:B------:R-:W-:Y:S05]  /*7880*/  @!P1 BRA `(.L_x_1091) ;  /* 0x0000000000049947 */ /* 0x000fea0003800000 */
[----:B------:R-:W-:Y:S01]  /*7890*/  BPT.TRAP 0x1 ;  /* 0x000000040000795c */ /* 0x000fe20000300000 */
.L_x_1091:
[----:B------:R-:W3:Y:S01]  /*78a0*/  LDC.64 R12, c[0x0][0x728] ;  /* 0x0001ca00ff0c7b82 */ /* 0x000ee20000000a00 */
[----:B------:R-:W-:Y:S01]  /*78b0*/  IMAD.SHL.U32 R18, R0, 0x40, RZ ;  /* 0x0000004000127824 */ /* 0x000fe200078e00ff */
[----:B------:R-:W-:Y:S01]  /*78c0*/  R2UR UR40, R16 ;  /* 0x00000000102872ca */ /* 0x000fe200000e0000 */
[----:B------:R-:W-:Y:S01]  /*78d0*/  UMOV UR30, 0x0 ;  /* 0x00000000001e7882 */ /* 0x000fe20000000000 */
[----:B------:R-:W-:Y:S01]  /*78e0*/  UMOV UR31, 0x14f00000 ;  /* 0x14f00000001f7882 */ /* 0x000fe20000000000 */
[----:B------:R-:W-:Y:S01]  /*78f0*/  UMOV UR18, URZ ;  /* 0x0000003f00127c82 */ /* 0x000fe20008000000 */
[C---:B------:R-:W-:Y:S01]  /*7900*/  IADD3 R2, P1, R18.reuse, UR14, RZ ;  /* 0x0000000e12027c10 */ /* 0x040fe2000ff3e0ff */
[----:B------:R-:W-:Y:S01]  /*7910*/  UMOV UR34, 0x20 ;  /* 0x0000002000227882 */ /* 0x000fe20000000000 */
[----:B--2---:R-:W2:Y:S01]  /*7920*/  LDC.64 R4, c[0x0][0x198] ;  /* 0x00006600ff047b82 */ /* 0x004ea20000000a00 */
[----:B------:R-:W-:Y:S01]  /*7930*/  R2UR UR19, R18 ;  /* 0x00000000121372ca */ /* 0x000fe200000e0000 */
[----:B------:R-:W-:Y:S01]  /*7940*/  UMOV UR36, UR20 ;  /* 0x0000001400247c82 */ /* 0x000fe20008000000 */
[----:B------:R-:W-:Y:S01]  /*7950*/  UMOV UR37, UR21 ;  /* 0x0000001500257c82 */ /* 0x000fe20008000000 */
[----:B------:R-:W-:Y:S01]  /*7960*/  UMOV UR26, 0x40 ;  /* 0x00000040001a7882 */ /* 0x000fe20000000000 */
[----:B------:R-:W-:Y:S01]  /*7970*/  UMOV UR28, UR20 ;  /* 0x00000014001c7c82 */ /* 0x000fe20008000000 */
[----:B------:R-:W-:Y:S01]  /*7980*/  UMOV UR29, UR21 ;  /* 0x00000015001d7c82 */ /* 0x000fe20008000000 */
        /* <DEDUP_REMOVED lines=11> */
[----:B------:R-:W-:Y:S01]  /*7a40*/  LEA.HI.X.SX32 R3, R18, R14, 0x1, P1 ;  /* 0x0000000e12037211 */ /* 0x000fe200008f0eff */
[----:B------:R-:W-:Y:S01]  /*7a50*/  UMOV UR7, 0x10 ;  /* 0x0000001000077882 */ /* 0x000fe20000000000 */
[----:B--2---:R-:W-:Y:S01]  /*7a60*/  IMAD.MOV.U32 R8, RZ, RZ, R4 ;  /* 0x000000ffff087224 */ /* 0x004fe200078e0004 */
[----:B------:R-:W-:Y:S01]  /*7a70*/  UMOV UR41, UR17 ;  /* 0x0000001100297c82 */ /* 0x000fe20008000000 */
[----:B------:R-:W-:Y:S01]  /*7a80*/  IMAD.MOV.U32 R7, RZ, RZ, R5 ;  /* 0x000000ffff077224 */ /* 0x000fe200078e0005 */
[----:B------:R-:W-:-:S02]  /*7a90*/  LEA.HI.X R2, R2, R13, R3, 0x2, P2 ;  /* 0x0000000d02027211 */ /* 0x000fc400010f1403 */
[----:B------:R-:W-:Y:S02]  /*7aa0*/  IADD3 R4, P1, R8, 0x1f0, RZ ;  /* 0x000001f008047810 */ /* 0x000fe40007f3e0ff */
[----:B------:R-:W-:Y:S02]  /*7ab0*/  R2UR UR43, R2 ;  /* 0x00000000022b72ca */ /* 0x000fe400000e0000 */
[----:B------:R-:W-:Y:S01]  /*7ac0*/  R2UR UR8, R4 ;  /* 0x00000000040872ca */ /* 0x000fe200000e0000 */
[----:B------:R-:W-:-:S05]  /*7ad0*/  IMAD.X R5, RZ, RZ, R7, P1 ;  /* 0x000000ffff057224 */ /* 0x000fca00008e0607 */
[----:B------:R-:W-:-:S13]  /*7ae0*/  R2UR UR9, R5 ;  /* 0x00000000050972ca */ /* 0x000fda00000e0000 */
[----:B------:R2:W-:Y:S01]  /*7af0*/  UTMALDG.4D [UR16], [UR8], desc[UR30] ;  /* 0x00001e10080075b4 */ /* 0x0005e20008019000 */
[----:B------:R2:W-:Y:S01]  /*7b00*/  UTMALDG.4D [UR32], [UR8], desc[UR30] ;  /* 0x00001e20080075b4 */ /* 0x0005e20008019000 */
[----:B------:R2:W-:Y:S01]  /*7b10*/  UTMALDG.4D [UR24], [UR8], desc[UR30] ;  /* 0x00001e18080075b4 */ /* 0x0005e20008019000 */
[----:B------:R2:W-:Y:S01]  /*7b20*/  UBLKCP.S.G [UR40], [UR42], UR7 ;  /* 0x000000282a0073ba */ /* 0x0005e20008000207 */
[----:B------:R-:W3:Y:S02]  /*7b30*/  SYNCS.PHASECHK.TRANS64.TRYWAIT P1, [R16+URZ+0x26828], R21 ;  /* 0x02682815100075a7 */ /* 0x000ee4000802017f */
[----:B--23--:R-:W-:Y:S05]  /*7b40*/  @!P1 BRA `(.L_x_1092) ;  /* 0x0000001400ec9947 */ /* 0x00cfea0003800000 */
.L_x_1116:
[----:B------:R-:W-:Y:S05]  /*7b50*/  @P0 BRA `(.L_x_1093) ;  /* 0x0000000000140947 */ /* 0x000fea0003800000 */
[----:B------:R-:W-:Y:S01]  /*7b60*/  ISETP.NE.AND P1, PT, R6, RZ, PT ;  /* 0x000000ff0600720c */ /* 0x000fe20003f25270 */
[----:B------:R-:W-:-:S04]  /*7b70*/  IMAD.MOV.U32 R2, RZ, RZ, 0x3100 ;  /* 0x00003100ff027424 */ /* 0x000fc800078e00ff */
[----:B------:R3:W-:Y:S08]  /*7b80*/  SYNCS.ARRIVE.TRANS64 RZ, [R16+URZ+0x26818], R2 ;  /* 0x0268180210ff79a7 */ /* 0x0007f0000800003f */
[----:B------:R-:W-:Y:S05]  /*7b90*/  @!P1 BRA `(.L_x_1093) ;  /* 0x0000000000049947 */ /* 0x000fea0003800000 */
[----:B------:R-:W-:Y:S01]  /*7ba0*/  BPT.TRAP 0x1 ;  /* 0x000000040000795c */ /* 0x000fe20000300000 */
.L_x_1093:
[----:B------:R-:W-:Y:S01]  /*7bb0*/  VIADD R18, R18, 0x40 ;  /* 0x0000004012127836 */ /* 0x000fe20000000000 */
[----:B------:R-:W-:Y:S01]  /*7bc0*/  ULDC.64 UR8, c[0x0][0x700] ;  /* 0x0001c00000087ab9 */ /* 0x000fe20000000a00 */
[----:B------:R-:W-:Y:S01]  /*7bd0*/  R2UR UR40, R16 ;  /* 0x00000000102872ca */ /* 0x000fe200000e0000 */
[----:B------:R-:W-:Y:S01]  /*7be0*/  IMAD.U32 R10, RZ, RZ, UR8 ;  /* 0x00000008ff0a7e24 */ /* 0x000fe2000f8e00ff */
[----:B------:R-:W-:Y:S01]  /*7bf0*/  UMOV UR30, 0x0 ;  /* 0x00000000001e7882 */ /* 0x000fe20000000000 */
[----:B---3--:R-:W-:Y:S01]  /*7c00*/  IADD3 R2, P1, R18, UR22, RZ ;  /* 0x0000001612027c10 */ /* 0x008fe2000ff3e0ff */
[----:B------:R-:W-:Y:S01]  /*7c10*/  IMAD.U32 R9, RZ, RZ, UR9 ;  /* 0x00000009ff097e24 */ /* 0x000fe2000f8e00ff */
[----:B------:R-:W-:Y:S01]  /*7c20*/  SHF.R.S32.HI R17, RZ, 0x1f, R18 ;  /* 0x0000001fff117819 */ /* 0x000fe20000011412 */
[----:B------:R-:W-:Y:S01]  /*7c30*/  UMOV UR31, 0x14f00000 ;  /* 0x14f00000001f7882 */ /* 0x000fe20000000000 */
[----:B------:R-:W-:Y:S01]  /*7c40*/  LEA R3, P2, R2, R10, 0x2 ;  /* 0x0000000a02037211 */ /* 0x000fe200078410ff */
[----:B------:R-:W-:Y:S01]  /*7c50*/  UMOV UR34, URZ ;  /* 0x0000003f00227c82 */ /* 0x000fe20008000000 */
[----:B------:R-:W-:Y:S01]  /*7c60*/  R2UR UR35, R18 ;  /* 0x00000000122372ca */ /* 0x000fe200000e0000 */
[----:B------:R-:W-:Y:S01]  /*7c70*/  UMOV UR36, UR20 ;  /* 0x0000001400247c82 */ /* 0x000fe20008000000 */
[----:B------:R-:W-:Y:S01]  /*7c80*/  R2UR UR42, R3 ;  /* 0x00000000032a72ca */ /* 0x000fe200000e0000 */
[----:B------:R-:W-:Y:S01]  /*7c90*/  IMAD.X R3, R17, 0x1, R15, P1 ;  /* 0x0000000111037824 */ /* 0x000fe200008e060f */
[----:B------:R-:W-:-:S02]  /*7ca0*/  UIADD3 UR33, UR40, 0x26818, URZ ;  /* 0x0002681828217890 */ /* 0x000fc4000fffe03f */
[----:B------:R-:W-:Y:S02]  /*7cb0*/  UIADD3 UR32, UR40, 0x15000, URZ ;  /* 0x0001500028207890 */ /* 0x000fe4000fffe03f */
[----:B------:R-:W-:Y:S01]  /*7cc0*/  LEA.HI.X R3, R2, R9, R3, 0x2, P2 ;  /* 0x0000000902037211 */ /* 0x000fe200010f1403 */
        /* <DEDUP_REMOVED lines=8> */
[----:B------:R-:W-:Y:S01]  /*7d50*/  UMOV UR26, 0x20 ;  /* 0x00000020001a7882 */ /* 0x000fe20000000000 */
[----:B------:R-:W-:Y:S01]  /*7d60*/  UMOV UR28, UR20 ;  /* 0x00000014001c7c82 */ /* 0x000fe20008000000 */
[----:B------:R-:W-:Y:S01]  /*7d70*/  UMOV UR29, UR21 ;  /* 0x00000015001d7c82 */ /* 0x000fe20008000000 */
[----:B------:R-:W-:Y:S01]  /*7d80*/  R2UR UR9, R3 ;  /* 0x00000000030972ca */ /* 0x000fe200000e0000 */
[----:B------:R-:W-:Y:S01]  /*7d90*/  UMOV UR25, UR33 ;  /* 0x0000002100197c82 */ /* 0x000fe20008000000 */
[----:B------:R-:W-:Y:S01]  /*7da0*/  UMOV UR27, UR35 ;  /* 0x00000023001b7c82 */ /* 0x000fe20008000000 */
[----:B------:R-:W-:Y:S01]  /*7db0*/  UMOV UR18, 0x40 ;  /* 0x0000004000127882 */ /* 0x000fe20000000000 */
[----:B------:R-:W-:Y:S01]  /*7dc0*/  UMOV UR17, UR33 ;  /* 0x0000002100117c82 */ /* 0x000fe20008000000 */
[----:B------:R-:W-:Y:S01]  /*7dd0*/  UMOV UR19, UR35 ;  /* 0x0000002300137c82 */ /* 0x000fe20008000000 */
[----:B------:R-:W-:Y:S01]  /*7de0*/  UMOV UR41, UR33 ;  /* 0x0000002100297c82 */ /* 0x000fe20008000000 */
[----:B------:R-:W-:-:S06]  /*7df0*/  UMOV UR7, 0x10 ;  /* 0x0000001000077882 */ /* 0x000fcc0000000000 */
[----:B------:R3:W-:Y:S01]  /*7e00*/  UTMALDG.4D [UR32], [UR8], desc[UR30] ;  /* 0x00001e20080075b4 */ /* 0x0007e20008019000 */
[----:B------:R3:W-:Y:S01]  /*7e10*/  UTMALDG.4D [UR24], [UR8], desc[UR30] ;  /* 0x00001e18080075b4 */ /* 0x0007e20008019000 */
[----:B------:R3:W-:Y:S01]  /*7e20*/  UTMALDG.4D [UR16], [UR8], desc[UR30] ;  /* 0x00001e10080075b4 */ /* 0x0007e20008019000 */
[----:B------:R3:W-:Y:S01]  /*7e30*/  UBLKCP.S.G [UR40], [UR42], UR7 ;  /* 0x000000282a0073ba */ /* 0x0007e20008000207 */
[----:B------:R-:W4:Y:S02]  /*7e40*/  SYNCS.PHASECHK.TRANS64.TRYWAIT P1, [R16+URZ+0x26848], R21 ;  /* 0x02684815100075a7 */ /* 0x000f24000802017f */
[----:B---34-:R-:W-:Y:S05]  /*7e50*/  @!P1 BRA `(.L_x_1094) ;  /* 0x00000014003c9947 */ /* 0x018fea0003800000 */
.L_x_1117:
[----:B------:R-:W-:Y:S05]  /*7e60*/  @P0 BRA `(.L_x_1095) ;  /* 0x0000000000140947 */ /* 0x000fea0003800000 */
[----:B------:R-:W-:Y:S01]  /*7e70*/  ISETP.NE.AND P1, PT, R6, RZ, PT ;  /* 0x000000ff0600720c */ /* 0x000fe20003f25270 */
[----:B-123--:R-:W-:-:S04]  /*7e80*/  IMAD.MOV.U32 R21, RZ, RZ, 0x3100 ;  /* 0x00003100ff157424 */ /* 0x00efc800078e00ff */
[----:B------:R4:W-:Y:S08]  /*7e90*/  SYNCS.ARRIVE.TRANS64 RZ, [R16+URZ+0x26838], R21 ;  /* 0x0268381510ff79a7 */ /* 0x0009f0000800003f */
[----:B------:R-:W-:Y:S05]  /*7ea0*/  @!P1 BRA `(.L_x_1095) ;  /* 0x0000000000049947 */ /* 0x000fea0003800000 */
[----:B------:R-:W-:Y:S01]  /*7eb0*/  BPT.TRAP 0x1 ;  /* 0x000000040000795c */ /* 0x000fe20000300000 */
.L_x_1095:
        /* <DEDUP_REMOVED lines=8> */
[C---:B------:R-:W-:Y:S01]  /*7f40*/  LEA R12, P1, R18.reuse, R12, 0x2 ;  /* 0x0000000c120c7211 */ /* 0x040fe200078210ff */
        /* <DEDUP_REMOVED lines=27> */
[----:B------:R-:W5:Y:S02]  /*8100*/  SYNCS.PHASECHK.TRANS64.TRYWAIT P1, [R16+URZ+0x26820], R5 ;  /* 0x02682005100075a7 */ /* 0x000f64000802017f */
[----:B-1---5:R-:W-:Y:S05]  /*8110*/  @!P1 BRA `(.L_x_1096) ;  /* 0x0000001000a09947 */ /* 0x022fea0003800000 */
.L_x_1119:
[----:B------:R-:W-:Y:S05]  /*8120*/  @P0 BRA `(.L_x_1097) ;  /* 0x0000000000140947 */ /* 0x000fea0003800000 */
[----:B------:R-:W-:Y:S01]  /*8130*/  ISETP.NE.AND P1, PT, R6, RZ, PT ;  /* 0x000000ff0600720c */ /* 0x000fe20003f25270 */
[----:B------:R-:W-:-:S04]  /*8140*/  IMAD.MOV.U32 R5, RZ, RZ, 0x3100 ;  /* 0x00003100ff057424 */ /* 0x000fc800078e00ff */
[----:B------:R1:W-:Y:S08]  /*8150*/  SYNCS.ARRIVE.TRANS64 RZ, [R16+URZ+0x26810], R5 ;  /* 0x0268100510ff79a7 */ /* 0x0003f0000800003f */
[----:B------:R-:W-:Y:S05]  /*8160*/  @!P1 BRA `(.L_x_1097) ;  /* 0x0000000000049947 */ /* 0x000fea0003800000 */
[----:B------:R-:W-:Y:S01]  /*8170*/  BPT.TRAP 0x1 ;  /* 0x000000040000795c */ /* 0x000fe20000300000 */
.L_x_1097:
[----:B------:R-:W-:Y:S01]  /*8180*/  R2UR UR7, R0 ;  /* 0x00000000000772ca */ /* 0x000fe200000e0000 */
[----:B------:R-:W-:Y:S01]  /*8190*/  VIADD R20, R20, 0xfffffffe ;  /* 0xfffffffe14147836 */ /* 0x000fe20000000000 */
[----:B------:R-:W-:Y:S01]  /*81a0*/  R2UR UR8, R15 ;  /* 0x000000000f0872ca */ /* 0x000fe200000e0000 */
[----:B------:R-:W-:Y:S01]  /*81b0*/  UMOV UR30, 0x0 ;  /* 0x00000000001e7882 */ /* 0x000fe20000000000 */
[----:B------:R-:W-:Y:S01]  /*81c0*/  R2UR UR40, R16 ;  /* 0x00000000102872ca */ /* 0x000fe200000e0000 */
[----:B------:R-:W-:Y:S01]  /*81d0*/  UMOV UR31, 0x14f00000 ;  /* 0x14f00000001f7882 */ /* 0x000fe20000000000 */
[----:B------:R-:W-:Y:S01]  /*81e0*/  UMOV UR34, URZ ;  /* 0x0000003f00227c82 */ /* 0x000fe20008000000 */
[----:B------:R-:W-:Y:S01]  /*81f0*/  UMOV UR36, UR20 ;  /* 0x0000001400247c82 */ /* 0x000fe20008000000 */
[----:B------:R-:W-:Y:S01]  /*8200*/  UMOV UR37, UR21 ;  /* 0x0000001500257c82 */ /* 0x000fe20008000000 */
[----:B------:R-:W-:Y:S01]  /*8210*/  UMOV UR26, 0x20 ;  /* 0x00000020001a7882 */ /* 0x000fe20000000000 */
[----:B------:R-:W-:Y:S01]  /*8220*/  UMOV UR28, UR20 ;  /* 0x00000014001c7c82 */ /* 0x000fe20008000000 */
[----:B------:R-:W-:Y:S01]  /*8230*/  UMOV UR29, UR21 ;  /* 0x00000015001d7c82 */ /* 0x000fe20008000000 */
[----:B------:R-:W-:Y:S01]  /*8240*/  UMOV UR18, 0x40 ;  /* 0x0000004000127882 */ /* 0x000fe20000000000 */
[----:B------:R-:W-:Y:S01]  /*8250*/  UIADD3 UR7, UR7, 0x2, URZ ;  /* 0x0000000207077890 */ /* 0x000fe2000fffe03f */
[----:B------:R-:W-:-:S03]  /*8260*/  UMOV UR10, 0x10 ;  /* 0x00000010000a7882 */ /* 0x000fc60000000000 */
[----:B------:R-:W-:Y:S02]  /*8270*/  USHF.L.U32 UR35, UR7, 0x6, URZ ;  /* 0x0000000607237899 */ /* 0x000fe4000800063f */
[----:B------:R-:W-:Y:S02]  /*8280*/  UIADD3 UR33, UR40, 0x26810, URZ ;  /* 0x0002681028217890 */ /* 0x000fe4000fffe03f */
[----:B------:R-:W-:Y:S02]  /*8290*/  UIADD3 UR9, UP0, UR35, UR22, URZ ;  /* 0x0000001623097290 */ /* 0x000fe4000ff1e03f */
[----:B------:R-:W-:Y:S02]  /*82a0*/  UIADD3 UR32, UR40, 0x12000, URZ ;  /* 0x0001200028207890 */ /* 0x000fe4000fffe03f */
[----:B------:R-:W-:Y:S02]  /*82b0*/  ULEA.HI.X.SX32 UR8, UR35, UR8, 0x1, UP0 ;  /* 0x0000000823087291 */ /* 0x000fe400080f0e3f */
[----:B-1----:R-:W-:Y:S01]  /*82c0*/  IMAD.U32 R5, RZ, RZ, UR9 ;  /* 0x00000009ff057e24 */ /* 0x002fe2000f8e00ff */
[----:B------:R-:W-:-:S02]  /*82d0*/  UIADD3 UR24, UR40, 0x13000, URZ ;  /* 0x0001300028187890 */ /* 0x000fc4000fffe03f */
[----:B------:R-:W-:Y:S01]  /*82e0*/  UIADD3 UR16, UR40, 0x14000, URZ ;  /* 0x0001400028107890 */ /* 0x000fe2000fffe03f */
[----:B------:R-:W-:Y:S01]  /*82f0*/  IMAD.U32 R4, RZ, RZ, UR8 ;  /* 0x00000008ff047e24 */ /* 0x000fe2000f8e00ff */
[----:B------:R-:W-:Y:S01]  /*8300*/  LEA R0, P1, R5, R10, 0x2 ;  /* 0x0000000a05007211 */ /* 0x000fe200078210ff */
[----:B------:R-:W-:Y:S01]  /*8310*/  UIADD3 UR40, UR40, 0x1e000, URZ ;  /* 0x0001e00028287890 */ /* 0x000fe2000fffe03f */
[----:B------:R-:W-:Y:S01]  /*8320*/  R2UR UR8, R2 ;  /* 0x00000000020872ca */ /* 0x000fe200000e0000 */
[----:B------:R-:W-:Y:S01]  /*8330*/  UMOV UR25, UR33 ;  /* 0x0000002100197c82 */ /* 0x000fe20008000000 */
[----:B------:R-:W-:Y:S01]  /*8340*/  R2UR UR42, R0 ;  /* 0x00000000002a72ca */ /* 0x000fe200000e0000 */
[----:B------:R-:W-:Y:S01]  /*8350*/  IMAD.U32 R0, RZ, RZ, UR9 ;  /* 0x00000009ff007e24 */ /* 0x000fe2000f8e00ff */
[----:B------:R-:W-:Y:S01]  /*8360*/  R2UR UR9, R3 ;  /* 0x00000000030972ca */ /* 0x000fe200000e0000 */
[----:B------:R-:W-:Y:S01]  /*8370*/  UMOV UR27, UR35 ;  /* 0x00000023001b7c82 */ /* 0x000fe20008000000 */
[----:B------:R-:W-:Y:S01]  /*8380*/  UMOV UR17, UR33 ;  /* 0x0000002100117c82 */ /* 0x000fe20008000000 */
[----:B------:R-:W-:Y:S01]  /*8390*/  UMOV UR19, UR35 ;  /* 0x0000002300137c82 */ /* 0x000fe20008000000 */
[----:B------:R-:W-:Y:S01]  /*83a0*/  LEA.HI.X R0, R0, R9, R4, 0x2, P1 ;  /* 0x0000000900007211 */ /* 0x000fe200008f1404 */
[----:B------:R-:W-:Y:S01]  /*83b0*/  UMOV UR41, UR33 ;  /* 0x0000002100297c82 */ /* 0x000fe20008000000 */
[----:B------:R-:W-:-:S02]  /*83c0*/  ISETP.NE.AND P1, PT, R20, RZ, PT ;  /* 0x000000ff1400720c */ /* 0x000fc40003f25270 */
[----:B------:R-:W-:Y:S01]  /*83d0*/  R2UR UR43, R0 ;  /* 0x00000000002b72ca */ /* 0x000fe200000e0000 */
[----:B------:R-:W-:-:S04]  /*83e0*/  IMAD.U32 R0, RZ, RZ, UR7 ;  /* 0x00000007ff007e24 */ /* 0x000fc8000f8e00ff */
[----:B------:R1:W-:Y:S01]  /*83f0*/  UTMALDG.4D [UR32], [UR8], desc[UR30] ;  /* 0x00001e20080075b4 */ /* 0x0003e20008019000 */
[----:B------:R1:W-:Y:S01]  /*8400*/  UTMALDG.4D [UR24], [UR8], desc[UR30] ;  /* 0x00001e18080075b4 */ /* 0x0003e20008019000 */
[----:B------:R1:W-:Y:S06]  /*8410*/  UTMALDG.4D [UR16], [UR8], desc[UR30] ;  /* 0x00001e10080075b4 */ /* 0x0003ec0008019000 */
[----:B------:R1:W-:Y:S02]  /*8420*/  UBLKCP.S.G [UR40], [UR42], UR10 ;  /* 0x000000282a0073ba */ /* 0x0003e4000800020a */
[----:B-1----:R-:W-:Y:S05]  /*8430*/  @P1 BRA `(.L_x_1098) ;  /* 0xfffffff000f41947 */ /* 0x002fea000383ffff */
.L_x_1089:
[----:B------:R-:W3:Y:S02]  /*8440*/  LDL.LU R4, [R1+0x4] ;  /* 0x0000040001047983 */ /* 0x000ee40000300800 */
[----:B---3--:R-:W-:Y:S02]  /*8450*/  ISETP.NE.AND P1, PT, R4, RZ, PT ;  /* 0x000000ff0400720c */ /* 0x008fe40003f25270 */
[----:B------:R1:W5:Y:S11]  /*8460*/  LDL R4, [R1] ;  /* 0x0000000001047983 */ /* 0x0003760000100800 */
[----:B-1----:R-:W-:Y:S05]  /*8470*/  @!P1 BRA `(.L_x_1088) ;  /* 0x0000000400809947 */ /* 0x002fea0003800000 */
[----:B------:R-:W-:-:S04]  /*8480*/  SHF.L.U32 R13, R11, 0x1f, RZ ;  /* 0x0000001f0b0d7819 */ /* 0x000fc800000006ff */
[----:B------:R-:W1:Y:S02]  /*8490*/  SYNCS.PHASECHK.TRANS64.TRYWAIT P1, [R16+URZ+0x26840], R13 ;  /* 0x0268400d100075a7 */ /* 0x000e64000802017f */
[----:B-1----:R-:W-:Y:S05]  /*84a0*/  @!P1 BRA `(.L_x_1099) ;  /* 0x0000000c00d49947 */ /* 0x002fea0003800000 */
.L_x_1120:
[----:B------:R-:W-:Y:S05]  /*84b0*/  @P0 BRA `(.L_x_1100) ;  /* 0x0000000000140947 */ /* 0x000fea0003800000 */
[----:B------:R-:W-:Y:S01]  /*84c0*/  ISETP.NE.AND P1, PT, R6, RZ, PT ;  /* 0x000000ff0600720c */ /* 0x000fe20003f25270 */
[----:B--2---:R-:W-:-:S04]  /*84d0*/  IMAD.MOV.U32 R5, RZ, RZ, 0x3100 ;  /* 0x00003100ff057424 */ /* 0x004fc800078e00ff */
[----:B------:R3:W-:Y:S08]  /*84e0*/  SYNCS.ARRIVE.TRANS64 RZ, [R16+URZ+0x26830], R5 ;  /* 0x0268300510ff79a7 */ /* 0x0007f0000800003f */
[----:B------:R-:W-:Y:S05]  /*84f0*/  @!P1 BRA `(.L_x_1100) ;  /* 0x0000000000049947 */ /* 0x000fea0003800000 */
[----:B------:R-:W-:Y:S01]  /*8500*/  BPT.TRAP 0x1 ;  /* 0x000000040000795c */ /* 0x000fe20000300000 */
.L_x_1100:
[----:B--23-5:R-:W2:Y:S01]  /*8510*/  LDC.64 R4, c[0x0][0x728] ;  /* 0x0001ca00ff047b82 */ /* 0x02cea20000000a00 */
[----:B------:R-:W-:Y:S01]  /*8520*/  IMAD.SHL.U32 R17, R0, 0x40, RZ ;  /* 0x0000004000117824 */ /* 0x000fe200078e00ff */
[----:B------:R-:W-:Y:S01]  /*8530*/  R2UR UR16, R16 ;  /* 0x00000000101072ca */ /* 0x000fe200000e0000 */
[----:B------:R-:W-:Y:S01]  /*8540*/  UMOV UR30, 0x0 ;  /* 0x00000000001e7882 */ /* 0x000fe20000000000 */
[----:B------:R-:W-:Y:S01]  /*8550*/  UMOV UR31, 0x14f00000 ;  /* 0x14f00000001f7882 */ /* 0x000fe20000000000 */
[----:B------:R-:W-:Y:S01]  /*8560*/  UMOV UR34, URZ ;  /* 0x0000003f00227c82 */ /* 0x000fe20008000000 */
[C---:B------:R-:W-:Y:S01]  /*8570*/  IADD3 R0, P1, R17.reuse, UR14, RZ ;  /* 0x0000000e11007c10 */ /* 0x040fe2000ff3e0ff */
[----:B------:R-:W-:Y:S01]  /*8580*/  UMOV UR36, UR20 ;  /* 0x0000001400247c82 */ /* 0x000fe20008000000 */
[----:B------:R-:W-:Y:S01]  /*8590*/  R2UR UR35, R17 ;  /* 0x00000000112372ca */ /* 0x000fe200000e0000 */
[----:B------:R-:W-:Y:S01]  /*85a0*/  UMOV UR37, UR21 ;  /* 0x0000001500257c82 */ /* 0x000fe20008000000 */
[----:B------:R-:W-:Y:S01]  /*85b0*/  UMOV UR26, 0x20 ;  /* 0x00000020001a7882 */ /* 0x000fe20000000000 */
[----:B------:R-:W-:Y:S01]  /*85c0*/  UMOV UR28, UR20 ;  /* 0x00000014001c7c82 */ /* 0x000fe20008000000 */
[----:B------:R-:W-:Y:S01]  /*85d0*/  UMOV UR29, UR21 ;  /* 0x00000015001d7c82 */ /* 0x000fe20008000000 */
[----:B------:R-:W-:Y:S01]  /*85e0*/  UMOV UR18, 0x40 ;  /* 0x0000004000127882 */ /* 0x000fe20000000000 */
[----:B------:R-:W-:Y:S01]  /*85f0*/  UMOV UR7, 0x10 ;  /* 0x0000001000077882 */ /* 0x000fe20000000000 */
        /* <DEDUP_REMOVED lines=12> */
[----:B------:R-:W-:-:S03]  /*86c0*/  UMOV UR43, UR33 ;  /* 0x00000021002b7c82 */ /* 0x000fc60008000000 */
[----:B------:R-:W-:Y:S02]  /*86d0*/  LEA.HI.X R5, R0, R5, R4, 0x2, P2 ;  /* 0x0000000500057211 */ /* 0x000fe400010f1404 */
        /* <DEDUP_REMOVED lines=11> */
.L_x_1121:
[----:B------:R-:W-:Y:S05]  /*8790*/  @P0 BRA `(.L_x_1102) ;  /* 0x0000000000140947 */ /* 0x000fea0003800000 */
[----:B------:R-:W-:Y:S01]  /*87a0*/  ISETP.NE.AND P0, PT, R6, RZ, PT ;  /* 0x000000ff0600720c */ /* 0x000fe20003f05270 */
[----:B------:R-:W-:-:S04]  /*87b0*/  IMAD.MOV.U32 R5, RZ, RZ, 0x3100 ;  /* 0x00003100ff057424 */ /* 0x000fc800078e00ff */
[----:B------:R3:W-:Y:S08]  /*87c0*/  SYNCS.ARRIVE.TRANS64 RZ, [R16+URZ+0x26818], R5 ;  /* 0x0268180510ff79a7 */ /* 0x0007f0000800003f */
[----:B------:R-:W-:Y:S05]  /*87d0*/  @!P0 BRA `(.L_x_1102) ;  /* 0x0000000000048947 */ /* 0x000fea0003800000 */
[----:B------:R-:W-:Y:S01]  /*87e0*/  BPT.TRAP 0x1 ;  /* 0x000000040000795c */ /* 0x000fe20000300000 */
.L_x_1102:
        /* <DEDUP_REMOVED lines=13> */
[----:B------:R-:W-:-:S04]  /*88c0*/  UIADD3 UR35, UR35, 0x40, URZ ;  /* 0x0000004023237890 */ /* 0x000fc8000fffe03f */
[----:B------:R-:W-:Y:S02]  /*88d0*/  UIADD3 UR8, UP0, UR35, UR22, URZ ;  /* 0x0000001623087290 */ /* 0x000fe4000ff1e03f */
[----:B------:R-:W-:Y:S02]  /*88e0*/  UIADD3 UR32, UR40, 0x15000, URZ ;  /* 0x0001500028207890 */ /* 0x000fe4000fffe03f */
[----:B------:R-:W-:Y:S02]  /*88f0*/  ULEA.HI.X.SX32 UR7, UR35, UR7, 0x1, UP0 ;  /* 0x0000000723077291 */ /* 0x000fe400080f0e3f */
[----:B---3--:R-:W-:Y:S01]  /*8900*/  IMAD.U32 R5, RZ, RZ, UR8 ;  /* 0x00000008ff057e24 */ /* 0x008fe2000f8e00ff */
[----:B------:R-:W-:Y:S01]  /*8910*/  UIADD3 UR33, UR40, 0x26818, URZ ;  /* 0x0002681828217890 */ /* 0x000fe2000fffe03f */
[----:B------:R-:W-:Y:S01]  /*8920*/  IMAD.U32 R0, RZ, RZ, UR8 ;  /* 0x00000008ff007e24 */ /* 0x000fe2000f8e00ff */
[----:B------:R-:W-:Y:S01]  /*8930*/  R2UR UR8, R2 ;  /* 0x00000000020872ca */ /* 0x000fe200000e0000 */
[----:B------:R-:W-:Y:S01]  /*8940*/  IMAD.U32 R4, RZ, RZ, UR7 ;  /* 0x00000007ff047e24 */ /* 0x000fe2000f8e00ff */
[----:B------:R-:W-:Y:S01]  /*8950*/  LEA R10, P0, R5, R10, 0x2 ;  /* 0x0000000a050a7211 */ /* 0x000fe200078010ff */
[----:B------:R-:W-:-:S02]  /*8960*/  UIADD3 UR24, UR40, 0x16000, URZ ;  /* 0x0001600028187890 */ /* 0x000fc4000fffe03f */
[----:B------:R-:W-:Y:S01]  /*8970*/  UIADD3 UR16, UR40, 0x17000, URZ ;  /* 0x0001700028107890 */ /* 0x000fe2000fffe03f */
[----:B------:R-:W-:Y:S01]  /*8980*/  LEA.HI.X R9, R0, R9, R4, 0x2, P0 ;  /* 0x0000000900097211 */ /* 0x000fe200000f1404 */
[----:B------:R-:W-:Y:S01]  /*8990*/  UIADD3 UR40, UR40, 0x1e100, URZ ;  /* 0x0001e10028287890 */ /* 0x000fe2000fffe03f */
[----:B------:R3:W5:Y:S01]  /*89a0*/  LDL.LU R4, [R1] ;  /* 0x0000000001047983 */ /* 0x0007620000300800 */
[----:B------:R-:W-:Y:S01]  /*89b0*/  R2UR UR42, R10 ;  /* 0x000000000a2a72ca */ /* 0x000fe200000e0000 */
[----:B------:R-:W-:Y:S01]  /*89c0*/  UMOV UR25, UR33 ;  /* 0x0000002100197c82 */ /* 0x000fe20008000000 */
[----:B------:R-:W-:Y:S01]  /*89d0*/  R2UR UR43, R9 ;  /* 0x00000000092b72ca */ /* 0x000fe200000e0000 */
[----:B------:R-:W-:Y:S01]  /*89e0*/  UMOV UR27, UR35 ;  /* 0x00000023001b7c82 */ /* 0x000fe20008000000 */
[----:B------:R3:W-:Y:S01]  /*89f0*/  UTMALDG.4D [UR32], [UR8], desc[UR30] ;  /* 0x00001e20080075b4 */ /* 0x0007e20008019000 */
[----:B------:R-:W-:Y:S01]  /*8a00*/  UMOV UR17, UR33 ;  /* 0x0000002100117c82 */ /* 0x000fe20008000000 */
[----:B------:R-:W-:Y:S01]  /*8a10*/  UMOV UR19, UR35 ;  /* 0x0000002300137c82 */ /* 0x000fe20008000000 */
[----:B------:R-:W-:Y:S01]  /*8a20*/  UMOV UR41, UR33 ;  /* 0x0000002100297c82 */ /* 0x000fe20008000000 */
[----:B------:R-:W-:Y:S01]  /*8a30*/  UMOV UR7, 0x10 ;  /* 0x0000001000077882 */ /* 0x000fe20000000000 */
[----:B------:R3:W-:Y:S01]  /*8a40*/  UTMALDG.4D [UR24], [UR8], desc[UR30] ;  /* 0x00001e18080075b4 */ /* 0x0007e20008019000 */
[----:B------:R3:W-:Y:S05]  /*8a50*/  UTMALDG.4D [UR16], [UR8], desc[UR30] ;  /* 0x00001e10080075b4 */ /* 0x0007ea0008019000 */
[----:B------:R3:W-:Y:S02]  /*8a60*/  UBLKCP.S.G [UR40], [UR42], UR7 ;  /* 0x000000282a0073ba */ /* 0x0007e40008000207 */
[----:B---3--:R-:W-:-:S07]  /*8a70*/  IMAD.MOV.U32 R19, RZ, RZ, 0x1 ;  /* 0x00000001ff137424 */ /* 0x008fce00078e00ff */
.L_x_1088:
[----:B------:R-:W3:Y:S01]  /*8a80*/  S2R R0, SR_TID.X ;  /* 0x0000000000007919 */ /* 0x000ee20000002100 */
[----:B------:R-:W-:Y:S01]  /*8a90*/  IMAD R3, R19, 0x8, R16 ;  /* 0x0000000813037824 */ /* 0x000fe200078e0210 */
[----:B---3--:R-:W-:Y:S02]  /*8aa0*/  LOP3.LUT R2, R0, 0x7f, RZ, 0xc0, !PT ;  /* 0x0000007f00027812 */ /* 0x008fe400078ec0ff */
[----:B------:R-:W-:Y:S02]  /*8ab0*/  SHF.L.U32 R0, R11, 0x1f, RZ ;  /* 0x0000001f0b007819 */ /* 0x000fe400000006ff */
[----:B------:R-:W-:Y:S02]  /*8ac0*/  ISETP.NE.AND P1, PT, R2, RZ, PT ;  /* 0x000000ff0200720c */ /* 0x000fe40003f25270 */
[----:B------:R-:W3:Y:S02]  /*8ad0*/  SYNCS.PHASECHK.TRANS64.TRYWAIT P0, [R3+URZ+0x26840], R0 ;  /* 0x02684000030075a7 */ /* 0x000ee4000800017f */
[----:B---3--:R-:W-:Y:S09]  /*8ae0*/  @!P0 BRA `(.L_x_1103) ;  /* 0x00000008006c8947 */ /* 0x008ff20003800000 */
.L_x_1122:
[----:B------:R-:W-:Y:S05]  /*8af0*/  @P1 BRA `(.L_x_1104) ;  /* 0x0000000000181947 */ /* 0x000fea0003800000 */
[----:B------:R-:W1:Y:S01]  /*8b00*/  S2R R2, SR_TID.X ;  /* 0x0000000000027919 */ /* 0x000e620000002100 */
[----:B---3--:R-:W-:-:S04]  /*8b10*/  IMAD.MOV.U32 R0, RZ, RZ, 0x3100 ;  /* 0x00003100ff007424 */ /* 0x008fc800078e00ff */
[----:B------:R3:W-:Y:S01]  /*8b20*/  SYNCS.ARRIVE.TRANS64 RZ, [R3+URZ+0x26830], R0 ;  /* 0x0268300003ff79a7 */ /* 0x0007e2000800003f */
[----:B-1----:R-:W-:-:S13]  /*8b30*/  LOP3.LUT P0, RZ, R2, 0x1f, RZ, 0xc0, !PT ;  /* 0x0000001f02ff7812 */ /* 0x002fda000780c0ff */
[----:B---3--:R-:W-:Y:S05]  /*8b40*/  @!P0 BRA `(.L_x_1104) ;  /* 0x0000000000048947 */ /* 0x008fea0003800000 */
[----:B------:R-:W-:Y:S01]  /*8b50*/  BPT.TRAP 0x1 ;  /* 0x000000040000795c */ /* 0x000fe20000300000 */
.L_x_1104:
[----:B-----5:R-:W-:Y:S01]  /*8b60*/  R2UR UR35, R4 ;  /* 0x00000000042372ca */ /* 0x020fe200000e0000 */
[C-C-:B---3--:R-:W-:Y:S01]  /*8b70*/  IMAD R0, R19.reuse, 0x3000, R16.reuse ;  /* 0x0000300013007824 */ /* 0x148fe200078e0210 */
[----:B------:R-:W-:Y:S01]  /*8b80*/  IADD3 R8, P0, R8, 0x1f0, RZ ;  /* 0x000001f008087810 */ /* 0x000fe20007f1e0ff */
[----:B-12-4-:R-:W-:Y:S01]  /*8b90*/  IMAD R16, R19, 0x100, R16 ;  /* 0x0000010013107824 */ /* 0x016fe200078e0210 */
[----:B------:R-:W-:Y:S01]  /*8ba0*/  R2UR UR10, R14 ;  /* 0x000000000e0a72ca */ /* 0x000fe200000e0000 */
[----:B------:R-:W-:Y:S01]  /*8bb0*/  ULDC.64 UR30, c[0x0][0x728] ;  /* 0x0001ca00001e7ab9 */ /* 0x000fe20000000a00 */
[----:B------:R-:W-:Y:S01]  /*8bc0*/  R2UR UR33, R3 ;  /* 0x00000000032172ca */ /* 0x000fe200000e0000 */
[----:B------:R-:W-:Y:S01]  /*8bd0*/  IMAD.X R7, RZ, RZ, R7, P0 ;  /* 0x000000ffff077224 */ /* 0x000fe200000e0607 */
[----:B------:R-:W-:Y:S01]  /*8be0*/  R2UR UR16, R0 ;  /* 0x00000000001072ca */ /* 0x000fe200000e0000 */
[----:B------:R-:W-:Y:S01]  /*8bf0*/  UMOV UR40, 0x0 ;  /* 0x0000000000287882 */ /* 0x000fe20000000000 */
[----:B------:R-:W-:Y:S01]  /*8c00*/  R2UR UR7, R16 ;  /* 0x00000000100772ca */ /* 0x000fe200000e0000 */
[----:B------:R-:W-:Y:S01]  /*8c10*/  UMOV UR41, 0x14f00000 ;  /* 0x14f0000000297882 */ /* 0x000fe20000000000 */
[----:B------:R-:W-:Y:S01]  /*8c20*/  R2UR UR8, R8 ;  /* 0x00000000080872ca */ /* 0x000fe200000e0000 */
[----:B------:R-:W-:Y:S01]  /*8c30*/  USHF.L.U32 UR35, UR35, 0x6, URZ ;  /* 0x0000000623237899 */ /* 0x000fe2000800063f */
[----:B------:R-:W-:Y:S01]  /*8c40*/  R2UR UR9, R7 ;  /* 0x00000000070972ca */ /* 0x000fe200000e0000 */
[----:B------:R-:W-:Y:S01]  /*8c50*/  UMOV UR34, URZ ;  /* 0x0000003f00227c82 */ /* 0x000fe20008000000 */
[----:B------:R-:W-:Y:S01]  /*8c60*/  UMOV UR36, UR20 ;  /* 0x0000001400247c82 */ /* 0x000fe20008000000 */
[----:B------:R-:W-:Y:S01]  /*8c70*/  UIADD3 UR13, UP0, UR35, UR14, URZ ;  /* 0x0000000e230d7290 */ /* 0x000fe2000ff1e03f */
[----:B------:R-:W-:Y:S01]  /*8c80*/  VIADD R0, R19, 0x1 ;  /* 0x0000000113007836 */ /* 0x000fe20000000000 */
[----:B------:R-:W-:-:S02]  /*8c90*/  UIADD3 UR33, UR33, 0x26830, URZ ;  /* 0x0002683021217890 */ /* 0x000fc4000fffe03f */
[----:B------:R-:W-:Y:S02]  /*8ca0*/  ULEA UR30, UP1, UR13, UR30, 0x2 ;  /* 0x0000001e0d1e7291 */ /* 0x000fe4000f82103f */
[----:B------:R-:W-:Y:S01]  /*8cb0*/  ULEA.HI.X.SX32 UR10, UR35, UR10, 0x1, UP0 ;  /* 0x0000000a230a7291 */ /* 0x000fe200080f0e3f */
[C---:B------:R-:W-:Y:S01]  /*8cc0*/  ISETP.NE.AND P0, PT, R0.reuse, 0x2, PT ;  /* 0x000000020000780c */ /* 0x040fe20003f05270 */
[----:B------:R-:W-:Y:S02]  /*8cd0*/  UIADD3 UR32, UR16, 0x18000, URZ ;  /* 0x0001800010207890 */ /* 0x000fe4000fffe03f */
[----:B------:R-:W-:Y:S01]  /*8ce0*/  UIADD3 UR24, UR16, 0x19000, URZ ;  /* 0x0001900010187890 */ /* 0x000fe2000fffe03f */
[----:B------:R-:W-:Y:S01]  /*8cf0*/  SEL R2, RZ, 0x1, P0 ;  /* 0x00000001ff027807 */ /* 0x000fe20000000000 */
[----:B------:R-:W-:Y:S01]  /*8d00*/  UIADD3 UR16, UR16, 0x1a000, URZ ;  /* 0x0001a00010107890 */ /* 0x000fe2000fffe03f */
[----:B------:R-:W-:Y:S01]  /*8d10*/  SEL R0, R0, RZ, P0 ;  /* 0x000000ff00007207 */ /* 0x000fe20000000000 */
[----:B------:R-:W-:Y:S01]  /*8d20*/  ULEA.HI.X UR31, UR13, UR31, UR10, 0x2, UP1 ;  /* 0x0000001f0d1f7291 */ /* 0x000fe200088f140a */
[----:B------:R-:W-:Y:S01]  /*8d30*/  LOP3.LUT R11, R11, R2, RZ, 0x3c, !PT ;  /* 0x000000020b0b7212 */ /* 0x000fe200078e3cff */
[----:B------:R-:W-:Y:S01]  /*8d40*/  UIADD3 UR42, UR7, 0x1e200, URZ ;  /* 0x0001e200072a7890 */ /* 0x000fe2000fffe03f */
[----:B------:R-:W-:Y:S01]  /*8d50*/  UMOV UR37, UR21 ;  /* 0x0000001500257c82 */ /* 0x000fe20008000000 */
[----:B------:R-:W-:Y:S01]  /*8d60*/  UMOV UR26, 0x20 ;  /* 0x00000020001a7882 */ /* 0x000fe20000000000 */
        /* <DEDUP_REMOVED lines=12> */
[----:B------:R1:W-:Y:S02]  /*8e30*/  UBLKCP.S.G [UR42], [UR30], UR7 ;  /* 0x0000002a1e0073ba */ /* 0x0003e40008000207 */
[----:B-1----:R-:W-:Y:S01]  /*8e40*/  NOP ;  /* 0x0000000000007918 */ /* 0x002fe20000000000 */
.L_x_1085:
[----:B------:R-:W-:Y:S05]  /*8e50*/  BSYNC B1 ;  /* 0x0000000000017941 */ /* 0x000fea0003800000 */
.L_x_1083:
[----:B------:R-:W-:-:S03]  /*8e60*/  UMOV UR7, 0xffffffff ;  /* 0xffffffff00077882 */ /* 0x000fc60000000000 */
[----:B------:R-:W-:Y:S05]  /*8e70*/  BRA.DIV UR7, `(.L_x_1105) ;  /* 0x00000006079c7947 */ /* 0x000fea000b800000 */
[----:B------:R-:W-:-:S13]  /*8e80*/  ELECT P6, URZ, PT ;  /* 0x00000000003f782f */ /* 0x000fda00038c0000 */
.L_x_1125:
[----:B------:R-:W-:Y:S05]  /*8e90*/  @!P6 BRA `(.L_x_1060) ;  /* 0x000000000084e947 */ /* 0x000fea0003800000 */
[----:B------:R-:W-:-:S06]  /*8ea0*/  ULOP3.LUT UR7, UR38, 0x2, URZ, 0xfc, !UPT ;  /* 0x0000000226077892 */ /* 0x000fcc000f8efc3f */
[----:B------:R-:W-:-:S05]  /*8eb0*/  IMAD.U32 R2, RZ, RZ, UR7 ;  /* 0x00000007ff027e24 */ /* 0x000fca000f8e00ff */
[----:B------:R-:W-:-:S13]  /*8ec0*/  ISETP.NE.AND P2, PT, R2, 0x3, PT ;  /* 0x000000030200780c */ /* 0x000fda0003f45270 */
[----:B------:R-:W-:Y:S05]  /*8ed0*/  @!P2 BRA `(.L_x_1106) ;  /* 0x000000000004a947 */ /* 0x000fea0003800000 */
[----:B------:R-:W-:Y:S01]  /*8ee0*/  BPT.TRAP 0x1 ;  /* 0x000000040000795c */ /* 0x000fe20000300000 */
.L_x_1106:
        /* <DEDUP_REMOVED lines=15> */
.L_x_1126:
[----:B------:R-:W2:Y:S02]  /*8fe0*/  SYNCS.PHASECHK.TRANS64.TRYWAIT P0, [R3+URZ], R2 ;  /* 0x00000002030075a7 */ /* 0x000ea4000800017f */
[----:B--2---:R-:W-:Y:S05]  /*8ff0*/  @!P0 BRA `(.L_x_1108) ;  /* 0x0000000400708947 */ /* 0x004fea0003800000 */
.L_x_1127:
[----:B------:R-:W-:Y:S05]  /*9000*/  @!P2 BRA `(.L_x_1109) ;  /* 0x000000000004a947 */ /* 0x000fea0003800000 */
[----:B------:R-:W-:Y:S01]  /*9010*/  BPT.TRAP 0x1 ;  /* 0x000000040000795c */ /* 0x000fe20000300000 */
.L_x_1109:
[----:B--2---:R-:W-:-:S04]  /*9020*/  VIADD R3, R7, 0x26840 ;  /* 0x0002684007037836 */ /* 0x004fc80000000000 */
[----:B------:R-:W-:-:S04]  /*9030*/  IMAD R0, R0, 0x8, R3 ;  /* 0x0000000800007824 */ /* 0x000fc800078e0203 */
[----:B------:R-:W2:Y:S02]  /*9040*/  SYNCS.PHASECHK.TRANS64.TRYWAIT P0, [R0+URZ], R5 ;  /* 0x00000005000075a7 */ /* 0x000ea4000800017f */
[----:B--2---:R-:W-:Y:S05]  /*9050*/  @!P0 BRA `(.L_x_1110) ;  /* 0x00000004006c8947 */ /* 0x004fea0003800000 */
.L_x_1128:
[----:B------:R-:W-:-:S07]  /*9060*/  IMAD R3, R4, 0x8, R3 ;  /* 0x0000000804037824 */ /* 0x000fce00078e0203 */
.L_x_1111:
[----:B---3--:R3:W4:Y:S02]  /*9070*/  SYNCS.PHASECHK.TRANS64.TRYWAIT P0, [R3+URZ], R2 ;  /* 0x00000002030075a7 */ /* 0x008724000800017f */
[----:B----4-:R-:W-:Y:S05]  /*9080*/  @!P0 NANOSLEEP.SYNCS 0x989680 ;  /* 0x009896800000895d */ /* 0x010fea0003900000 */
[----:B------:R-:W4:Y:S02]  /*9090*/  @!P0 SYNCS.PHASECHK.TRANS64 P0, [R3+URZ], R2 ;  /* 0x00000002030085a7 */ /* 0x000f24000800007f */
[----:B----4-:R-:W-:Y:S05]  /*90a0*/  @!P0 BRA `(.L_x_1111) ;  /* 0xfffffffc00f08947 */ /* 0x010fea000383ffff */
.L_x_1060:
[----:B------:R-:W-:Y:S05]  /*90b0*/  BSYNC B0 ;  /* 0x0000000000007941 */ /* 0x000fea0003800000 */
.L_x_1058:
[----:B------:R-:W-:Y:S05]  /*90c0*/  EXIT ;  /* 0x000000000000794d */ /* 0x000fea0003800000 */
.L_x_1028:
[----:B------:R-:W-:Y:S02]  /*90d0*/  IMAD.MOV.U32 R13, RZ, RZ, R16 ;  /* 0x000000ffff0d7224 */ /* 0x000fe400078e0010 */
[----:B------:R-:W-:Y:S02]  /*90e0*/  IMAD.MOV.U32 R12, RZ, RZ, RZ ;  /* 0x000000ffff0c7224 */ /* 0x000fe400078e00ff */
[----:B------:R-:W-:Y:S02]  /*90f0*/  IMAD.MOV.U32 R11, RZ, RZ, 0x1f ;  /* 0x0000001fff0b7424 */ /* 0x000fe400078e00ff */
[----:B------:R-:W-:-:S07]  /*9100*/  IMAD.MOV.U32 R15, RZ, RZ, -0x1 ;  /* 0xffffffffff0f7424 */ /* 0x000fce00078e00ff */
[----:B------:R-:W-:Y:S05]  /*9110*/  WARPSYNC.COLLECTIVE R15, `(.L_x_1112) ;  /* 0x000000000f087348 */ /* 0x000fea0003c00000 */
[----:B------:R1:W2:Y:S02]  /*9120*/  SHFL.IDX P6, R14, R13, R12, R11 ;  /* 0x0000000c0d0e7389 */ /* 0x0002a400000c000b */
[----:B-12---:R-:W-:Y:S01]  /*9130*/  ENDCOLLECTIVE ;  /* 0x000000000000791b */ /* 0x006fe20003800000 */
.L_x_1112:
[----:B------:R-:W-:Y:S05]  /*9140*/  BRA `(.L_x_1113) ;  /* 0xffffff7c00d07947 */ /* 0x000fea000383ffff */
.L_x_1030:
[----:B--2---:R2:W3:Y:S02]  /*9150*/  SYNCS.PHASECHK.TRANS64.TRYWAIT P0, [R18+URZ+0x26800], R5 ;  /* 0x02680005120075a7 */ /* 0x0044e4000800017f */
[----:B---3--:R-:W-:Y:S05]  /*9160*/  @!P0 NANOSLEEP.SYNCS 0x989680 ;  /* 0x009896800000895d */ /* 0x008fea0003900000 */
[----:B------:R-:W3:Y:S02]  /*9170*/  @!P0 SYNCS.PHASECHK.TRANS64 P0, [R18+URZ+0x26800], R5 ;  /* 0x02680005120085a7 */ /* 0x000ee4000800007f */
[----:B---3--:R-:W-:Y:S05]  /*9180*/  @!P0 BRA `(.L_x_1030) ;  /* 0xfffffffc00f08947 */ /* 0x008fea000383ffff */
[----:B------:R-:W-:Y:S05]  /*9190*/  BRA `(.L_x_1029) ;  /* 0xffffff7c00f87947 */ /* 0x000fea000383ffff */
.L_x_1035:
[----:B--2---:R-:W-:-:S04]  /*91a0*/  IMAD.U32 R7, RZ, RZ, UR6 ;  /* 0x00000006ff077e24 */ /* 0x004fc8000f8e00ff */
[----:B------:R2:W3:Y:S03]  /*91b0*/  SYNCS.PHASECHK.TRANS64.TRYWAIT P0, [R7+URZ+0x26810], R16 ;  /* 0x02681010070075a7 */ /* 0x0004e6000800017f */
[----:B---3--:R-:W-:Y:S05]  /*91c0*/  @!P0 NANOSLEEP.SYNCS 0x989680 ;  /* 0x009896800000895d */ /* 0x008fea0003900000 */
[----:B------:R-:W3:Y:S02]  /*91d0*/  @!P0 SYNCS.PHASECHK.TRANS64 P0, [R7+URZ+0x26810], R16 ;  /* 0x02681010070085a7 */ /* 0x000ee4000800007f */
[----:B---3--:R-:W-:Y:S05]  /*91e0*/  @!P0 BRA `(.L_x_1035) ;  /* 0xfffffffc00ec8947 */ /* 0x008fea000383ffff */
[----:B------:R-:W-:Y:S05]  /*91f0*/  BRA `(.L_x_1034) ;  /* 0xffffff8800587947 */ /* 0x000fea000383ffff */
.L_x_1039:
[----:B------:R-:W-:-:S04]  /*9200*/  IMAD.U32 R121, RZ, RZ, UR6 ;  /* 0x00000006ff797e24 */ /* 0x000fc8000f8e00ff */
[----:B------:R1:W1:Y:S03]  /*9210*/  SYNCS.PHASECHK.TRANS64.TRYWAIT P0, [R121+URZ+0x26830], R16 ;  /* 0x02683010790075a7 */ /* 0x000266000800017f */
[----:B-1----:R-:W-:Y:S05]  /*9220*/  @!P0 NANOSLEEP.SYNCS 0x989680 ;  /* 0x009896800000895d */ /* 0x002fea0003900000 */
[----:B------:R-:W1:Y:S02]  /*9230*/  @!P0 SYNCS.PHASECHK.TRANS64 P0, [R121+URZ+0x26830], R16 ;  /* 0x02683010790085a7 */ /* 0x000e64000800007f */
[----:B-1----:R-:W-:Y:S05]  /*9240*/  @!P0 BRA `(.L_x_1039) ;  /* 0xfffffffc00ec8947 */ /* 0x002fea000383ffff */
[----:B------:R-:W-:Y:S05]  /*9250*/  BRA `(.L_x_1038) ;  /* 0xffffff8c00607947 */ /* 0x000fea000383ffff */
.L_x_1086:
[----:B-1----:R1:W2:Y:S02]  /*9260*/  SYNCS.PHASECHK.TRANS64.TRYWAIT P0, [R16+URZ+0x26820], R3 ;  /* 0x02682003100075a7 */ /* 0x0022a4000800017f */
[----:B--2---:R-:W-:Y:S05]  /*9270*/  @!P0 NANOSLEEP.SYNCS 0x989680 ;  /* 0x009896800000895d */ /* 0x004fea0003900000 */
[----:B------:R-:W2:Y:S02]  /*9280*/  @!P0 SYNCS.PHASECHK.TRANS64 P0, [R16+URZ+0x26820], R3 ;  /* 0x02682003100085a7 */ /* 0x000ea4000800007f */
[----:B--2---:R-:W-:Y:S05]  /*9290*/  @!P0 BRA `(.L_x_1086) ;  /* 0xfffffffc00f08947 */ /* 0x004fea000383ffff */
[----:B------:R-:W-:Y:S05]  /*92a0*/  BRA `(.L_x_1114) ;  /* 0xffffffdc001c7947 */ /* 0x000fea000383ffff */
.L_x_1090:
[----:B-1----:R1:W3:Y:S02]  /*92b0*/  SYNCS.PHASECHK.TRANS64.TRYWAIT P1, [R16+URZ+0x26840], R21 ;  /* 0x02684015100075a7 */ /* 0x0022e4000802017f */
[----:B---3--:R-:W-:Y:S05]  /*92c0*/  @!P1 NANOSLEEP.SYNCS 0x989680 ;  /* 0x009896800000995d */ /* 0x008fea0003900000 */
[----:B------:R-:W3:Y:S02]  /*92d0*/  @!P1 SYNCS.PHASECHK.TRANS64 P1, [R16+URZ+0x26840], R21 ;  /* 0x02684015100095a7 */ /* 0x000ee4000802007f */
[----:B---3--:R-:W-:Y:S05]  /*92e0*/  @!P1 BRA `(.L_x_1090) ;  /* 0xfffffffc00f09947 */ /* 0x008fea000383ffff */
[----:B------:R-:W-:Y:S05]  /*92f0*/  BRA `(.L_x_1115) ;  /* 0xffffffe400507947 */ /* 0x000fea000383ffff */
.L_x_1092:
[----:B--2---:R2:W3:Y:S02]  /*9300*/  SYNCS.PHASECHK.TRANS64.TRYWAIT P1, [R16+URZ+0x26828], R21 ;  /* 0x02682815100075a7 */ /* 0x0044e4000802017f */
[----:B---3--:R-:W-:Y:S05]  /*9310*/  @!P1 NANOSLEEP.SYNCS 0x989680 ;  /* 0x009896800000995d */ /* 0x008fea0003900000 */
[----:B------:R-:W3:Y:S02]  /*9320*/  @!P1 SYNCS.PHASECHK.TRANS64 P1, [R16+URZ+0x26828], R21 ;  /* 0x02682815100095a7 */ /* 0x000ee4000802007f */
[----:B---3--:R-:W-:Y:S05]  /*9330*/  @!P1 BRA `(.L_x_1092) ;  /* 0xfffffffc00f09947 */ /* 0x008fea000383ffff */
[----:B------:R-:W-:Y:S05]  /*9340*/  BRA `(.L_x_1116) ;  /* 0xffffffe800007947 */ /* 0x000fea000383ffff */
.L_x_1094:
[----:B---3--:R3:W4:Y:S02]  /*9350*/  SYNCS.PHASECHK.TRANS64.TRYWAIT P1, [R16+URZ+0x26848], R21 ;  /* 0x02684815100075a7 */ /* 0x008724000802017f */
[----:B----4-:R-:W-:Y:S05]  /*9360*/  @!P1 NANOSLEEP.SYNCS 0x989680 ;  /* 0x009896800000995d */ /* 0x010fea0003900000 */
[----:B------:R-:W4:Y:S02]  /*9370*/  @!P1 SYNCS.PHASECHK.TRANS64 P1, [R16+URZ+0x26848], R21 ;  /* 0x02684815100095a7 */ /* 0x000f24000802007f */
[----:B----4-:R-:W-:Y:S05]  /*9380*/  @!P1 BRA `(.L_x_1094) ;  /* 0xfffffffc00f09947 */ /* 0x010fea000383ffff */
[----:B------:R-:W-:Y:S05]  /*9390*/  BRA `(.L_x_1117) ;  /* 0xffffffe800b07947 */ /* 0x000fea000383ffff */
.L_x_1096:
[----:B------:R-:W-:-:S07]  /*93a0*/  SHF.L.U32 R5, R11, 0x1f, RZ ;  /* 0x0000001f0b057819 */ /* 0x000fce00000006ff */
.L_x_1118:
[----:B------:R1:W1:Y:S02]  /*93b0*/  SYNCS.PHASECHK.TRANS64.TRYWAIT P1, [R16+URZ+0x26820], R5 ;  /* 0x02682005100075a7 */ /* 0x000264000802017f */
[----:B-1----:R-:W-:Y:S05]  /*93c0*/  @!P1 NANOSLEEP.SYNCS 0x989680 ;  /* 0x009896800000995d */ /* 0x002fea0003900000 */
[----:B------:R-:W1:Y:S02]  /*93d0*/  @!P1 SYNCS.PHASECHK.TRANS64 P1, [R16+URZ+0x26820], R5 ;  /* 0x02682005100095a7 */ /* 0x000e64000802007f */
[----:B-1----:R-:W-:Y:S05]  /*93e0*/  @!P1 BRA `(.L_x_1118) ;  /* 0xfffffffc00f09947 */ /* 0x002fea000383ffff */
[----:B------:R-:W-:Y:S05]  /*93f0*/  BRA `(.L_x_1119) ;  /* 0xffffffec00487947 */ /* 0x000fea000383ffff */
.L_x_1099:
[----:B-1----:R1:W3:Y:S02]  /*9400*/  SYNCS.PHASECHK.TRANS64.TRYWAIT P1, [R16+URZ+0x26840], R13 ;  /* 0x0268400d100075a7 */ /* 0x0022e4000802017f */
[----:B---3--:R-:W-:Y:S05]  /*9410*/  @!P1 NANOSLEEP.SYNCS 0x989680 ;  /* 0x009896800000995d */ /* 0x008fea0003900000 */
[----:B------:R-:W3:Y:S02]  /*9420*/  @!P1 SYNCS.PHASECHK.TRANS64 P1, [R16+URZ+0x26840], R13 ;  /* 0x0268400d100095a7 */ /* 0x000ee4000802007f */
[----:B---3--:R-:W-:Y:S05]  /*9430*/  @!P1 BRA `(.L_x_1099) ;  /* 0xfffffffc00f09947 */ /* 0x008fea000383ffff */
[----:B------:R-:W-:Y:S05]  /*9440*/  BRA `(.L_x_1120) ;  /* 0xfffffff000187947 */ /* 0x000fea000383ffff */
.L_x_1101:
[----:B--2---:R2:W3:Y:S02]  /*9450*/  SYNCS.PHASECHK.TRANS64.TRYWAIT P1, [R16+URZ+0x26828], R13 ;  /* 0x0268280d100075a7 */ /* 0x0044e4000802017f */
[----:B---3--:R-:W-:Y:S05]  /*9460*/  @!P1 NANOSLEEP.SYNCS 0x989680 ;  /* 0x009896800000995d */ /* 0x008fea0003900000 */
[----:B------:R-:W3:Y:S02]  /*9470*/  @!P1 SYNCS.PHASECHK.TRANS64 P1, [R16+URZ+0x26828], R13 ;  /* 0x0268280d100095a7 */ /* 0x000ee4000802007f */
[----:B---3--:R-:W-:Y:S05]  /*9480*/  @!P1 BRA `(.L_x_1101) ;  /* 0xfffffffc00f09947 */ /* 0x008fea000383ffff */
[----:B------:R-:W-:Y:S05]  /*9490*/  BRA `(.L_x_1121) ;  /* 0xfffffff000bc7947 */ /* 0x000fea000383ffff */
.L_x_1103:
[----:B---3--:R3:W1:Y:S02]  /*94a0*/  SYNCS.PHASECHK.TRANS64.TRYWAIT P0, [R3+URZ+0x26840], R0 ;  /* 0x02684000030075a7 */ /* 0x008664000800017f */
[----:B-1----:R-:W-:Y:S05]  /*94b0*/  @!P0 NANOSLEEP.SYNCS 0x989680 ;  /* 0x009896800000895d */ /* 0x002fea0003900000 */
[----:B------:R-:W1:Y:S02]  /*94c0*/  @!P0 SYNCS.PHASECHK.TRANS64 P0, [R3+URZ+0x26840], R0 ;  /* 0x02684000030085a7 */ /* 0x000e64000800007f */
[----:B-1----:R-:W-:Y:S05]  /*94d0*/  @!P0 BRA `(.L_x_1103) ;  /* 0xfffffffc00f08947 */ /* 0x002fea000383ffff */
[----:B------:R-:W-:Y:S05]  /*94e0*/  BRA `(.L_x_1122) ;  /* 0xfffffff400807947 */ /* 0x000fea000383ffff */
.L_x_1105:
[----:B------:R-:W-:Y:S01]  /*94f0*/  BSSY B1, `(.L_x_1123) ;  /* 0x0000006000017945 */ /* 0x000fe20003800000 */
[----:B------:R-:W-:-:S07]  /*9500*/  IMAD.MOV.U32 R15, RZ, RZ, -0x1 ;  /* 0xffffffffff0f7424 */ /* 0x000fce00078e00ff */
[----:B------:R-:W-:Y:S05]  /*9510*/  WARPSYNC.COLLECTIVE R15, `(.L_x_1124) ;  /* 0x000000000f0c7348 */ /* 0x000fea0003c00000 */
[----:B------:R-:W-:Y:S02]  /*9520*/  ELECT P6, UR62, PT ;  /* 0x00000000003e782f */ /* 0x000fe400038c0000 */
[----:B------:R-:W-:Y:S01]  /*9530*/  MOV R14, UR62 ;  /* 0x0000003e000e7c02 */ /* 0x000fe20008000f00 */
[----:B------:R-:W-:Y:S10]  /*9540*/  ENDCOLLECTIVE ;  /* 0x000000000000791b */ /* 0x000ff40003800000 */
.L_x_1124:
[----:B------:R-:W-:Y:S05]  /*9550*/  BSYNC B1 ;  /* 0x0000000000017941 */ /* 0x000fea0003800000 */
.L_x_1123:
[----:B------:R-:W-:Y:S05]  /*9560*/  BRA `(.L_x_1125) ;  /* 0xfffffff800487947 */ /* 0x000fea000383ffff */
.L_x_1107:
[----:B-1----:R1:W2:Y:S02]  /*9570*/  SYNCS.PHASECHK.TRANS64.TRYWAIT P0, [R6+URZ], R5 ;  /* 0x00000005060075a7 */ /* 0x0022a4000800017f */
[----:B--2---:R-:W-:Y:S05]  /*9580*/  @!P0 NANOSLEEP.SYNCS 0x989680 ;  /* 0x009896800000895d */ /* 0x004fea0003900000 */
[----:B------:R-:W2:Y:S02]  /*9590*/  @!P0 SYNCS.PHASECHK.TRANS64 P0, [R6+URZ], R5 ;  /* 0x00000005060085a7 */ /* 0x000ea4000800007f */
[----:B--2---:R-:W-:Y:S05]  /*95a0*/  @!P0 BRA `(.L_x_1107) ;  /* 0xfffffffc00f08947 */ /* 0x004fea000383ffff */
[----:B------:R-:W-:Y:S05]  /*95b0*/  BRA `(.L_x_1126) ;  /* 0xfffffff800887947 */ /* 0x000fea000383ffff */
.L_x_1108:
[----:B--2---:R2:W3:Y:S02]  /*95c0*/  SYNCS.PHASECHK.TRANS64.TRYWAIT P0, [R3+URZ], R2 ;  /* 0x00000002030075a7 */ /* 0x0044e4000800017f */
[----:B---3--:R-:W-:Y:S05]  /*95d0*/  @!P0 NANOSLEEP.SYNCS 0x989680 ;  /* 0x009896800000895d */ /* 0x008fea0003900000 */
[----:B------:R-:W3:Y:S02]  /*95e0*/  @!P0 SYNCS.PHASECHK.TRANS64 P0, [R3+URZ], R2 ;  /* 0x00000002030085a7 */ /* 0x000ee4000800007f */
[----:B---3--:R-:W-:Y:S05]  /*95f0*/  @!P0 BRA `(.L_x_1108) ;  /* 0xfffffffc00f08947 */ /* 0x008fea000383ffff */
[----:B------:R-:W-:Y:S05]  /*9600*/  BRA `(.L_x_1127) ;  /* 0xfffffff8007c7947 */ /* 0x000fea000383ffff */
.L_x_1110:
[----:B--2---:R2:W3:Y:S02]  /*9610*/  SYNCS.PHASECHK.TRANS64.TRYWAIT P0, [R0+URZ], R5 ;  /* 0x00000005000075a7 */ /* 0x0044e4000800017f */
[----:B---3--:R-:W-:Y:S05]  /*9620*/  @!P0 NANOSLEEP.SYNCS 0x989680 ;  /* 0x009896800000895d */ /* 0x008fea0003900000 */
[----:B------:R-:W3:Y:S02]  /*9630*/  @!P0 SYNCS.PHASECHK.TRANS64 P0, [R0+URZ], R5 ;  /* 0x00000005000085a7 */ /* 0x000ee4000800007f */
[----:B---3--:R-:W-:Y:S05]  /*9640*/  @!P0 BRA `(.L_x_1110) ;  /* 0xfffffffc00f08947 */ /* 0x008fea000383ffff */
[----:B------:R-:W-:Y:S05]  /*9650*/  BRA `(.L_x_1128) ;  /* 0xfffffff800807947 */ /* 0x000fea000383ffff */
.L_x_1129:
        /* <DEDUP_REMOVED lines=10> */
.L_x_3301:


//--------------------- .text._ZN7cutlass13device_kernelIN5flash11enable_sm90INS1_16FlashAttnBwdSm90INS1_25CollectiveMainloopBwdSm90ILi2ELi2ELi2EN4cute5tupleIJNS5_1CILi1EEES8_S8_EEENS6_IJNS7_ILi64EEENS7_ILi128EEENS7_ILi96EEEEEENS_10bfloat16_tEfNS_4arch4Sm90ELb0ELb1ELb0ELb0ELb1ELb1ELb0ELb0ELi2ELi1ELi2ELi1ELb1EEENS1_21CollectiveEpilogueBwdISD_SE_SG_Li256ELb0ELb0ELi1EEENS1_19SingleTileSchedulerILb0ELb0ELb0ELi128EEEEEEEEEvNT_6ParamsE --------------------------
	.section	.text._ZN7cutlass13device_kernelIN5flash11enable_sm90INS1_16FlashAttnBwdSm90INS1_25CollectiveMainloopBwdSm90ILi2ELi2ELi2EN4cute5tupleIJNS5_1CILi1EEES8_S8_EEENS6_IJNS7_ILi64EEENS7_ILi128EEENS7_ILi96EEEEEENS_10bfloat16_tEfNS_4arch4Sm90ELb0ELb1ELb0ELb0ELb1ELb1ELb0ELb0ELi2ELi1ELi2ELi1ELb1EEENS1_21CollectiveEpilogueBwdISD_SE_SG_Li256ELb0ELb0ELi1EEENS1_19SingleTileSchedulerILb0ELb0ELb0ELi128EEEEEEEEEvNT_6ParamsE,"ax",@progbits
	.align	128
.text._ZN7cutlass13device_kernelIN5flash11enable_sm90INS1_16FlashAttnBwdSm90INS1_25CollectiveMainloopBwdSm90ILi2ELi2ELi2EN4cute5tupleIJNS5_1CILi1EEES8_S8_EEENS6_IJNS7_ILi64EEENS7_ILi128EEENS7_ILi96EEEEEENS_10bfloat16_tEfNS_4arch4Sm90ELb0ELb1ELb0ELb0ELb1ELb1ELb0ELb0ELi2ELi1ELi2ELi1ELb1EEENS1_21CollectiveEpilogueBwdISD_SE_SG_Li256ELb0ELb0ELi1EEENS1_19SingleTileSchedulerILb0ELb0ELb0ELi128EEEEEEEEEvNT_6ParamsE:
        .type           _ZN7cutlass13device_kernelIN5flash11enable_sm90INS1_16FlashAttnBwdSm90INS1_25CollectiveMainloopBwdSm90ILi2ELi2ELi2EN4cute5tupleIJNS5_1CILi1EEES8_S8_EEENS6_IJNS7_ILi64EEENS7_ILi128EEENS7_ILi96EEEEEENS_10bfloat16_tEfNS_4arch4Sm90ELb0ELb1ELb0ELb0ELb1ELb1ELb0ELb0ELi2ELi1ELi2ELi1ELb1EEENS1_21CollectiveEpilogueBwdISD_SE_SG_Li256ELb0ELb0ELi1EEENS1_19SingleTileSchedulerILb0ELb0ELb0ELi128EEEEEEEEEvNT_6ParamsE,@function
        .size           _ZN7cutlass13device_kernelIN5flash11enable_sm90INS1_16FlashAttnBwdSm90INS1_25CollectiveMainloopBwdSm90ILi2ELi2ELi2EN4cute5tupleIJNS5_1CILi1EEES8_S8_EEENS6_IJNS7_ILi64EEENS7_ILi128EEENS7_ILi96EEEEEENS_10bfloat16_tEfNS_4arch4Sm90ELb0ELb1ELb0ELb0ELb1ELb1ELb0ELb0ELi2ELi1ELi2ELi1ELb1EEENS1_21CollectiveEpilogueBwdISD_SE_SG_Li256ELb0ELb0ELi1EEENS1_19SingleTileSchedulerILb0ELb0ELb0ELi128EEEEEEEEEvNT_6ParamsE,(.L_x_3302 - _ZN7cutlass13device_kernelIN5flash11enable_sm90INS1_16FlashAttnBwdSm90INS1_25CollectiveMainloopBwdSm90ILi2ELi2ELi2EN4cute5tupleIJNS5_1CILi1EEES8_S8_EEENS6_IJNS7_ILi64EEENS7_ILi128EEENS7_ILi96EEEEEENS_10bfloat16_tEfNS_4arch4Sm90ELb0ELb1ELb0ELb0ELb1ELb1ELb0ELb0ELi2ELi1ELi2ELi1ELb1EEENS1_21CollectiveEpilogueBwdISD_SE_SG_Li256ELb0ELb0ELi1EEENS1_19SingleTileSchedulerILb0ELb0ELb0ELi128EEEEEEEEEvNT_6ParamsE)
        .other          _ZN7cutlass13device_kernelIN5flash11enable_sm90INS1_16FlashAttnBwdSm90INS1_25CollectiveMainloopBwdSm90ILi2ELi2ELi2EN4cute5tupleIJNS5_1CILi1EEES8_S8_EEENS6_IJNS7_ILi64EEENS7_ILi128EEENS7_ILi96EEEEEENS_10bfloat16_tEfNS_4arch4Sm90ELb0ELb1ELb0ELb0ELb1ELb1ELb0ELb0ELi2ELi1ELi2ELi1ELb1EEENS1_21CollectiveEpilogueBwdISD_SE_SG_Li256ELb0ELb0ELi1EEENS1_19SingleTileSchedulerILb0ELb0ELb0ELi128EEEEEEEEEvNT_6ParamsE,@"STO_CUDA_ENTRY STV_DEFAULT"
_ZN7cutlass13device_kernelIN5flash11enable_sm90INS1_16FlashAttnBwdSm90INS1_25CollectiveMainloopBwdSm90ILi2ELi2ELi2EN4cute5tupleIJNS5_1CILi1EEES8_S8_EEENS6_IJNS7_ILi64EEENS7_ILi128EEENS7_ILi96EEEEEENS_10bfloat16_tEfNS_4arch4Sm90ELb0ELb1ELb0ELb0ELb1ELb1ELb0ELb0ELi2ELi1ELi2ELi1ELb1EEENS1_21CollectiveEpilogueBwdISD_SE_SG_Li256ELb0ELb0ELi1EEENS1_19SingleTileSchedulerILb0ELb0ELb0ELi128EEEEEEEEEvNT_6ParamsE:
        /* <DEDUP_REMOVED lines=30> */
.L_x_1131:
[----:B------:R-:W-:Y:S05]  /*01e0*/  BSYNC B0 ;  /* 0x0000000000007941 */ /* 0x000fea0003800000 */
.L_x_1130:
        /* <DEDUP_REMOVED lines=37> */
.L_x_1132:
        /* <DEDUP_REMOVED lines=22> */
.L_x_1133:
[----:B------:R-:W-:Y:S01]  /*05a0*/  PLOP3.LUT P0, PT, PT, PT, UP0, 0x80, 0x0 ;  /* 0x000000000000781c */ /* 0x000fe20003f0f008 */
[----:B------:R-:W-:Y:S01]  /*05b0*/  NOP ;  /* 0x0000000000007918 */ /* 0x000fe20000000000 */
[----:B------:R-:W-:Y:S01]  /*05c0*/  ULDC.64 UR46, c[0x0][0x208] ;  /* 0x00008200002e7ab9 */ /* 0x000fe20000000a00 */
[----:B-12-4-:R-:W-:Y:S10]  /*05d0*/  BAR.SYNC.DEFER_BLOCKING 0x0 ;  /* 0x0000000000007b1d */ /* 0x016ff40000010000 */
[----:B------:R-:W-:Y:S05]  /*05e0*/  @!P0 BRA `(.L_x_1134) ;  /* 0x0000005400e08947 */ /* 0x000fea0003800000 */
.L_x_1135:
        /* <DEDUP_REMOVED lines=85> */
.L_x_1136:
        /* <DEDUP_REMOVED lines=28> */
.L_x_1139:
        /* <DEDUP_REMOVED lines=15> */
.L_x_1138:
        /* <DEDUP_REMOVED lines=22> */
.L_x_1141:
        /* <DEDUP_REMOVED lines=15> */
.L_x_1140:
[----:B------:R-:W-:Y:S01]  /*1040*/  SHF.R.S32.HI R25, RZ, 0x1f, R22 ;  /* 0x0000001fff197819 */ /* 0x000fe20000011416 */
[----:B------:R-:W-:-:S03]  /*1050*/  UMOV UR4, 0xffffffff ;  /* 0xffffffff00047882 */ /* 0x000fc60000000000 */
[----:B------:R-:W-:-:S04]  /*1060*/  LEA.HI R0, R25, R22, RZ, 0x7 ;  /* 0x0000001619007211 */ /* 0x000fc800078f38ff */
[----:B------:R-:W-:Y:S01]  /*1070*/  SHF.R.S32.HI R16, RZ, 0x7, R0 ;  /* 0x00000007ff107819 */ /* 0x000fe20000011400 */
[----:B------:R-:W-:Y:S06]  /*1080*/  BRA.DIV UR4, `(.L_x_1142) ;  /* 0x0000008e04d47947 */ /* 0x000fec000b800000 */
[----:B------:R1:W2:Y:S02]  /*1090*/  SHFL.IDX PT, R14, R16, RZ, 0x1f ;  /* 0x00001fff100e7589 */ /* 0x0002a400000e0000 */
.L_x_1256:
        /* <DEDUP_REMOVED lines=15> */
.L_x_1143:
        /* <DEDUP_REMOVED lines=19> */
.L_x_1145:
        /* <DEDUP_REMOVED lines=125> */
.L_x_1156:
[----:B------:R-:W-:-:S06]  /*1a90*/  UISETP.NE.AND UP0, UPT, UR16, 0x3, UPT ;  /* 0x000000031000788c */ /* 0x000fcc000bf05270 */
[----:B------:R-:W-:-:S13]  /*1aa0*/  PLOP3.LUT P6, PT, PT, PT, UP0, 0x80, 0x0 ;  /* 0x000000000000781c */ /* 0x000fda0003fcf008 */
[----:B-1----:R-:W-:Y:S05]  /*1ab0*/  @!P6 BRA `(.L_x_1146) ;  /* 0x000000000004e947 */ /* 0x002fea0003800000 */
[----:B------:R-:W-:Y:S01]  /*1ac0*/  BPT.TRAP 0x1 ;  /* 0x000000040000795c */ /* 0x000fe20000300000 */
.L_x_1146:
[----:B------:R-:W-:Y:S01]  /*1ad0*/  R2UR UR6, R18 ;  /* 0x00000000120672ca */ /* 0x000fe200000e0000 */
[----:B------:R-:W-:-:S05]  /*1ae0*/  IMAD.U32 R16, RZ, RZ, UR4 ;  /* 0x00000004ff107e24 */ /* 0x000fca000f8e00ff */
[----:B------:R-:W-:-:S07]  /*1af0*/  SHF.L.U32 R16, R16, 0x1f, RZ ;  /* 0x0000001f10107819 */ /* 0x000fce00000006ff */
[----:B------:R-:W-:-:S09]  /*1b00*/  ULEA UR6, UR5, UR6, 0x3 ;  /* 0x0000000605067291 */ /* 0x000fd2000f8e183f */
[----:B------:R1:W2:Y:S01]  /*1b10*/  SYNCS.PHASECHK.TRANS64.TRYWAIT P0, [UR6+0x26810], R16 ;  /* 0x02681010ff0075a7 */ /* 0x0002a20008000146 */
[----:B------:R-:W-:Y:S05]  /*1b20*/  @!P6 BRA `(.L_x_1147) ;  /* 0x000000000004e947 */ /* 0x000fea0003800000 */
[----:B------:R-:W-:Y:S01]  /*1b30*/  BPT.TRAP 0x1 ;  /* 0x000000040000795c */ /* 0x000fe20000300000 */
.L_x_1147:
[----:B--2---:R-:W-:Y:S05]  /*1b40*/  @P0 BRA `(.L_x_1148) ;  /* 0x0000000000080947 */ /* 0x004fea0003800000 */
[----:B------:R-:W2:Y:S02]  /*1b50*/  SYNCS.PHASECHK.TRANS64.TRYWAIT P0, [UR6+0x26810], R16 ;  /* 0x02681010ff0075a7 */ /* 0x000ea40008000146 */
[----:B--2---:R-:W-:Y:S05]  /*1b60*/  @!P0 BRA `(.L_x_1149) ;  /* 0x0000008400508947 */ /* 0x004fea0003800000 */
.L_x_1148:
        /* <DEDUP_REMOVED lines=66> */
.L_x_1150:
[----:B------:R1:W1:Y:S01]  /*1f90*/  SYNCS.PHASECHK.TRANS64.TRYWAIT P0, [UR6+0x26830], R16 ;  /* 0x02683010ff0075a7 */ /* 0x0002620008000146 */
[----:B------:R-:W-:Y:S05]  /*1fa0*/  @!P6 BRA `(.L_x_1151) ;  /* 0x000000000004e947 */ /* 0x000fea0003800000 */
[----:B------:R-:W-:Y:S01]  /*1fb0*/  BPT.TRAP 0x1 ;  /* 0x000000040000795c */ /* 0x000fe20000300000 */
.L_x_1151:
[----:B-1----:R-:W-:Y:S05]  /*1fc0*/  @P0 BRA `(.L_x_1152) ;  /* 0x0000000000080947 */ /* 0x002fea0003800000 */
[----:B------:R-:W1:Y:S02]  /*1fd0*/  SYNCS.PHASECHK.TRANS64.TRYWAIT P0, [UR6+0x26830], R16 ;  /* 0x02683010ff0075a7 */ /* 0x000e640008000146 */
[----:B-1----:R-:W-:Y:S05]  /*1fe0*/  @!P0 BRA `(.L_x_1153) ;  /* 0x0000008000488947 */ /* 0x002fea0003800000 */
.L_x_1152:
[----:B------:R-:W-:Y:S01]  /*1ff0*/  R2UR UR8, R18 ;  /* 0x00000000120872ca */ /* 0x000fe200000e0000 */
[----:B------:R-:W-:Y:S01]  /*2000*/  WARPGROUP.ARRIVE ;  /* 0x00000000000079c5 */ /* 0x000fe20000000000 */
[----:B------:R-:W-:Y:S01]  /*2010*/  UMOV UR11, 0x80000020 ;  /* 0x80000020000b7882 */ /* 0x000fe20000000000 */
[----:B------:R-:W-:Y:S01]  /*2020*/  UMOV UR15, 0x80000020 ;  /* 0x80000020000f7882 */ /* 0x000fe20000000000 */
[----:B------:R-:W1:Y:S01]  /*2030*/  LDC.64 R214, c[0x0][0x748] ;  /* 0x0001d200ffd67b82 */ /* 0x000e620000000a00 */
[----:B------:R-:W-:Y:S01]  /*2040*/  ULEA UR9, UR37, -UR17, 0x6 ;  /* 0x8000001125097291 */ /* 0x000fe2000f8e303f */
[C---:B------:R-:W-:Y:S02]  /*2050*/  ISETP.GT.AND P1, PT, R3.reuse, RZ, PT ;  /* 0x000000ff0300720c */ /* 0x040fe40003f24270 */
        /* <DEDUP_REMOVED lines=10> */
[C-C-:B-1----:R-:W-:Y:S01]  /*2100*/  IMAD.IADD R217, R214.reuse, 0x1, -R218.reuse ;  /* 0x00000001d6d97824 */ /* 0x142fe200078e0ada */
[----:B------:R-:W-:Y:S01]  /*2110*/  UIMAD UR10, UR5, 0x300, UR10 ;  /* 0x00000300050a78a4 */ /* 0x000fe2000f8e020a */
[----:B------:R-:W-:Y:S01]  /*2120*/  IADD3 R216, RZ, -R218, -R215 ;  /* 0x800000daffd87210 */ /* 0x000fe20007ffe8d7 */
[----:B------:R-:W-:Y:S01]  /*2130*/  UIMAD UR8, UR5, 0x300, UR8 ;  /* 0x00000300050878a4 */ /* 0x000fe2000f8e0208 */
[----:B------:R-:W-:Y:S01]  /*2140*/  IADD3 R214, R214, 0x8, -R218 ;  /* 0x00000008d6d67810 */ /* 0x000fe20007ffe8da */
        /* <DEDUP_REMOVED lines=8> */
[----:B------:R-:W-:Y:S01]  /*21d0*/  ISETP.GE.AND P1, PT, R217, 0x1, PT ;  /* 0x00000001d900780c */ /* 0x000fe20003f26270 */
[----:B------:R-:W-:Y:S01]  /*21e0*/  UMOV UR11, 0x80000020 ;  /* 0x80000020000b7882 */ /* 0x000fe20000000000 */
[----:B------:R-:W-:Y:S01]  /*21f0*/  ISETP.GT.OR P0, PT, R216, RZ, !P0 ;  /* 0x000000ffd800720c */ /* 0x000fe20004704670 */
[----:B------:R-:W-:Y:S01]  /*2200*/  ULOP3.LUT UR9, UR9, 0x3fff, URZ, 0xc0, !UPT ;  /* 0x00003fff09097892 */ /* 0x000fe2000f8ec03f */
[----:B------:R-:W-:Y:S02]  /*2210*/  IADD3 R215, -R218, 0x8, -R215 ;  /* 0x00000008dad77810 */ /* 0x000fe40007ffe9d7 */
        /* <DEDUP_REMOVED lines=33> */
[----:B------:R-:W-:-:S02]  /*2430*/  FSEL R156, R165, -INF , !P0 ;  /* 0xff800000a59c7808 */ /* 0x000fc40004000000 */
[----:B------:R-:W-:Y:S02]  /*2440*/  ISETP.GT.OR P0, PT, R216, 0x20, !P1 ;  /* 0x00000020d800780c */ /* 0x000fe40004f04670 */
[C---:B------:R-:W-:Y:S01]  /*2450*/  ISETP.GE.AND P1, PT, R217.reuse, 0x21, PT ;  /* 0x00000021d900780c */ /* 0x040fe20003f26270 */
[----:B------:R-:W-:Y:S01]  /*2460*/  FFMA.FTZ R165, R156, UR18, -R15 ;  /* 0x000000129ca57c23 */ /* 0x000fe2000801080f */
[----:B------:R-:W-:Y:S01]  /*2470*/  FSEL R157, R168, -INF , !P0 ;  /* 0xff800000a89d7808 */ /* 0x000fe20004000000 */
[----:B------:R-:W-:Y:S01]  /*2480*/  MUFU.EX2 R16, R16 ;  /* 0x0000001000107308 */ /* 0x000fe20000000800 */
[----:B------:R-:W-:Y:S02]  /*2490*/  ISETP.GT.OR P0, PT, R216, 0x21, !P1 ;  /* 0x00000021d800780c */ /* 0x000fe40004f04670 */
[----:B------:R-:W-:Y:S01]  /*24a0*/  ISETP.GE.AND P1, PT, R217, 0x28, PT ;  /* 0x00000028d900780c */ /* 0x000fe20003f26270 */
[----:B------:R-:W-:Y:S01]  /*24b0*/  FFMA.FTZ R164, R157, UR18, -R8 ;  /* 0x000000129da47c23 */ /* 0x000fe20008010808 */
[----:B------:R-:W-:-:S02]  /*24c0*/  FSEL R156, R169, -INF , !P0 ;  /* 0xff800000a99c7808 */ /* 0x000fc40004000000 */
        /* <DEDUP_REMOVED lines=10> */
[----:B------:R-:W-:-:S02]  /*2570*/  WARPGROUP.DEPBAR.LE gsb0, 0x0 ;  /* 0x00008000000079c5 */ /* 0x000fc40000010000 */
[----:B------:R-:W-:Y:S01]  /*2580*/  WARPGROUP.ARRIVE ;  /* 0x00000000000079c5 */ /* 0x000fe20000000000 */
[----:B------:R-:W-:Y:S02]  /*2590*/  ISETP.GE.AND P1, PT, R156, RZ, PT ;  /* 0x000000ff9c00720c */ /* 0x000fe40003f26270 */
[----:B------:R-:W-:Y:S01]  /*25a0*/  FSEL R172, R173, -INF , !P0 ;  /* 0xff800000adac7808 */ /* 0x000fe20004000000 */
[----:B------:R-:W-:Y:S01]  /*25b0*/  MUFU.EX2 R165, R165 ;  /* 0x000000a500a57308 */ /* 0x000fe20000000800 */
[----:B------:R-:W-:Y:S01]  /*25c0*/  ISETP.GT.OR P0, PT, R214, RZ, !P1 ;  /* 0x000000ffd600720c */ /* 0x000fe20004f04670 */
[----:B------:R-:W-:Y:S01]  /*25d0*/  HGMMA.64x64x16.F32.BF16 R120, R196, gdesc[UR12], R120, gsb0 ;  /* 0x00e0000cc4787df0 */ /* 0x000fe20008001878 */
[----:B------:R-:W-:Y:S01]  /*25e0*/  UMOV UR14, UR12 ;  /* 0x0000000c000e7c82 */ /* 0x000fe20008000000 */
[----:B------:R-:W-:Y:S01]  /*25f0*/  UMOV UR15, 0x80000020 ;  /* 0x80000020000f7882 */ /* 0x000fe20000000000 */
[----:B------:R-:W-:Y:S01]  /*2600*/  UIADD3 UR12, UR10, 0x102, URZ ;  /* 0x000001020a0c7890 */ /* 0x000fe2000fffe03f */
[----:B------:R-:W-:Y:S01]  /*2610*/  ISETP.GE.AND P1, PT, R156, 0x1, PT ;  /* 0x000000019c00780c */ /* 0x000fe20003f26270 */
[----:B------:R-:W-:Y:S01]  /*2620*/  FFMA.FTZ R173, R172, UR18, -R7 ;  /* 0x00000012acad7c23 */ /* 0x000fe20008010807 */
[----:B------:R-:W-:Y:S01]  /*2630*/  FSEL R157, R154, -INF , !P0 ;  /* 0xff8000009a9d7808 */ /* 0x000fe20004000000 */
[----:B------:R-:W-:Y:S01]  /*2640*/  MUFU.EX2 R164, R164 ;  /* 0x000000a400a47308 */ /* 0x000fe20000000800 */
[----:B------:R-:W-:-:S02]  /*2650*/  ISETP.GT.OR P0, PT, R214, 0x1, !P1 ;  /* 0x00000001d600780c */ /* 0x000fc40004f04670 */
[----:B------:R-:W-:Y:S01]  /*2660*/  ISETP.GE.AND P1, PT, R156, 0x8, PT ;  /* 0x000000089c00780c */ /* 0x000fe20003f26270 */
[----:B------:R-:W-:Y:S01]  /*2670*/  FFMA.FTZ R157, R157, UR18, -R208 ;  /* 0x000000129d9d7c23 */ /* 0x000fe200080108d0 */
[----:B------:R-:W-:Y:S02]  /*2680*/  FSEL R154, R155, -INF , !P0 ;  /* 0xff8000009b9a7808 */ /* 0x000fe40004000000 */
[----:B------:R-:W-:Y:S01]  /*2690*/  ISETP.GT.OR P0, PT, R214, 0x8, !P1 ;  /* 0x00000008d600780c */ /* 0x000fe20004f04670 */
[----:B------:R4:W-:Y:S01]  /*26a0*/  MUFU.EX2 R172, R157 ;  /* 0x0000009d00ac7308 */ /* 0x0009e20000000800 */
[----:B------:R-:W-:Y:S01]  /*26b0*/  ISETP.GE.AND P1, PT, R156, 0x9, PT ;  /* 0x000000099c00780c */ /* 0x000fe20003f26270 */
[----:B------:R-:W-:Y:S01]  /*26c0*/  FFMA.FTZ R209, R154, UR18, -R209 ;  /* 0x000000129ad17c23 */ /* 0x000fe200080108d1 */
[----:B------:R-:W-:Y:S02]  /*26d0*/  FSEL R155, R158, -INF , !P0 ;  /* 0xff8000009e9b7808 */ /* 0x000fe40004000000 */
[----:B------:R-:W-:-:S02]  /*26e0*/  ISETP.GT.OR P0, PT, R214, 0x9, !P1 ;  /* 0x00000009d600780c */ /* 0x000fc40004f04670 */
[----:B------:R-:W-:Y:S01]  /*26f0*/  ISETP.GE.AND P1, PT, R156, 0x10, PT ;  /* 0x000000109c00780c */ /* 0x000fe20003f26270 */
[----:B------:R-:W-:Y:S01]  /*2700*/  FFMA.FTZ R20, R155, UR18, -R20 ;  /* 0x000000129b147c23 */ /* 0x000fe20008010814 */
[----:B------:R-:W-:Y:S01]  /*2710*/  FSEL R154, R159, -INF , !P0 ;  /* 0xff8000009f9a7808 */ /* 0x000fe20004000000 */
[----:B------:R-:W-:Y:S01]  /*2720*/  MUFU.EX2 R209, R209 ;  /* 0x000000d100d17308 */ /* 0x000fe20000000800 */
[----:B------:R-:W-:Y:S02]  /*2730*/  ISETP.GT.OR P0, PT, R214, 0x10, !P1 ;  /* 0x00000010d600780c */ /* 0x000fe40004f04670 */
[----:B------:R-:W-:Y:S01]  /*2740*/  ISETP.GE.AND P3, PT, R156, 0x18, PT ;  /* 0x000000189c00780c */ /* 0x000fe20003f66270 */
[----:B------:R-:W-:Y:S01]  /*2750*/  FFMA.FTZ R21, R154, UR18, -R21 ;  /* 0x000000129a157c23 */ /* 0x000fe20008010815 */
[----:B------:R-:W-:Y:S02]  /*2760*/  ISETP.GE.AND P2, PT, R156, 0x11, PT ;  /* 0x000000119c00780c */ /* 0x000fe40003f46270 */
[----:B------:R-:W-:Y:S01]  /*2770*/  FSEL R155, R162, -INF , !P0 ;  /* 0xff800000a29b7808 */ /* 0x000fe20004000000 */
[----:B------:R-:W-:Y:S01]  /*2780*/  MUFU.EX2 R20, R20 ;  /* 0x0000001400147308 */ /* 0x000fe20000000800 */
[----:B------:R-:W-:-:S02]  /*2790*/  ISETP.GT.OR P0, PT, R214, 0x18, !P3 ;  /* 0x00000018d600780c */ /* 0x000fc40005f04670 */
[----:B------:R-:W-:Y:S01]  /*27a0*/  ISETP.GT.OR P1, PT, R214, 0x11, !P2 ;  /* 0x00000011d600780c */ /* 0x000fe20005724670 */
[----:B------:R-:W-:Y:S01]  /*27b0*/  FFMA.FTZ R162, R155, UR18, -R210 ;  /* 0x000000129ba27c23 */ /* 0x000fe200080108d2 */
[----:B------:R-:W-:Y:S02]  /*27c0*/  FSEL R155, R166, -INF , !P0 ;  /* 0xff800000a69b7808 */ /* 0x000fe40004000000 */
[C---:B------:R-:W-:Y:S01]  /*27d0*/  ISETP.GE.AND P0, PT, R156.reuse, 0x19, PT ;  /* 0x000000199c00780c */ /* 0x040fe20003f06270 */
[----:B------:R-:W-:Y:S01]  /*27e0*/  MUFU.EX2 R21, R21 ;  /* 0x0000001500157308 */ /* 0x000fe20000000800 */
[----:B------:R-:W-:Y:S01]  /*27f0*/  FSEL R154, R163, -INF , !P1 ;  /* 0xff800000a39a7808 */ /* 0x000fe20004800000 */
[----:B------:R-:W-:Y:S01]  /*2800*/  FFMA.FTZ R166, R155, UR18, -R14 ;  /* 0x000000129ba67c23 */ /* 0x000fe2000801080e */
[C---:B------:R-:W-:Y:S02]  /*2810*/  ISETP.GE.AND P3, PT, R156.reuse, 0x21, PT ;  /* 0x000000219c00780c */ /* 0x040fe40003f66270 */
[----:B------:R-:W-:Y:S01]  /*2820*/  ISETP.GE.AND P1, PT, R156, 0x20, PT ;  /* 0x000000209c00780c */ /* 0x000fe20003f26270 */
[----:B------:R-:W-:Y:S01]  /*2830*/  FFMA.FTZ R163, R154, UR18, -R211 ;  /* 0x000000129aa37c23 */ /* 0x000fe200080108d3 */
[C---:B------:R-:W-:Y:S01]  /*2840*/  ISETP.GT.OR P0, PT, R214.reuse, 0x19, !P0 ;  /* 0x00000019d600780c */ /* 0x040fe20004704670 */
[----:B------:R-:W-:Y:S01]  /*2850*/  MUFU.EX2 R162, R162 ;  /* 0x000000a200a27308 */ /* 0x000fe20000000800 */
[----:B------:R-:W-:-:S02]  /*2860*/  ISETP.GT.OR P3, PT, R214, 0x21, !P3 ;  /* 0x00000021d600780c */ /* 0x000fc40005f64670 */
[----:B------:R-:W-:Y:S02]  /*2870*/  ISETP.GT.OR P1, PT, R214, 0x20, !P1 ;  /* 0x00000020d600780c */ /* 0x000fe40004f24670 */
[----:B------:R-:W-:Y:S02]  /*2880*/  FSEL R14, R167, -INF , !P0 ;  /* 0xff800000a70e7808 */ /* 0x000fe40004000000 */
[----:B------:R-:W-:Y:S01]  /*2890*/  FSEL R154, R171, -INF , !P3 ;  /* 0xff800000ab9a7808 */ /* 0x000fe20005800000 */
[----:B------:R-:W-:Y:S01]  /*28a0*/  MUFU.EX2 R163, R163 ;  /* 0x000000a300a37308 */ /* 0x000fe20000000800 */
[----:B------:R-:W-:Y:S01]  /*28b0*/  ISETP.GE.AND P5, PT, R156, 0x28, PT ;  /* 0x000000289c00780c */ /* 0x000fe20003fa6270 */
[----:B------:R-:W-:Y:S01]  /*28c0*/  FFMA.FTZ R211, R14, UR18, -R15 ;  /* 0x000000120ed37c23 */ /* 0x000fe2000801080f */
[----:B------:R-:W-:Y:S01]  /*28d0*/  FSEL R155, R170, -INF , !P1 ;  /* 0xff800000aa9b7808 */ /* 0x000fe20004800000 */
[----:B------:R-:W-:Y:S01]  /*28e0*/  FFMA.FTZ R158, R154, UR18, -R9 ;  /* 0x000000129a9e7c23 */ /* 0x000fe20008010809 */
[----:B------:R-:W-:-:S02]  /*28f0*/  ISETP.GE.AND P3, PT, R156, 0x29, PT ;  /* 0x000000299c00780c */ /* 0x000fc40003f66270 */
[----:B------:R-:W-:Y:S01]  /*2900*/  ISETP.GE.AND P2, PT, R217, 0x30, PT ;  /* 0x00000030d900780c */ /* 0x000fe20003f46270 */
[----:B------:R-:W-:Y:S01]  /*2910*/  FFMA.FTZ R167, R155, UR18, -R8 ;  /* 0x000000129ba77c23 */ /* 0x000fe20008010808 */
[----:B------:R-:W-:Y:S01]  /*2920*/  ISETP.GE.AND P4, PT, R217, 0x31, PT ;  /* 0x00000031d900780c */ /* 0x000fe20003f86270 */
[----:B------:R-:W-:Y:S01]  /*2930*/  MUFU.EX2 R166, R166 ;  /* 0x000000a600a67308 */ /* 0x000fe20000000800 */
[C---:B------:R-:W-:Y:S02]  /*2940*/  ISETP.GT.OR P5, PT, R214.reuse, 0x28, !P5 ;  /* 0x00000028d600780c */ /* 0x040fe40006fa4670 */
[----:B------:R-:W-:Y:S02]  /*2950*/  ISETP.GT.OR P3, PT, R214, 0x29, !P3 ;  /* 0x00000029d600780c */ /* 0x000fe40005f64670 */
[C---:B------:R-:W-:Y:S02]  /*2960*/  ISETP.GT.OR P2, PT, R216.reuse, 0x30, !P2 ;  /* 0x00000030d800780c */ /* 0x040fe40005744670 */
[----:B------:R-:W-:Y:S01]  /*2970*/  ISETP.GT.OR P4, PT, R216, 0x31, !P4 ;  /* 0x00000031d800780c */ /* 0x000fe20006784670 */
[----:B------:R-:W-:Y:S01]  /*2980*/  MUFU.EX2 R211, R211 ;  /* 0x000000d300d37308 */ /* 0x000fe20000000800 */
[----:B----4-:R-:W-:Y:S01]  /*2990*/  FSEL R157, R174, -INF , !P5 ;  /* 0xff800000ae9d7808 */ /* 0x010fe20006800000 */
[----:B------:R-:W-:-:S02]  /*29a0*/  WARPGROUP.DEPBAR.LE gsb0, 0x0 ;  /* 0x00008000000079c5 */ /* 0x000fc40000010000 */
[----:B------:R-:W-:Y:S01]  /*29b0*/  WARPGROUP.ARRIVE ;  /* 0x00000000000079c5 */ /* 0x000fe20000000000 */
[----:B------:R-:W-:Y:S01]  /*29c0*/  FSEL R170, R175, -INF , !P3 ;  /* 0xff800000afaa7808 */ /* 0x000fe20005800000 */
[----:B------:R-:W-:Y:S01]  /*29d0*/  FFMA.FTZ R175, R157, UR18, -R6 ;  /* 0x000000129daf7c23 */ /* 0x000fe20008010806 */
[----:B------:R-:W-:Y:S01]  /*29e0*/  FSEL R215, R176, -INF , !P2 ;  /* 0xff800000b0d77808 */ /* 0x000fe20005000000 */
[----:B------:R4:W-:Y:S01]  /*29f0*/  MUFU.EX2 R174, R158 ;  /* 0x0000009e00ae7308 */ /* 0x0009e20000000800 */
[----:B------:R-:W-:Y:S01]  /*2a00*/  FSEL R208, R177, -INF , !P4 ;  /* 0xff800000b1d07808 */ /* 0x000fe20006000000 */
[----:B------:R-:W-:Y:S01]  /*2a10*/  HGMMA.64x64x16.F32.BF16 R120, R188, gdesc[UR12], R120, gsb0 ;  /* 0x00e0000cbc787df0 */ /* 0x000fe20008001878 */
[----:B------:R-:W-:Y:S01]  /*2a20*/  UMOV UR14, UR12 ;  /* 0x0000000c000e7c82 */ /* 0x000fe20008000000 */
[----:B------:R-:W-:Y:S01]  /*2a30*/  UMOV UR15, 0x80000020 ;  /* 0x80000020000f7882 */ /* 0x000fe20000000000 */
[----:B------:R-:W-:Y:S01]  /*2a40*/  UIADD3 UR12, UR10, 0x200, URZ ;  /* 0x000002000a0c7890 */ /* 0x000fe2000fffe03f */
[C---:B------:R-:W-:Y:S01]  /*2a50*/  ISETP.GE.AND P2, PT, R156.reuse, 0x30, PT ;  /* 0x000000309c00780c */ /* 0x040fe20003f46270 */
[----:B------:R-:W-:Y:S01]  /*2a60*/  UIADD3 UR10, UR10, 0x202, URZ ;  /* 0x000002020a0a7890 */ /* 0x000fe2000fffe03f */
[----:B------:R-:W-:Y:S01]  /*2a70*/  ISETP.GE.AND P4, PT, R156, 0x31, PT ;  /* 0x000000319c00780c */ /* 0x000fe20003f86270 */
[----:B------:R-:W-:Y:S01]  /*2a80*/  FFMA.FTZ R218, R170, UR18, -R7 ;  /* 0x00000012aada7c23 */ /* 0x000fe20008010807 */
[----:B------:R-:W-:Y:S01]  /*2a90*/  ISETP.GE.AND P5, PT, R156, 0x38, PT ;  /* 0x000000389c00780c */ /* 0x000fe20003fa6270 */
[----:B------:R-:W-:Y:S01]  /*2aa0*/  FFMA.FTZ R208, R208, UR18, -R11 ;  /* 0x00000012d0d07c23 */ /* 0x000fe2000801080b */
[----:B------:R-:W-:Y:S01]  /*2ab0*/  ISETP.GE.AND P3, PT, R156, 0x39, PT ;  /* 0x000000399c00780c */ /* 0x000fe20003f66270 */
[----:B------:R-:W5:Y:S01]  /*2ac0*/  MUFU.EX2 R175, R175 ;  /* 0x000000af00af7308 */ /* 0x000f620000000800 */
[----:B------:R-:W-:-:S02]  /*2ad0*/  ISETP.GE.AND P1, PT, R217, 0x38, PT ;  /* 0x00000038d900780c */ /* 0x000fc40003f26270 */
[----:B------:R-:W-:Y:S02]  /*2ae0*/  ISETP.GE.AND P0, PT, R217, 0x39, PT ;  /* 0x00000039d900780c */ /* 0x000fe40003f06270 */
[----:B------:R-:W-:Y:S02]  /*2af0*/  ISETP.GT.OR P4, PT, R214, 0x31, !P4 ;  /* 0x00000031d600780c */ /* 0x000fe40006784670 */
[C---:B------:R-:W-:Y:S01]  /*2b00*/  ISETP.GT.OR P1, PT, R216.reuse, 0x38, !P1 ;  /* 0x00000038d800780c */ /* 0x040fe20004f24670 */
[----:B------:R-:W-:Y:S01]  /*2b10*/  MUFU.EX2 R169, R169 ;  /* 0x000000a900a97308 */ /* 0x000fe20000000800 */
[----:B------:R-:W-:Y:S02]  /*2b20*/  ISETP.GT.OR P0, PT, R216, 0x39, !P0 ;  /* 0x00000039d800780c */ /* 0x000fe40004704670 */
[C---:B------:R-:W-:Y:S02]  /*2b30*/  ISETP.GT.OR P2, PT, R214.reuse, 0x30, !P2 ;  /* 0x00000030d600780c */ /* 0x040fe40005744670 */
[----:B------:R-:W-:-:S02]  /*2b40*/  ISETP.GT.OR P5, PT, R214, 0x38, !P5 ;  /* 0x00000038d600780c */ /* 0x000fc40006fa4670 */
[----:B------:R-:W-:Y:S01]  /*2b50*/  ISETP.GT.OR P3, PT, R214, 0x39, !P3 ;  /* 0x00000039d600780c */ /* 0x000fe20005f64670 */
[----:B------:R-:W-:Y:S01]  /*2b60*/  MUFU.EX2 R168, R168 ;  /* 0x000000a800a87308 */ /* 0x000fe20000000800 */
[----:B------:R-:W-:Y:S02]  /*2b70*/  FSEL R214, R179, -INF , !P4 ;  /* 0xff800000b3d67808 */ /* 0x000fe40006000000 */
[----:B------:R-:W-:Y:S02]  /*2b80*/  FSEL R217, R180, -INF , !P1 ;  /* 0xff800000b4d97808 */ /* 0x000fe40004800000 */
[----:B------:R-:W-:Y:S01]  /*2b90*/  FSEL R210, R181, -INF , !P0 ;  /* 0xff800000b5d27808 */ /* 0x000fe20004000000 */
[----:B------:R-:W-:Y:S01]  /*2ba0*/  FFMA.FTZ R214, R214, UR18, -R11 ;  /* 0x00000012d6d67c23 */ /* 0x000fe2000801080b */
[----:B------:R-:W-:Y:S01]  /*2bb0*/  FSEL R181, R178, -INF , !P2 ;  /* 0xff800000b2b57808 */ /* 0x000fe20005000000 */
[----:B------:R-:W-:Y:S01]  /*2bc0*/  FFMA.FTZ R178, R215, UR18, -R10 ;  /* 0x00000012d7b27c23 */ /* 0x000fe2000801080a */
[----:B------:R-:W-:Y:S01]  /*2bd0*/  FSEL R179, R182, -INF , !P5 ;  /* 0xff800000b6b37808 */ /* 0x000fe20006800000 */
[----:B------:R-:W-:Y:S01]  /*2be0*/  FFMA.FTZ R182, R217, UR18, -R12 ;  /* 0x00000012d9b67c23 */ /* 0x000fe2000801080c */
[----:B------:R-:W-:Y:S01]  /*2bf0*/  FSEL R216, R183, -INF , !P3 ;  /* 0xff800000b7d87808 */ /* 0x000fe20005800000 */
[--C-:B------:R-:W-:Y:S01]  /*2c00*/  FFMA.FTZ R11, R210, UR18, -R13.reuse ;  /* 0x00000012d20b7c23 */ /* 0x100fe2000801080d */
[----:B------:R-:W2:Y:S01]  /*2c10*/  MUFU.EX2 R180, R218 ;  /* 0x000000da00b47308 */ /* 0x000ea20000000800 */
[----:B------:R-:W-:Y:S01]  /*2c20*/  FFMA.FTZ R10, R181, UR18, -R10 ;  /* 0x00000012b50a7c23 */ /* 0x000fe2000801080a */
[----:B------:R-:W-:Y:S01]  /*2c30*/  FFMA.FTZ R12, R179, UR18, -R12 ;  /* 0x00000012b30c7c23 */ /* 0x000fe2000801080c */
[----:B------:R-:W-:-:S05]  /*2c40*/  FFMA.FTZ R13, R216, UR18, -R13 ;  /* 0x00000012d80d7c23 */ /* 0x000fca000801080d */
[----:B------:R-:W-:Y:S08]  /*2c50*/  MUFU.EX2 R173, R173 ;  /* 0x000000ad00ad7308 */ /* 0x000ff00000000800 */
[----:B------:R-:W2:Y:S08]  /*2c60*/  MUFU.EX2 R167, R167 ;  /* 0x000000a700a77308 */ /* 0x000eb00000000800 */
[----:B------:R-:W2:Y:S08]  /*2c70*/  MUFU.EX2 R178, R178 ;  /* 0x000000b200b27308 */ /* 0x000eb00000000800 */
[----:B------:R-:W-:Y:S01]  /*2c80*/  MUFU.EX2 R10, R10 ;  /* 0x0000000a000a7308 */ /* 0x000fe20000000800 */
[----:B------:R-:W-:-:S02]  /*2c90*/  WARPGROUP.DEPBAR.LE gsb0, 0x0 ;  /* 0x00008000000079c5 */ /* 0x000fc40000010000 */
[----:B------:R-:W-:-:S05]  /*2ca0*/  WARPGROUP.ARRIVE ;  /* 0x00000000000079c5 */ /* 0x000fca0000000000 */
[----:B------:R-:W-:Y:S01]  /*2cb0*/  MUFU.EX2 R182, R182 ;  /* 0x000000b600b67308 */ /* 0x000fe20000000800 */
[----:B------:R-:W-:Y:S01]  /*2cc0*/  HGMMA.64x64x16.F32.BF16 R120, R200, gdesc[UR12], R120, gsb0 ;  /* 0x00e0000cc8787df0 */ /* 0x000fe20008001878 */
[----:B------:R-:W-:Y:S01]  /*2cd0*/  UMOV UR14, UR12 ;  /* 0x0000000c000e7c82 */ /* 0x000fe20008000000 */
[----:B------:R-:W-:-:S05]  /*2ce0*/  UMOV UR15, 0x80000020 ;  /* 0x80000020000f7882 */ /* 0x000fca0000000000 */
[----:B------:R-:W-:Y:S01]  /*2cf0*/  MUFU.EX2 R12, R12 ;  /* 0x0000000c000c7308 */ /* 0x000fe20000000800 */
[----:B------:R-:W-:-:S07]  /*2d00*/  UIADD3 UR12, UR8, 0xc0, URZ ;  /* 0x000000c0080c7890 */ /* 0x000fce000fffe03f */
[----:B------:R-:W-:Y:S08]  /*2d10*/  MUFU.EX2 R11, R11 ;  /* 0x0000000b000b7308 */ /* 0x000ff00000000800 */
[----:B------:R-:W-:Y:S01]  /*2d20*/  MUFU.EX2 R13, R13 ;  /* 0x0000000d000d7308 */ /* 0x000fe20000000800 */
[----:B------:R-:W-:Y:S02]  /*2d30*/  WARPGROUP.DEPBAR.LE gsb0, 0x0 ;  /* 0x00008000000079c5 */ /* 0x000fe40000010000 */
[----:B------:R-:W-:-:S06]  /*2d40*/  WARPGROUP.ARRIVE ;  /* 0x00000000000079c5 */ /* 0x000fcc0000000000 */
[----:B------:R-:W-:Y:S01]  /*2d50*/  HGMMA.64x64x16.F32.BF16 R120, R192, gdesc[UR12], R120, gsb0 ;  /* 0x00e0000cc0787df0 */ /* 0x000fe20008001878 */
[----:B------:R-:W-:Y:S01]  /*2d60*/  UMOV UR14, UR12 ;  /* 0x0000000c000e7c82 */ /* 0x000fe20008000000 */
[----:B------:R-:W-:Y:S01]  /*2d70*/  UMOV UR15, 0x80000020 ;  /* 0x80000020000f7882 */ /* 0x000fe20000000000 */
        /* <DEDUP_REMOVED lines=10> */
[----:B------:R-:W2:Y:S04]  /*2e20*/  LDS.64 R6, [R212+0x1e2a0] ;  /* 0x01e2a000d4067984 */ /* 0x000ea80000000a00 */
[----:B----4-:R-:W4:Y:S04]  /*2e30*/  LDS.64 R158, [R212+0x1e280] ;  /* 0x01e28000d49e7984 */ /* 0x010f280000000a00 */
[----:B------:R-:W4:Y:S04]  /*2e40*/  LDS.64 R170, [R212+0x1e2c0] ;  /* 0x01e2c000d4aa7984 */ /* 0x000f280000000a00 */
[----:B------:R-:W4:Y:S01]  /*2e50*/  LDS.64 R176, [R212+0x1e2e0] ;  /* 0x01e2e000d4b07984 */ /* 0x000f220000000a00 */
[--C-:B-1----:R-:W-:Y:S01]  /*2e60*/  FADD.FTZ R179, R120, -R14.reuse ;  /* 0x8000000e78b37221 */ /* 0x102fe20000010000 */
[----:B------:R-:W-:Y:S01]  /*2e70*/  FADD.FTZ R181, R122, -R14 ;  /* 0x8000000e7ab57221 */ /* 0x000fe20000010000 */
[--C-:B------:R-:W-:Y:S01]  /*2e80*/  FADD.FTZ R14, R121, -R15.reuse ;  /* 0x8000000f790e7221 */ /* 0x100fe20000010000 */
[----:B------:R-:W-:Y:S01]  /*2e90*/  FADD.FTZ R120, R123, -R15 ;  /* 0x8000000f7b787221 */ /* 0x000fe20000010000 */
[--C-:B---3--:R-:W-:Y:S01]  /*2ea0*/  FADD.FTZ R121, R124, -R8.reuse ;  /* 0x800000087c797221 */ /* 0x108fe20000010000 */
[----:B------:R-:W-:Y:S01]  /*2eb0*/  FADD.FTZ R183, R126, -R8 ;  /* 0x800000087eb77221 */ /* 0x000fe20000010000 */
[--C-:B------:R-:W-:Y:S01]  /*2ec0*/  FADD.FTZ R8, R125, -R9.reuse ;  /* 0x800000097d087221 */ /* 0x100fe20000010000 */
[----:B------:R-:W-:Y:S01]  /*2ed0*/  FADD.FTZ R124, R127, -R9 ;  /* 0x800000097f7c7221 */ /* 0x000fe20000010000 */
[----:B------:R-:W-:Y:S01]  /*2ee0*/  MUFU.EX2 R15, R214 ;  /* 0x000000d6000f7308 */ /* 0x000fe20000000800 */
[--C-:B-----5:R-:W-:Y:S01]  /*2ef0*/  FADD.FTZ R123, R128, -R154.reuse ;  /* 0x8000009a807b7221 */ /* 0x120fe20000010000 */
[----:B------:R-:W-:Y:S01]  /*2f00*/  FMUL.FTZ R121, R22, R121 ;  /* 0x0000007916797220 */ /* 0x000fe20000410000 */
[----:B------:R-:W-:Y:S01]  /*2f10*/  FMUL.FTZ R8, R213, R8 ;  /* 0x00000008d5087220 */ /* 0x000fe20000410000 */
[----:B--2---:R-:W-:Y:S01]  /*2f20*/  FADD.FTZ R128, R133, -R157 ;  /* 0x8000009d85807221 */ /* 0x004fe20000010000 */
[--C-:B------:R-:W-:Y:S01]  /*2f30*/  FADD.FTZ R126, R131, -R155.reuse ;  /* 0x8000009b837e7221 */ /* 0x100fe20000010000 */
[----:B------:R-:W-:Y:S01]  /*2f40*/  FADD.FTZ R125, R130, -R154 ;  /* 0x8000009a827d7221 */ /* 0x000fe20000010000 */
[----:B------:R-:W-:Y:S01]  /*2f50*/  FADD.FTZ R122, R129, -R155 ;  /* 0x8000009b817a7221 */ /* 0x000fe20000010000 */
[----:B------:R-:W1:Y:S01]  /*2f60*/  MUFU.EX2 R9, R208 ;  /* 0x000000d000097308 */ /* 0x000e620000000800 */
[--C-:B------:R-:W-:Y:S01]  /*2f70*/  FADD.FTZ R133, R140, -R6.reuse ;  /* 0x800000068c857221 */ /* 0x100fe20000010000 */
[----:B------:R-:W-:Y:S01]  /*2f80*/  FADD.FTZ R6, R142, -R6 ;  /* 0x800000068e067221 */ /* 0x000fe20000010000 */
[----:B------:R-:W-:Y:S01]  /*2f90*/  FADD.FTZ R143, R143, -R7 ;  /* 0x800000078f8f7221 */ /* 0x000fe20000010000 */
[--C-:B----4-:R-:W-:Y:S01]  /*2fa0*/  FADD.FTZ R131, R136, -R158.reuse ;  /* 0x8000009e88837221 */ /* 0x110fe20000010000 */
[----:B------:R-:W-:Y:S01]  /*2fb0*/  FADD.FTZ R138, R138, -R158 ;  /* 0x8000009e8a8a7221 */ /* 0x000fe20000010000 */
[----:B------:R-:W-:Y:S01]  /*2fc0*/  F2FP.BF16.F32.PACK_AB R158, R8, R121 ;  /* 0x00000079089e723e */ /* 0x000fe200000010ff */
[--C-:B------:R-:W-:Y:S01]  /*2fd0*/  FADD.FTZ R127, R132, -R156.reuse ;  /* 0x8000009c847f7221 */ /* 0x100fe20000010000 */
[----:B------:R-:W-:Y:S01]  /*2fe0*/  FADD.FTZ R129, R134, -R156 ;  /* 0x8000009c86817221 */ /* 0x000fe20000010000 */
[----:B------:R-:W-:Y:S01]  /*2ff0*/  FADD.FTZ R130, R135, -R157 ;  /* 0x8000009d87827221 */ /* 0x000fe20000010000 */
[----:B------:R-:W-:Y:S01]  /*3000*/  FMUL.FTZ R6, R175, R6 ;  /* 0x00000006af067220 */ /* 0x000fe20000410000 */
[----:B------:R-:W-:Y:S01]  /*3010*/  FMUL.FTZ R143, R180, R143 ;  /* 0x0000008fb48f7220 */ /* 0x000fe20000410000 */
[----:B------:R-:W-:-:S02]  /*3020*/  IMAD.U32 R8, RZ, RZ, UR5 ;  /* 0x00000005ff087e24 */ /* 0x000fc4000f8e00ff */
[--C-:B------:R-:W-:Y:S01]  /*3030*/  FADD.FTZ R134, R137, -R159.reuse ;  /* 0x8000009f89867221 */ /* 0x100fe20000010000 */
[----:B------:R-:W-:Y:S01]  /*3040*/  FADD.FTZ R139, R139, -R159 ;  /* 0x8000009f8b8b7221 */ /* 0x000fe20000010000 */
[----:B------:R-:W-:Y:S01]  /*3050*/  FADD.FTZ R132, R141, -R7 ;  /* 0x800000078d847221 */ /* 0x000fe20000010000 */
[----:B------:R-:W-:Y:S01]  /*3060*/  FADD.FTZ R140, R145, -R171 ;  /* 0x800000ab918c7221 */ /* 0x000fe20000010000 */
[----:B------:R-:W-:Y:S01]  /*3070*/  FADD.FTZ R142, R149, -R177 ;  /* 0x800000b1958e7221 */ /* 0x000fe20000010000 */
[--C-:B------:R-:W-:Y:S01]  /*3080*/  FADD.FTZ R135, R144, -R170.reuse ;  /* 0x800000aa90877221 */ /* 0x100fe20000010000 */
[----:B------:R-:W-:Y:S01]  /*3090*/  FADD.FTZ R7, R146, -R170 ;  /* 0x800000aa92077221 */ /* 0x000fe20000010000 */
[----:B------:R-:W-:Y:S01]  /*30a0*/  FADD.FTZ R136, R147, -R171 ;  /* 0x800000ab93887221 */ /* 0x000fe20000010000 */
[--C-:B------:R-:W-:Y:S01]  /*30b0*/  FADD.FTZ R137, R148, -R176.reuse ;  /* 0x800000b094897221 */ /* 0x100fe20000010000 */
        /* <DEDUP_REMOVED lines=27> */
[----:B------:R-:W-:Y:S01]  /*3270*/  FMUL.FTZ R136, R15, R136 ;  /* 0x000000880f887220 */ /* 0x000fe20000410000 */
        /* <DEDUP_REMOVED lines=23> */
[----:B------:R-:W-:Y:S01]  /*33f0*/  IMAD R6, R23, 0x1000, R18 ;  /* 0x0000100017067824 */ /* 0x000fe200078e0212 */
        /* <DEDUP_REMOVED lines=10> */
[----:B------:R-:W-:Y:S01]  /*34a0*/  UIADD3 UR10, UR8, 0x40, URZ ;  /* 0x00000040080a7890 */ /* 0x000fe2000fffe03f */
[----:B------:R-:W-:Y:S01]  /*34b0*/  UMOV UR11, 0x80000020 ;  /* 0x80000020000b7882 */ /* 0x000fe20000000000 */
[----:B------:R-:W-:Y:S02]  /*34c0*/  WARPGROUP.DEPBAR.LE gsb0, 0x0 ;  /* 0x00008000000079c5 */ /* 0x000fe40000010000 */
[----:B------:R-:W-:Y:S02]  /*34d0*/  F2FP.BF16.F32.PACK_AB R120, R161, R16 ;  /* 0x00000010a178723e */ /* 0x000fe400000010ff */
[----:B------:R-:W-:-:S02]  /*34e0*/  F2FP.BF16.F32.PACK_AB R121, R163, R162 ;  /* 0x000000a2a379723e */ /* 0x000fc400000010ff */
[----:B------:R-:W-:Y:S02]  /*34f0*/  F2FP.BF16.F32.PACK_AB R122, R165, R160 ;  /* 0x000000a0a57a723e */ /* 0x000fe400000010ff */
[----:B------:R-:W-:Y:S02]  /*3500*/  F2FP.BF16.F32.PACK_AB R123, R211, R166 ;  /* 0x000000a6d37b723e */ /* 0x000fe400000010ff */
[----:B------:R-:W-:Y:S02]  /*3510*/  F2FP.BF16.F32.PACK_AB R165, R174, R167 ;  /* 0x000000a7aea5723e */ /* 0x000fe400000010ff */
[----:B------:R-:W-:Y:S01]  /*3520*/  WARPGROUP.ARRIVE ;  /* 0x00000000000079c5 */ /* 0x000fe20000000000 */
[----:B------:R-:W-:Y:S02]  /*3530*/  F2FP.BF16.F32.PACK_AB R166, R173, R168 ;  /* 0x000000a8ada6723e */ /* 0x000fe400000010ff */
[----:B------:R-:W-:Y:S02]  /*3540*/  F2FP.BF16.F32.PACK_AB R167, R180, R175 ;  /* 0x000000afb4a7723e */ /* 0x000fe400000010ff */
[----:B------:R-:W-:Y:S01]  /*3550*/  F2FP.BF16.F32.PACK_AB R180, R9, R178 ;  /* 0x000000b209b4723e */ /* 0x000fe200000010ff */
        /* <DEDUP_REMOVED lines=8> */
[----:B------:R-:W-:-:S06]  /*35e0*/  WARPGROUP.ARRIVE ;  /* 0x00000000000079c5 */ /* 0x000fcc0000000000 */
        /* <DEDUP_REMOVED lines=169> */
.L_x_1154:
        /* <DEDUP_REMOVED lines=44> */
.L_x_1155:
        /* <DEDUP_REMOVED lines=62> */
.L_x_1137:
        /* <DEDUP_REMOVED lines=23> */
.L_x_1158:
        /* <DEDUP_REMOVED lines=20> */
.L_x_1159:
        /* <DEDUP_REMOVED lines=18> */
.L_x_1160:
        /* <DEDUP_REMOVED lines=18> */
.L_x_1161:
        /* <DEDUP_REMOVED lines=149> */
.L_x_1163:
[----:B------:R-:W-:Y:S05]  /*5560*/  BSYNC B0 ;  /* 0x0000000000007941 */ /* 0x000fea0003800000 */
.L_x_1162:
[----:B------:R-:W-:-:S04]  /*5570*/  DEPBAR.LE SB0, 0x0 ;  /* 0x000080000000791a */ /* 0x000fc80000000000 */
[----:B------:R-:W-:Y:S05]  /*5580*/  EXIT ;  /* 0x000000000000794d */ /* 0x000fea0003800000 */
.L_x_1157:
[----:B------:R-:W2:Y:S01]  /*5590*/  S2R R0, SR_TID.X ;  /* 0x0000000000007919 */ /* 0x000ea20000002100 */
[----:B------:R-:W3:Y:S01]  /*55a0*/  S2UR UR10, SR_CTAID.Y ;  /* 0x00000000000a79c3 */ /* 0x000ee20000002600 */
[----:B------:R-:W-:Y:S01]  /*55b0*/  BSSY B0, `(.L_x_1164) ;  /* 0x000003b000007945 */ /* 0x000fe20003800000 */
[----:B------:R-:W4:Y:S06]  /*55c0*/  S2R R17, SR_CTAID.X ;  /* 0x0000000000117919 */ /* 0x000f2c0000002500 */
[----:B-1----:R-:W1:Y:S08]  /*55d0*/  LDC.64 R4, c[0x0][0x820] ;  /* 0x00020800ff047b82 */ /* 0x002e700000000a00 */
[----:B------:R-:W4:Y:S08]  /*55e0*/  LDC R8, c[0x0][0x808] ;  /* 0x00020200ff087b82 */ /* 0x000f300000000800 */
[----:B------:R-:W5:Y:S01]  /*55f0*/  LDC.64 R10, c[0x0][0x850] ;  /* 0x00021400ff0a7b82 */ /* 0x000f620000000a00 */
        /* <DEDUP_REMOVED lines=9> */
[----:B------:R-:W3:Y:S02]  /*5690*/  LDC.64 R14, c[0x0][0x858] ;  /* 0x00021600ff0e7b82 */ /* 0x000ee40000000a00 */
[----:B------:R-:W-:Y:S02]  /*56a0*/  IMAD.SHL.U32 R6, R0, 0x8, RZ ;  /* 0x0000000800067824 */ /* 0x000fe400078e00ff */
[----:B-1----:R-:W-:Y:S01]  /*56b0*/  IMAD R0, R4, UR5, RZ ;  /* 0x0000000504007c24 */ /* 0x002fe2000f8e02ff */
[----:B--2---:R-:W-:Y:S01]  /*56c0*/  USHF.R.S32.HI UR4, URZ, 0x1f, UR7 ;  /* 0x0000001f3f047899 */ /* 0x004fe20008011407 */
[----:B------:R-:W-:Y:S01]  /*56d0*/  VIADD R16, R6, 0x20 ;  /* 0x0000002006107836 */ /* 0x000fe20000000000 */
[----:B------:R-:W-:Y:S01]  /*56e0*/  SHF.R.S32.HI R7, RZ, 0x1f, R6 ;  /* 0x0000001fff077819 */ /* 0x000fe20000011406 */
[----:B------:R-:W-:-:S02]  /*56f0*/  IMAD R3, R5, UR10, R0 ;  /* 0x0000000a05037c24 */ /* 0x000fc4000f8e0200 */
[----:B-----5:R-:W-:Y:S02]  /*5700*/  IMAD R0, R10, UR5, RZ ;  /* 0x000000050a007c24 */ /* 0x020fe4000f8e02ff */
[----:B------:R-:W-:-:S04]  /*5710*/  IMAD.WIDE.U32 R4, R4, UR10, R6 ;  /* 0x0000000a04047c25 */ /* 0x000fc8000f8e0006 */
[----:B------:R-:W-:Y:S02]  /*5720*/  IMAD.IADD R5, R5, 0x1, R3 ;  /* 0x0000000105057824 */ /* 0x000fe400078e0203 */
[----:B----4-:R-:W-:Y:S02]  /*5730*/  IMAD R3, R17, -0x80, R8 ;  /* 0xffffff8011037824 */ /* 0x010fe400078e0208 */
[----:B------:R-:W-:Y:S02]  /*5740*/  IMAD R11, R11, UR10, R0 ;  /* 0x0000000a0b0b7c24 */ /* 0x000fe4000f8e0200 */
[C---:B------:R-:W-:Y:S01]  /*5750*/  VIADD R0, R2.reuse, 0x40 ;  /* 0x0000004002007836 */ /* 0x040fe20000000000 */
[----:B------:R-:W-:Y:S01]  /*5760*/  ISETP.GE.AND P1, PT, R2, R3, PT ;  /* 0x000000030200720c */ /* 0x000fe20003f26270 */
[----:B------:R-:W-:-:S03]  /*5770*/  IMAD.WIDE.U32 R8, R10, UR10, R6 ;  /* 0x0000000a0a087c25 */ /* 0x000fc6000f8e0006 */
[----:B------:R-:W-:Y:S01]  /*5780*/  ISETP.GE.AND P0, PT, R0, R3, PT ;  /* 0x000000030000720c */ /* 0x000fe20003f06270 */
[----:B---3--:R-:W-:Y:S01]  /*5790*/  IMAD R10, R12, UR4, RZ ;  /* 0x000000040c0a7c24 */ /* 0x008fe2000f8e02ff */
[----:B------:R-:W-:Y:S01]  /*57a0*/  SHF.R.S32.HI R3, RZ, 0x1f, R2 ;  /* 0x0000001fff037819 */ /* 0x000fe20000011402 */
[----:B------:R-:W-:Y:S02]  /*57b0*/  IMAD.IADD R9, R9, 0x1, R11 ;  /* 0x0000000109097824 */ /* 0x000fe400078e020b */
[----:B------:R-:W-:Y:S02]  /*57c0*/  IMAD R0, R14, UR4, RZ ;  /* 0x000000040e007c24 */ /* 0x000fe4000f8e02ff */
[----:B------:R-:W-:Y:S02]  /*57d0*/  IMAD R11, R13, UR7, R10 ;  /* 0x000000070d0b7c24 */ /* 0x000fe4000f8e020a */
[----:B------:R-:W-:-:S04]  /*57e0*/  IMAD.WIDE.U32 R4, R12, UR7, R4 ;  /* 0x000000070c047c25 */ /* 0x000fc8000f8e0004 */
[----:B------:R-:W-:Y:S02]  /*57f0*/  IMAD R15, R15, UR7, R0 ;  /* 0x000000070f0f7c24 */ /* 0x000fe4000f8e0200 */
[----:B------:R-:W-:-:S04]  /*5800*/  IMAD.WIDE.U32 R12, R14, UR7, R8 ;  /* 0x000000070e0c7c25 */ /* 0x000fc8000f8e0008 */
[----:B------:R-:W-:-:S04]  /*5810*/  IMAD.WIDE R2, R17, 0x80, R2 ;  /* 0x0000008011027825 */ /* 0x000fc800078e0202 */
        /* <DEDUP_REMOVED lines=20> */
.L_x_1165:
[----:B------:R-:W-:Y:S05]  /*5960*/  BSYNC B0 ;  /* 0x0000000000007941 */ /* 0x000fea0003800000 */
.L_x_1164:
        /* <DEDUP_REMOVED lines=20> */
.L_x_1167:
[----:B------:R-:W-:Y:S05]  /*5ab0*/  BSYNC B0 ;  /* 0x0000000000007941 */ /* 0x000fea0003800000 */
.L_x_1166:
        /* <DEDUP_REMOVED lines=18> */
.L_x_1169:
[----:B------:R-:W-:Y:S05]  /*5be0*/  BSYNC B0 ;  /* 0x0000000000007941 */ /* 0x000fea0003800000 */
.L_x_1168:
        /* <DEDUP_REMOVED lines=8> */
[----:B------:R-:W-:Y:S01]  /*5c70*/  IMAD.MOV.U32 R3, RZ, RZ, R15 ;  /* 0x000000ffff037224 */ /* 0x000fe200078e000f */
[----:B------:R-:W-:Y:S01]  /*5c80*/  ISETP.GE.AND P2, PT, R16, UR4, PT ;  /* 0x0000000410007c0c */ /* 0x000fe2000bf46270 */
[----:B------:R-:W-:Y:S02]  /*5c90*/  IMAD R0, R0, UR6, RZ ;  /* 0x0000000600007c24 */ /* 0x000fe4000f8e02ff */
[----:B------:R-:W-:-:S04]  /*5ca0*/  IMAD.WIDE.U32 R2, R5, UR6, R2 ;  /* 0x0000000605027c25 */ /* 0x000fc8000f8e0002 */
        /* <DEDUP_REMOVED lines=10> */
.L_x_1171:
[----:B------:R-:W-:Y:S05]  /*5d50*/  BSYNC B0 ;  /* 0x0000000000007941 */ /* 0x000fea0003800000 */
.L_x_1170:
[----:B------:R-:W-:Y:S05]  /*5d60*/  EXIT ;  /* 0x000000000000794d */ /* 0x000fea0003800000 */
.L_x_1134:
        /* <DEDUP_REMOVED lines=14> */
[----:B------:R-:W-:Y:S02]  /*5e50*/  ULDC UR4, c[0x0][0x280] ;  /* 0x0000a00000047ab9 */ /* 0x000fe40000000800 */
[----:B------:R-:W-:-:S04]  /*5e60*/  UIADD3 UR5, UR4, 0x3f, URZ ;  /* 0x0000003f04057890 */ /* 0x000fc8000fffe03f */
[----:B------:R-:W-:Y:S01]  /*5e70*/  USHF.R.S32.HI UR6, URZ, 0x1f, UR5 ;  /* 0x0000001f3f067899 */ /* 0x000fe20008011405 */
[----:B------:R-:W2:Y:S03]  /*5e80*/  S2UR UR17, SR_CTAID.Y ;  /* 0x00000000001179c3 */ /* 0x000ea60000002600 */
[----:B------:R-:W-:-:S04]  /*5e90*/  ULEA.HI UR5, UR6, UR5, URZ, 0x6 ;  /* 0x0000000506057291 */ /* 0x000fc8000f8f303f */
[----:B------:R-:W-:Y:S01]  /*5ea0*/  USHF.R.S32.HI UR5, URZ, 0x6, UR5 ;  /* 0x000000063f057899 */ /* 0x000fe20008011405 */
[----:B-1----:R-:W-:Y:S01]  /*5eb0*/  ISETP.LE.AND P0, PT, RZ, UR23, PT ;  /* 0x00000017ff007c0c */ /* 0x002fe2000bf03270 */
[----:B--2---:R-:W-:-:S12]  /*5ec0*/  USHF.R.S32.HI UR18, URZ, 0x1f, UR17 ;  /* 0x0000001f3f127899 */ /* 0x004fd80008011411 */
[----:B------:R-:W-:Y:S05]  /*5ed0*/  @!P0 BRA `(.L_x_1175) ;  /* 0x00000000002c8947 */ /* 0x000fea0003800000 */
        /* <DEDUP_REMOVED lines=9> */
[----:B------:R-:W-:Y:S01]  /*5f70*/  USEL UR11, UR5, UR7, UP0 ;  /* 0x00000007050b7287 */ /* 0x000fe20008000000 */
[----:B------:R-:W-:Y:S11]  /*5f80*/  BRA `(.L_x_1176) ;  /* 0x0000000000047947 */ /* 0x000ff60003800000 */
.L_x_1175:
[----:B------:R-:W-:-:S05]  /*5f90*/  UMOV UR11, UR5 ;  /* 0x00000005000b7c82 */ /* 0x000fca0008000000 */
.L_x_1176:
[----:B------:R-:W-:Y:S01]  /*5fa0*/  ULEA UR4, UR23, UR4, 0x7 ;  /* 0x0000000417047291 */ /* 0x000fe2000f8e383f */
[----:B------:R-:W-:Y:S01]  /*5fb0*/  ULDC UR6, c[0x0][0x290] ;  /* 0x0000a40000067ab9 */ /* 0x000fe20000000800 */
[----:B------:R-:W-:Y:S01]  /*5fc0*/  ULDC UR7, c[0x0][0x74c] ;  /* 0x0001d30000077ab9 */ /* 0x000fe20000000800 */
[----:B------:R-:W-:Y:S01]  /*5fd0*/  ULDC.64 UR12, c[0x0][0x2e0] ;  /* 0x0000b800000c7ab9 */ /* 0x000fe20000000a00 */
[----:B------:R-:W-:Y:S01]  /*5fe0*/  UIADD3 UR8, -UR7, UR4, -UR6 ;  /* 0x0000000407087290 */ /* 0x000fe2000fffe906 */
[----:B------:R-:W-:Y:S02]  /*5ff0*/  ULDC UR15, c[0x0][0x288] ;  /* 0x0000a200000f7ab9 */ /* 0x000fe40000000800 */
[----:B------:R-:W-:Y:S01]  /*6000*/  ULDC.64 UR6, c[0x0][0x2d8] ;  /* 0x0000b60000067ab9 */ /* 0x000fe20000000a00 */
[----:B------:R-:W-:Y:S02]  /*6010*/  USHF.R.S32.HI UR9, URZ, 0x1f, UR8 ;  /* 0x0000001f3f097899 */ /* 0x000fe40008011408 */
[----:B------:R-:W-:-:S02]  /*6020*/  UIMAD UR4, UR18, UR6, URZ ;  /* 0x00000006120472a4 */ /* 0x000fc4000f8e023f */
[----:B------:R-:W-:Y:S02]  /*6030*/  ULEA.HI UR10, UR9, UR8, URZ, 0x6 ;  /* 0x00000008090a7291 */ /* 0x000fe4000f8f303f */
[----:B------:R-:W-:Y:S02]  /*6040*/  UIMAD.WIDE.U32 UR8, UR17, UR6, URZ ;  /* 0x00000006110872a5 */ /* 0x000fe4000f8e003f */
[----:B------:R-:W-:Y:S02]  /*6050*/  USHF.R.S32.HI UR10, URZ, 0x6, UR10 ;  /* 0x000000063f0a7899 */ /* 0x000fe4000801140a */
[----:B------:R-:W-:Y:S02]  /*6060*/  UIMAD UR4, UR17, UR7, UR4 ;  /* 0x00000007110472a4 */ /* 0x000fe4000f8e0204 */
[----:B------:R-:W-:Y:S02]  /*6070*/  UISETP.LT.AND UP0, UPT, URZ, UR10, UPT ;  /* 0x0000000a3f00728c */ /* 0x000fe4000bf01270 */
[----:B------:R-:W-:-:S02]  /*6080*/  USHF.R.S32.HI UR7, URZ, 0x1f, UR16 ;  /* 0x0000001f3f077899 */ /* 0x000fc40008011410 */
[----:B------:R-:W-:Y:S02]  /*6090*/  USEL UR6, URZ, UR10, !UP0 ;  /* 0x0000000a3f067287 */ /* 0x000fe4000c000000 */
[----:B------:R-:W-:Y:S02]  /*60a0*/  UIMAD UR7, UR7, UR12, URZ ;  /* 0x0000000c070772a4 */ /* 0x000fe4000f8e023f */
[----:B------:R-:W-:Y:S02]  /*60b0*/  UISETP.GT.AND UP0, UPT, UR11, UR6, UPT ;  /* 0x000000060b00728c */ /* 0x000fe4000bf04270 */
[----:B------:R-:W-:Y:S02]  /*60c0*/  UIMAD UR10, UR16, UR15, URZ ;  /* 0x0000000f100a72a4 */ /* 0x000fe4000f8e023f */
[----:B------:R-:W-:Y:S02]  /*60d0*/  UIMAD UR14, UR16, UR13, UR7 ;  /* 0x0000000d100e72a4 */ /* 0x000fe4000f8e0207 */
[----:B------:R-:W-:Y:S01]  /*60e0*/  PLOP3.LUT P1, PT, PT, PT, UP0, 0x80, 0x0 ;  /* 0x000000000000781c */ /* 0x000fe20003f2f008 */
[----:B------:R-:W-:-:S02]  /*60f0*/  UIADD3 UR9, UR9, UR4, URZ ;  /* 0x0000000409097290 */ /* 0x000fc4000fffe03f */
[----:B------:R-:W-:Y:S02]  /*6100*/  UIADD3 UR7, UP1, UR10, UR17, URZ ;  /* 0x000000110a077290 */ /* 0x000fe4000ff3e03f */
[----:B------:R-:W-:Y:S01]  /*6110*/  UIMAD.WIDE.U32 UR8, UR16, UR12, UR8 ;  /* 0x0000000c100872a5 */ /* 0x000fe2000f8e0008 */
[----:B------:R-:W-:Y:S01]  /*6120*/  ELECT P0, URZ, PT ;  /* 0x00000000003f782f */ /* 0x000fe20003800000 */
[----:B------:R-:W-:-:S06]  /*6130*/  ULEA.HI.X.SX32 UR10, UR10, UR18, 0x1, UP1 ;  /* 0x000000120a0a7291 */ /* 0x000fcc00088f0e3f */
[----:B------:R-:W-:Y:S06]  /*6140*/  @!P1 BRA `(.L_x_1177) ;  /* 0x00000010004c9947 */ /* 0x000fec0003800000 */
[----:B------:R-:W1:Y:S01]  /*6150*/  S2R R0, SR_TID.X ;  /* 0x0000000000007919 */ /* 0x000e620000002100 */
[----:B------:R-:W-:Y:S02]  /*6160*/  UIADD3 UR4, -UR6, UR11, URZ ;  /* 0x0000000b06047290 */ /* 0x000fe4000fffe13f */
[----:B------:R-:W-:Y:S02]  /*6170*/  UIADD3 UR14, UR9, UR14, URZ ;  /* 0x0000000e090e7290 */ /* 0x000fe4000fffe03f */
[----:B------:R-:W-:-:S04]  /*6180*/  ULOP3.LUT UR4, UR4, 0x1, URZ, 0xc0, !UPT ;  /* 0x0000000104047892 */ /* 0x000fc8000f8ec03f */
[----:B------:R-:W-:-:S03]  /*6190*/  UISETP.NE.U32.AND UP0, UPT, UR4, 0x1, UPT ;  /* 0x000000010400788c */ /* 0x000fc6000bf05070 */
[----:B------:R-:W-:Y:S02]  /*61a0*/  ULDC UR4, c[0x0][0x760] ;  /* 0x0001d80000047ab9 */ /* 0x000fe40000000800 */
[----:B------:R-:W-:Y:S01]  /*61b0*/  UIMAD UR15, UR15, UR4, URZ ;  /* 0x000000040f0f72a4 */ /* 0x000fe2000f8e023f */
[----:B------:R-:W-:Y:S02]  /*61c0*/  PLOP3.LUT P1, PT, PT, PT, UP0, 0x80, 0x0 ;  /* 0x000000000000781c */ /* 0x000fe40003f2f008 */
[----:B-1----:R-:W-:-:S11]  /*61d0*/  LOP3.LUT R9, R0, 0x1f, RZ, 0xc0, !PT ;  /* 0x0000001f00097812 */ /* 0x002fd600078ec0ff */
[----:B------:R-:W-:Y:S05]  /*61e0*/  @P1 BRA `(.L_x_1178) ;  /* 0x00000004006c1947 */ /* 0x000fea0003800000 */
        /* <DEDUP_REMOVED lines=8> */
[----:B------:R-:W-:-:S04]  /*6270*/  IMAD.U32 R2, RZ, RZ, UR13 ;  /* 0x0000000dff027e24 */ /* 0x000fc8000f8e00ff */
[----:B------:R-:W-:Y:S01]  /*6280*/  IMAD.U32 R3, RZ, RZ, UR4 ;  /* 0x00000004ff037e24 */ /* 0x000fe2000f8e00ff */
[----:B------:R-:W-:Y:S06]  /*6290*/  @P2 BRA `(.L_x_1180) ;  /* 0x0000000000142947 */ /* 0x000fec0003800000 */
.L_x_1181:
[----:B------:R-:W2:Y:S04]  /*62a0*/  LDG.E.STRONG.GPU R0, desc[UR46][R2.64] ;  /* 0x0000002e02007981 */ /* 0x000ea8000c1ef900 */
[----:B--2---:R-:W-:Y:S01]  /*62b0*/  CCTL.IVALL ;  /* 0x00000000ff00798f */ /* 0x004fe20002000000 */
[----:B------:R-:W-:Y:S05]  /*62c0*/  YIELD ;  /* 0x0000000000007946 */ /* 0x000fea0003800000 */
[----:B------:R-:W-:-:S13]  /*62d0*/  ISETP.NE.AND P1, PT, R0, UR23, PT ;  /* 0x0000001700007c0c */ /* 0x000fda000bf25270 */
[----:B------:R-:W-:Y:S05]  /*62e0*/  @P1 BRA `(.L_x_1181) ;  /* 0xfffffffc00ec1947 */ /* 0x000fea000383ffff */
.L_x_1180:
[----:B------:R-:W-:Y:S05]  /*62f0*/  BSYNC B1 ;  /* 0x0000000000017941 */ /* 0x000fea0003800000 */
.L_x_1179:
[----:B------:R-:W-:-:S03]  /*6300*/  UMOV UR4, 0xffffffff ;  /* 0xffffffff00047882 */ /* 0x000fc60000000000 */
[----:B------:R-:W-:Y:S05]  /*6310*/  BRA.DIV UR4, `(.L_x_1182) ;  /* 0x0000003e04947947 */ /* 0x000fea000b800000 */
[----:B------:R-:W-:Y:S01]  /*6320*/  NOP ;  /* 0x0000000000007918 */ /* 0x000fe20000000000 */
.L_x_1259:
        /* <DEDUP_REMOVED lines=22> */
.L_x_1184:
[----:B------:R-:W-:Y:S05]  /*6490*/  BSYNC B1 ;  /* 0x0000000000017941 */ /* 0x000fea0003800000 */
.L_x_1183:
        /* <DEDUP_REMOVED lines=20> */
.L_x_1186:
[----:B------:R-:W-:Y:S05]  /*65e0*/  BSYNC B1 ;  /* 0x0000000000017941 */ /* 0x000fea0003800000 */
.L_x_1185:
[----:B------:R-:W-:Y:S06]  /*65f0*/  BAR.ARV 0xa, 0xa0 ;  /* 0x0282800000007b1d */ /* 0x000fec0000002000 */
[----:B------:R-:W-:Y:S04]  /*6600*/  BSSY B1, `(.L_x_1187) ;  /* 0x0000003000017945 */ /* 0x000fe80003800000 */
[----:B------:R-:W-:Y:S05]  /*6610*/  @!P0 BRA `(.L_x_1188) ;  /* 0x0000000000048947 */ /* 0x000fea0003800000 */
[----:B------:R-:W-:-:S04]  /*6620*/  DEPBAR.LE SB0, 0x0 ;  /* 0x000080000000791a */ /* 0x000fc80000000000 */
.L_x_1188:
[----:B------:R-:W-:Y:S05]  /*6630*/  BSYNC B1 ;  /* 0x0000000000017941 */ /* 0x000fea0003800000 */
.L_x_1187:
        /* <DEDUP_REMOVED lines=19> */
.L_x_1190:
[----:B------:R-:W-:Y:S05]  /*6770*/  BSYNC B1 ;  /* 0x0000000000017941 */ /* 0x000fea0003800000 */
.L_x_1189:
[----:B------:R-:W-:Y:S01]  /*6780*/  UIADD3 UR18, UR6, 0x1, URZ ;  /* 0x0000000106127890 */ /* 0x000fe2000fffe03f */
[----:B------:R-:W-:Y:S11]  /*6790*/  BRA `(.L_x_1191) ;  /* 0x0000000000047947 */ /* 0x000ff60003800000 */
.L_x_1178:
[----:B------:R-:W-:-:S05]  /*67a0*/  UMOV UR18, UR6 ;  /* 0x0000000600127c82 */ /* 0x000fca0008000000 */
.L_x_1191:
[----:B------:R-:W-:-:S03]  /*67b0*/  UIADD3 UR4, UR6, 0x1, URZ ;  /* 0x0000000106047890 */ /* 0x000fc6000fffe03f */
[----:B------:R-:W-:Y:S01]  /*67c0*/  UMOV UR6, UR18 ;  /* 0x0000001200067c82 */ /* 0x000fe20008000000 */
[----:B------:R-:W-:-:S06]  /*67d0*/  UISETP.NE.AND UP0, UPT, UR11, UR4, UPT ;  /* 0x000000040b00728c */ /* 0x000fcc000bf05270 */
[----:B------:R-:W-:-:S13]  /*67e0*/  PLOP3.LUT P1, PT, PT, PT, UP0, 0x80, 0x0 ;  /* 0x000000000000781c */ /* 0x000fda0003f2f008 */
[----:B------:R-:W-:Y:S05]  /*67f0*/  @!P1 BRA `(.L_x_1177) ;  /* 0x0000000800a09947 */ /* 0x000fea0003800000 */
[----:B------:R-:W-:Y:S01]  /*6800*/  ULDC.64 UR20, c[0x0][0x2c0] ;  /* 0x0000b00000147ab9 */ /* 0x000fe20000000a00 */
[----:B------:R-:W-:Y:S01]  /*6810*/  UMOV UR4, URZ ;  /* 0x0000003f00047c82 */ /* 0x000fe20008000000 */
[----:B------:R-:W-:Y:S01]  /*6820*/  ULEA UR20, UP0, UR8, UR20, 0x2 ;  /* 0x0000001408147291 */ /* 0x000fe2000f80103f */
[----:B------:R-:W-:-:S03]  /*6830*/  UMOV UR6, UR18 ;  /* 0x0000001200067c82 */ /* 0x000fc60008000000 */
[----:B------:R-:W-:Y:S02]  /*6840*/  ULEA.HI.X UR21, UR8, UR21, UR14, 0x2, UP0 ;  /* 0x0000001508157291 */ /* 0x000fe400080f140e */
[----:B------:R-:W-:-:S04]  /*6850*/  UIADD3 UR20, UP0, UR20, 0x3000, URZ ;  /* 0x0000300014147890 */ /* 0x000fc8000ff1e03f */
[----:B------:R-:W-:-:S12]  /*6860*/  UIADD3.X UR21, URZ, UR21, URZ, UP0, !UPT ;  /* 0x000000153f157290 */ /* 0x000fd800087fe43f */
.L_x_1216:
        /* <DEDUP_REMOVED lines=11> */
.L_x_1194:
[----:B------:R-:W2:Y:S04]  /*6920*/  LDG.E.STRONG.GPU R0, desc[UR46][R2.64] ;  /* 0x0000002e02007981 */ /* 0x000ea8000c1ef900 */
[----:B--2---:R-:W-:Y:S01]  /*6930*/  CCTL.IVALL ;  /* 0x00000000ff00798f */ /* 0x004fe20002000000 */
[----:B------:R-:W-:Y:S05]  /*6940*/  YIELD ;  /* 0x0000000000007946 */ /* 0x000fea0003800000 */
[----:B------:R-:W-:-:S13]  /*6950*/  ISETP.NE.AND P1, PT, R0, UR23, PT ;  /* 0x0000001700007c0c */ /* 0x000fda000bf25270 */
[----:B------:R-:W-:Y:S05]  /*6960*/  @P1 BRA `(.L_x_1194) ;  /* 0xfffffffc00ec1947 */ /* 0x000fea000383ffff */
.L_x_1193:
[----:B------:R-:W-:Y:S05]  /*6970*/  BSYNC B1 ;  /* 0x0000000000017941 */ /* 0x000fea0003800000 */
.L_x_1192:
[----:B------:R-:W-:-:S03]  /*6980*/  UMOV UR16, 0xffffffff ;  /* 0xffffffff00107882 */ /* 0x000fc60000000000 */
[----:B------:R-:W-:Y:S05]  /*6990*/  BRA.DIV UR16, `(.L_x_1195) ;  /* 0x0000003a10107947 */ /* 0x000fea000b800000 */
[----:B------:R-:W-:Y:S01]  /*69a0*/  NOP ;  /* 0x0000000000007918 */ /* 0x000fe20000000000 */
.L_x_1262:
        /* <DEDUP_REMOVED lines=17> */
[----:B------:R1:W-:Y:S02]  /*6ac0*/  UBLKRED.G.S.ADD.F32.RN [UR16], [UR22], UR24, desc[UR26] ;  /* 0x00001a10160073bb */ /* 0x0003e400080a1418 */
[----:B-1----:R0:W-:Y:S02]  /*6ad0*/  UTMACMDFLUSH ;  /* 0x00000000000079b7 */ /* 0x0021e40000000000 */
.L_x_1197:
[----:B------:R-:W-:Y:S05]  /*6ae0*/  BSYNC B1 ;  /* 0x0000000000017941 */ /* 0x000fea0003800000 */
.L_x_1196:
[----:B------:R-:W-:Y:S01]  /*6af0*/  UIMAD UR16, UR18, 0x1800, UR4 ;  /* 0x00001800121078a4 */ /* 0x000fe2000f8e0204 */
[----:B------:R-:W-:Y:S03]  /*6b00*/  BAR.SYNC.DEFER_BLOCKING 0xe, 0xa0 ;  /* 0x0382800000007b1d */ /* 0x000fe60000010000 */
[----:B------:R-:W-:-:S03]  /*6b10*/  UIMAD.WIDE UR16, UR16, 0x4, UR20 ;  /* 0x00000004101078a5 */ /* 0x000fc6000f8e0214 */
        /* <DEDUP_REMOVED lines=12> */
.L_x_1199:
[----:B------:R-:W-:Y:S05]  /*6be0*/  BSYNC B1 ;  /* 0x0000000000017941 */ /* 0x000fea0003800000 */
.L_x_1198:
[----:B------:R-:W-:Y:S06]  /*6bf0*/  BAR.ARV 0xa, 0xa0 ;  /* 0x0282800000007b1d */ /* 0x000fec0000002000 */
[----:B------:R-:W-:Y:S04]  /*6c00*/  BSSY B1, `(.L_x_1200) ;  /* 0x0000003000017945 */ /* 0x000fe80003800000 */
[----:B------:R-:W-:Y:S05]  /*6c10*/  @!P0 BRA `(.L_x_1201) ;  /* 0x0000000000048947 */ /* 0x000fea0003800000 */
[----:B------:R-:W-:-:S04]  /*6c20*/  DEPBAR.LE SB0, 0x0 ;  /* 0x000080000000791a */ /* 0x000fc80000000000 */
.L_x_1201:
[----:B------:R-:W-:Y:S05]  /*6c30*/  BSYNC B1 ;  /* 0x0000000000017941 */ /* 0x000fea0003800000 */
.L_x_1200:
        /* <DEDUP_REMOVED lines=19> */
.L_x_1203:
[----:B------:R-:W-:Y:S05]  /*6d70*/  BSYNC B1 ;  /* 0x0000000000017941 */ /* 0x000fea0003800000 */
.L_x_1202:
        /* <DEDUP_REMOVED lines=9> */
.L_x_1206:
[----:B------:R-:W2:Y:S04]  /*6e10*/  LDG.E.STRONG.GPU R0, desc[UR46][R2.64] ;  /* 0x0000002e02007981 */ /* 0x000ea8000c1ef900 */
[----:B--2---:R-:W-:Y:S01]  /*6e20*/  CCTL.IVALL ;  /* 0x00000000ff00798f */ /* 0x004fe20002000000 */
[----:B------:R-:W-:Y:S05]  /*6e30*/  YIELD ;  /* 0x0000000000007946 */ /* 0x000fea0003800000 */
[----:B------:R-:W-:-:S13]  /*6e40*/  ISETP.NE.AND P1, PT, R0, UR23, PT ;  /* 0x0000001700007c0c */ /* 0x000fda000bf25270 */
[----:B------:R-:W-:Y:S05]  /*6e50*/  @P1 BRA `(.L_x_1206) ;  /* 0xfffffffc00ec1947 */ /* 0x000fea000383ffff */
.L_x_1205:
[----:B------:R-:W-:Y:S05]  /*6e60*/  BSYNC B1 ;  /* 0x0000000000017941 */ /* 0x000fea0003800000 */
.L_x_1204:
[----:B------:R-:W-:-:S03]  /*6e70*/  UMOV UR12, 0xffffffff ;  /* 0xffffffff000c7882 */ /* 0x000fc60000000000 */
[----:B------:R-:W-:Y:S05]  /*6e80*/  BRA.DIV UR12, `(.L_x_1207) ;  /* 0x000000320cf07947 */ /* 0x000fea000b800000 */
[----:B------:R-:W-:Y:S01]  /*6e90*/  NOP ;  /* 0x0000000000007918 */ /* 0x000fe20000000000 */
.L_x_1265:
[----:B------:R-:W-:Y:S05]  /*6ea0*/  WARPSYNC.ALL ;  /* 0x0000000000007948 */ /* 0x000fea0003800000 */
[----:B------:R-:W-:Y:S06]  /*6eb0*/  BAR.SYNC.DEFER_BLOCKING 0xd, 0xa0 ;  /* 0x0342800000007b1d */ /* 0x000fec0000010000 */
[----:B------:R-:W-:Y:S04]  /*6ec0*/  BSSY B1, `(.L_x_1208) ;  /* 0x000000d000017945 */ /* 0x000fe80003800000 */
[----:B------:R-:W-:Y:S05]  /*6ed0*/  @!P0 BRA `(.L_x_1209) ;  /* 0x00000000002c8947 */ /* 0x000fea0003800000 */
[----:B------:R-:W1:Y:S01]  /*6ee0*/  S2UR UR13, SR_CgaCtaId ;  /* 0x00000000000d79c3 */ /* 0x000e620000008800 */
[----:B------:R-:W-:Y:S01]  /*6ef0*/  UMOV UR12, 0x400 ;  /* 0x00000400000c7882 */ /* 0x000fe20000000000 */
[----:B------:R-:W-:Y:S01]  /*6f00*/  UIADD3 UR24, UP0, UR16, 0x3000, URZ ;  /* 0x0000300010187890 */ /* 0x000fe2000ff1e03f */
[----:B------:R-:W-:Y:S01]  /*6f10*/  UMOV UR26, 0x0 ;  /* 0x00000000001a7882 */ /* 0x000fe20000000000 */
[----:B------:R-:W-:Y:S02]  /*6f20*/  UMOV UR27, 0x14f00000 ;  /* 0x14f00000001b7882 */ /* 0x000fe40000000000 */
[----:B------:R-:W-:Y:S02]  /*6f30*/  UIADD3.X UR25, URZ, UR17, URZ, UP0, !UPT ;  /* 0x000000113f197290 */ /* 0x000fe400087fe43f */
[----:B-1----:R-:W-:-:S03]  /*6f40*/  ULEA UR12, UR13, UR12, 0x18 ;  /* 0x0000000c0d0c7291 */ /* 0x002fc6000f8ec03f */
[----:B------:R-:W-:Y:S01]  /*6f50*/  UMOV UR13, 0x300 ;  /* 0x00000300000d7882 */ /* 0x000fe20000000000 */
[----:B------:R-:W-:-:S09]  /*6f60*/  UIADD3 UR12, UR12, 0xc000, URZ ;  /* 0x0000c0000c0c7890 */ /* 0x000fd2000fffe03f */
[----:B------:R1:W-:Y:S02]  /*6f70*/  UBLKRED.G.S.ADD.F32.RN [UR24], [UR12], UR13, desc[UR26] ;  /* 0x00001a180c0073bb */ /* 0x0003e400080a140d */
[----:B-1----:R0:W-:Y:S02]  /*6f80*/  UTMACMDFLUSH ;  /* 0x00000000000079b7 */ /* 0x0021e40000000000 */
.L_x_1209:
[----:B------:R-:W-:Y:S05]  /*6f90*/  BSYNC B1 ;  /* 0x0000000000017941 */ /* 0x000fea0003800000 */
.L_x_1208:
        /* <DEDUP_REMOVED lines=12> */
[----:B------:R1:W-:Y:S01]  /*7060*/  UBLKRED.G.S.ADD.F32.RN [UR24], [UR12], UR13, desc[UR26] ;  /* 0x00001a180c0073bb */ /* 0x0003e200080a140d */
[----:B------:R0:W-:Y:S01]  /*7070*/  UTMACMDFLUSH ;  /* 0x00000000000079b7 */ /* 0x0001e20000000000 */
[----:B-1----:R-:W-:-:S04]  /*7080*/  DEPBAR.LE SB0, 0x1 ;  /* 0x000080400000791a */ /* 0x002fc80000000000 */
.L_x_1211:
[----:B------:R-:W-:Y:S05]  /*7090*/  BSYNC B1 ;  /* 0x0000000000017941 */ /* 0x000fea0003800000 */
.L_x_1210:
[----:B------:R-:W-:Y:S06]  /*70a0*/  BAR.ARV 0xa, 0xa0 ;  /* 0x0282800000007b1d */ /* 0x000fec0000002000 */
[----:B------:R-:W-:Y:S04]  /*70b0*/  BSSY B1, `(.L_x_1212) ;  /* 0x0000003000017945 */ /* 0x000fe80003800000 */
[----:B------:R-:W-:Y:S05]  /*70c0*/  @!P0 BRA `(.L_x_1213) ;  /* 0x0000000000048947 */ /* 0x000fea0003800000 */
[----:B------:R-:W-:-:S04]  /*70d0*/  DEPBAR.LE SB0, 0x0 ;  /* 0x000080000000791a */ /* 0x000fc80000000000 */
.L_x_1213:
[----:B------:R-:W-:Y:S05]  /*70e0*/  BSYNC B1 ;  /* 0x0000000000017941 */ /* 0x000fea0003800000 */
.L_x_1212:
        /* <DEDUP_REMOVED lines=19> */
.L_x_1215:
[----:B------:R-:W-:Y:S05]  /*7220*/  BSYNC B1 ;  /* 0x0000000000017941 */ /* 0x000fea0003800000 */
.L_x_1214:
[----:B------:R-:W-:Y:S02]  /*7230*/  UIADD3 UR6, UR6, 0x2, URZ ;  /* 0x0000000206067890 */ /* 0x000fe4000fffe03f */
[----:B------:R-:W-:Y:S02]  /*7240*/  UIADD3 UR4, UR4, 0x3000, URZ ;  /* 0x0000300004047890 */ /* 0x000fe4000fffe03f */
[----:B------:R-:W-:-:S06]  /*7250*/  UISETP.GE.AND UP0, UPT, UR6, UR11, UPT ;  /* 0x0000000b0600728c */ /* 0x000fcc000bf06270 */
[----:B------:R-:W-:-:S13]  /*7260*/  PLOP3.LUT P1, PT, PT, PT, UP0, 0x80, 0x0 ;  /* 0x000000000000781c */ /* 0x000fda0003f2f008 */
[----:B------:R-:W-:Y:S05]  /*7270*/  @!P1 BRA `(.L_x_1216) ;  /* 0xfffffff4007c9947 */ /* 0x000fea000383ffff */
.L_x_1177:
[----:B------:R-:W-:-:S06]  /*7280*/  UISETP.GT.AND UP0, UPT, UR5, UR6, UPT ;  /* 0x000000060500728c */ /* 0x000fcc000bf04270 */
[----:B------:R-:W-:-:S13]  /*7290*/  PLOP3.LUT P0, PT, PT, PT, UP0, 0x80, 0x0 ;  /* 0x000000000000781c */ /* 0x000fda0003f0f008 */
[----:B------:R-:W-:Y:S05]  /*72a0*/  @!P0 BRA `(.L_x_1174) ;  /* 0x0000002c00448947 */ /* 0x000fea0003800000 */
[----:B------:R-:W2:Y:S01]  /*72b0*/  S2R R0, SR_TID.X ;  /* 0x0000000000007919 */ /* 0x000ea20000002100 */
[----:B------:R-:W-:Y:S01]  /*72c0*/  UIADD3 UR4, UR5, -UR6, URZ ;  /* 0x8000000605047290 */ /* 0x000fe2000fffe03f */
[----:B------:R-:W-:Y:S01]  /*72d0*/  ULDC UR16, c[0x0][0x288] ;  /* 0x0000a20000107ab9 */ /* 0x000fe20000000800 */
[----:B------:R-:W-:Y:S02]  /*72e0*/  ULDC UR17, c[0x0][0x760] ;  /* 0x0001d80000117ab9 */ /* 0x000fe40000000800 */
[----:B------:R-:W-:Y:S02]  /*72f0*/  ULOP3.LUT UR4, UR4, 0x1, URZ, 0xc0, !UPT ;  /* 0x0000000104047892 */ /* 0x000fe4000f8ec03f */
[----:B------:R-:W-:Y:S02]  /*7300*/  UIMAD UR18, UR16, UR17, URZ ;  /* 0x00000011101272a4 */ /* 0x000fe4000f8e023f */
[----:B------:R-:W-:-:S06]  /*7310*/  UISETP.NE.U32.AND UP0, UPT, UR4, 0x1, UPT ;  /* 0x000000010400788c */ /* 0x000fcc000bf05070 */
[----:B------:R-:W-:Y:S02]  /*7320*/  PLOP3.LUT P0, PT, PT, PT, UP0, 0x80, 0x0 ;  /* 0x000000000000781c */ /* 0x000fe40003f0f008 */
[----:B--2---:R-:W-:-:S11]  /*7330*/  LOP3.LUT R0, R0, 0x1f, RZ, 0xc0, !PT ;  /* 0x0000001f00007812 */ /* 0x004fd600078ec0ff */
[----:B------:R-:W-:Y:S05]  /*7340*/  @P0 BRA `(.L_x_1217) ;  /* 0x0000000000780947 */ /* 0x000fea0003800000 */
[----:B------:R-:W-:Y:S01]  /*7350*/  UIMAD UR4, UR18, UR6, URZ ;  /* 0x00000006120472a4 */ /* 0x000fe2000f8e023f */
[----:B------:R-:W-:Y:S01]  /*7360*/  ISETP.NE.AND P0, PT, R0, RZ, PT ;  /* 0x000000ff0000720c */ /* 0x000fe20003f05270 */
[----:B------:R-:W-:Y:S01]  /*7370*/  ULDC.64 UR12, c[0x0][0x768] ;  /* 0x0001da00000c7ab9 */ /* 0x000fe20000000a00 */
[----:B------:R-:W-:Y:S01]  /*7380*/  BSSY B1, `(.L_x_1218) ;  /* 0x0000019000017945 */ /* 0x000fe20003800000 */
[----:B------:R-:W-:-:S04]  /*7390*/  UIADD3 UR8, UP0, UR4, UR7, URZ ;  /* 0x0000000704087290 */ /* 0x000fc8000ff1e03f */
[----:B------:R-:W-:Y:S02]  /*73a0*/  ULEA.HI.X.SX32 UR9, UR4, UR10, 0x1, UP0 ;  /* 0x0000000a04097291 */ /* 0x000fe400080f0e3f */
[----:B------:R-:W-:Y:S02]  /*73b0*/  ULEA UR11, UP0, UR8, UR12, 0x2 ;  /* 0x0000000c080b7291 */ /* 0x000fe4000f80103f */
[----:B------:R-:W-:Y:S02]  /*73c0*/  UIADD3 UR4, UR6, 0x1, URZ ;  /* 0x0000000106047890 */ /* 0x000fe4000fffe03f */
[----:B------:R-:W-:Y:S01]  /*73d0*/  ULEA.HI.X UR9, UR8, UR13, UR9, 0x2, UP0 ;  /* 0x0000000d08097291 */ /* 0x000fe200080f1409 */
[----:B------:R-:W-:Y:S01]  /*73e0*/  NOP ;  /* 0x0000000000007918 */ /* 0x000fe20000000000 */
[----:B------:R-:W-:Y:S10]  /*73f0*/  @P0 BRA `(.L_x_1219) ;  /* 0x0000000000440947 */ /* 0x000ff40003800000 */
        /* <DEDUP_REMOVED lines=9> */
[----:B-1----:R-:W1:Y:S01]  /*7490*/  S2R R2, SR_LANEID ;  /* 0x0000000000027919 */ /* 0x002e620000000000 */
[----:B------:R-:W-:Y:S01]  /*74a0*/  VOTEU.ANY UR8, UPT, PT ;  /* 0x0000000000087886 */ /* 0x000fe200038e0100 */
[----:B------:R-:W-:Y:S01]  /*74b0*/  IMAD.U32 R3, RZ, RZ, UR9 ;  /* 0x00000009ff037e24 */ /* 0x000fe2000f8e00ff */
[----:B------:R-:W-:-:S02]  /*74c0*/  UFLO.U32 UR12, UR8 ;  /* 0x00000008000c72bd */ /* 0x000fc400080e0000 */
[----:B------:R-:W2:Y:S04]  /*74d0*/  POPC R5, UR8 ;  /* 0x0000000800057d09 */ /* 0x000ea80008000000 */
[----:B-1----:R-:W-:Y:S01]  /*74e0*/  ISETP.EQ.U32.AND P0, PT, R2, UR12, PT ;  /* 0x0000000c02007c0c */ /* 0x002fe2000bf02070 */
[----:B------:R-:W-:-:S12]  /*74f0*/  IMAD.U32 R2, RZ, RZ, UR11 ;  /* 0x0000000bff027e24 */ /* 0x000fd8000f8e00ff */
[----:B--2---:R2:W-:Y:S02]  /*7500*/  @P0 REDG.E.ADD.S32.STRONG.GPU desc[UR46][R2.64], R5 ;  /* 0x000000050200098e */ /* 0x0045e4000c10e3ae */
.L_x_1219:
[----:B------:R-:W-:Y:S05]  /*7510*/  BSYNC B1 ;  /* 0x0000000000017941 */ /* 0x000fea0003800000 */
.L_x_1218:
[----:B------:R-:W-:Y:S05]  /*7520*/  BRA `(.L_x_1220) ;  /* 0x0000000000047947 */ /* 0x000fea0003800000 */
.L_x_1217:
[----:B------:R-:W-:-:S05]  /*7530*/  UMOV UR4, UR6 ;  /* 0x0000000600047c82 */ /* 0x000fca0008000000 */
.L_x_1220:
[----:B------:R-:W-:-:S04]  /*7540*/  UIADD3 UR8, UR6, 0x1, URZ ;  /* 0x0000000106087890 */ /* 0x000fc8000fffe03f */
[----:B------:R-:W-:-:S06]  /*7550*/  UISETP.NE.AND UP0, UPT, UR5, UR8, UPT ;  /* 0x000000080500728c */ /* 0x000fcc000bf05270 */
[----:B------:R-:W-:-:S13]  /*7560*/  PLOP3.LUT P0, PT, PT, PT, UP0, 0x80, 0x0 ;  /* 0x000000000000781c */ /* 0x000fda0003f0f008 */
[----:B------:R-:W-:Y:S05]  /*7570*/  @!P0 BRA `(.L_x_1174) ;  /* 0x0000002800908947 */ /* 0x000fea0003800000 */
[----:B------:R-:W-:Y:S01]  /*7580*/  UIADD3 UR8, UR4, 0x1, URZ ;  /* 0x0000000104087890 */ /* 0x000fe2000fffe03f */
[----:B------:R-:W-:Y:S01]  /*7590*/  ISETP.NE.AND P1, PT, R0, RZ, PT ;  /* 0x000000ff0000720c */ /* 0x000fe20003f25270 */
[----:B------:R-:W-:Y:S02]  /*75a0*/  UIMAD UR9, UR4, UR16, URZ ;  /* 0x00000010040972a4 */ /* 0x000fe4000f8e023f */
[----:B------:R-:W-:Y:S02]  /*75b0*/  UIADD3 UR11, -UR5, UR4, URZ ;  /* 0x00000004050b7290 */ /* 0x000fe4000fffe13f */
[----:B------:R-:W-:Y:S02]  /*75c0*/  UIMAD UR8, UR18, UR8, URZ ;  /* 0x00000008120872a4 */ /* 0x000fe4000f8e023f */
[----:B------:R-:W-:Y:S01]  /*75d0*/  UIMAD UR9, UR9, UR17, URZ ;  /* 0x00000011090972a4 */ /* 0x000fe2000f8e023f */
[----:B------:R-:W-:-:S11]  /*75e0*/  ULDC.64 UR20, c[0x0][0x768] ;  /* 0x0001da0000147ab9 */ /* 0x000fd60000000a00 */
.L_x_1225:
[----:B------:R-:W-:Y:S01]  /*75f0*/  UIADD3 UR12, UP0, UR9, UR7, URZ ;  /* 0x00000007090c7290 */ /* 0x000fe2000ff1e03f */
[----:B------:R-:W-:-:S03]  /*7600*/  NOP ;  /* 0x0000000000007918 */ /* 0x000fc60000000000 */
[----:B------:R-:W-:Y:S01]  /*7610*/  ULEA.HI.X.SX32 UR13, UR9, UR10, 0x1, UP0 ;  /* 0x0000000a090d7291 */ /* 0x000fe200080f0e3f */
[----:B------:R-:W-:Y:S01]  /*7620*/  BSSY B1, `(.L_x_1221) ;  /* 0x0000015000017945 */ /* 0x000fe20003800000 */
[----:B------:R-:W-:-:S04]  /*7630*/  ULEA UR15, UP0, UR12, UR20, 0x2 ;  /* 0x000000140c0f7291 */ /* 0x000fc8000f80103f */
[----:B------:R-:W-:Y:S01]  /*7640*/  ULEA.HI.X UR13, UR12, UR21, UR13, 0x2, UP0 ;  /* 0x000000150c0d7291 */ /* 0x000fe200080f140d */
[----:B---34-:R-:W-:Y:S11]  /*7650*/  @P1 BRA `(.L_x_1222) ;  /* 0x0000000000441947 */ /* 0x018ff60003800000 */
        /* <DEDUP_REMOVED lines=8> */
[----:B012345:R-:W-:Y:S01]  /*76e0*/  CCTL.IVALL ;  /* 0x00000000ff00798f */ /* 0x03ffe20002000000 */
[----:B------:R-:W3:Y:S01]  /*76f0*/  S2R R0, SR_LANEID ;  /* 0x0000000000007919 */ /* 0x000ee20000000000 */
[----:B------:R-:W-:Y:S01]  /*7700*/  VOTEU.ANY UR12, UPT, PT ;  /* 0x00000000000c7886 */ /* 0x000fe200038e0100 */
[----:B-12---:R-:W-:Y:S01]  /*7710*/  IMAD.U32 R2, RZ, RZ, UR15 ;  /* 0x0000000fff027e24 */ /* 0x006fe2000f8e00ff */
[----:B------:R-:W-:-:S02]  /*7720*/  UFLO.U32 UR14, UR12 ;  /* 0x0000000c000e72bd */ /* 0x000fc400080e0000 */
[----:B------:R-:W1:Y:S01]  /*7730*/  POPC R5, UR12 ;  /* 0x0000000c00057d09 */ /* 0x000e620008000000 */
[----:B------:R-:W-:-:S03]  /*7740*/  IMAD.U32 R3, RZ, RZ, UR13 ;  /* 0x0000000dff037e24 */ /* 0x000fc6000f8e00ff */
[----:B---3--:R-:W-:-:S13]  /*7750*/  ISETP.EQ.U32.AND P0, PT, R0, UR14, PT ;  /* 0x0000000e00007c0c */ /* 0x008fda000bf02070 */
[----:B-1----:R3:W-:Y:S02]  /*7760*/  @P0 REDG.E.ADD.S32.STRONG.GPU desc[UR46][R2.64], R5 ;  /* 0x000000050200098e */ /* 0x0027e4000c10e3ae */
.L_x_1222:
[----:B------:R-:W-:Y:S05]  /*7770*/  BSYNC B1 ;  /* 0x0000000000017941 */ /* 0x000fea0003800000 */
.L_x_1221:
[----:B------:R-:W-:Y:S01]  /*7780*/  UIADD3 UR12, UP0, UR8, UR7, URZ ;  /* 0x00000007080c7290 */ /* 0x000fe2000ff1e03f */
[----:B------:R-:W-:-:S03]  /*7790*/  NOP ;  /* 0x0000000000007918 */ /* 0x000fc60000000000 */
[----:B------:R-:W-:Y:S01]  /*77a0*/  ULEA.HI.X.SX32 UR13, UR8, UR10, 0x1, UP0 ;  /* 0x0000000a080d7291 */ /* 0x000fe200080f0e3f */
[----:B------:R-:W-:Y:S01]  /*77b0*/  BSSY B1, `(.L_x_1223) ;  /* 0x0000015000017945 */ /* 0x000fe20003800000 */
[----:B------:R-:W-:-:S04]  /*77c0*/  ULEA UR15, UP0, UR12, UR20, 0x2 ;  /* 0x000000140c0f7291 */ /* 0x000fc8000f80103f */
[----:B------:R-:W-:Y:S01]  /*77d0*/  ULEA.HI.X UR13, UR12, UR21, UR13, 0x2, UP0 ;  /* 0x000000150c0d7291 */ /* 0x000fe200080f140d */
[----:B------:R-:W-:Y:S11]  /*77e0*/  @P1 BRA `(.L_x_1224) ;  /* 0x0000000000441947 */ /* 0x000ff60003800000 */
[----:B------:R-:W-:Y:S01]  /*77f0*/  @!PT LDS RZ, [RZ] ;  /* 0x00000000fffff984 */ /* 0x000fe20000000800 */
[----:B------:R-:W-:Y:S01]  /*7800*/  @!PT LDS RZ, [RZ] ;  /* 0x00000000fffff984 */ /* 0x000fe20000000800 */
[----:B------:R-:W-:Y:S01]  /*7810*/  @!PT LDS RZ, [RZ] ;  /* 0x00000000fffff984 */ /* 0x000fe20000000800 */
[----:B------:R-:W-:Y:S01]  /*7820*/  @!PT LDS RZ, [RZ] ;  /* 0x00000000fffff984 */ /* 0x000fe20000000800 */
[----:B------:R4:W-:Y:S06]  /*7830*/  MEMBAR.ALL.CTA ;  /* 0x0000000000007992 */ /* 0x0009ec0000008000 */
[----:B----4-:R-:W-:Y:S06]  /*7840*/  MEMBAR.ALL.GPU ;  /* 0x0000000000007992 */ /* 0x010fec000000a000 */
[----:B------:R-:W-:-:S00]  /*7850*/  ERRBAR ;  /* 0x00000000000079ab */ /* 0x000fc00000000000 */
[----:B------:R-:W-:Y:S06]  /*7860*/  CGAERRBAR ;  /* 0x00000000000075ab */ /* 0x000fec0000000000 */
[----:B012345:R-:W-:Y:S01]  /*7870*/  CCTL.IVALL ;  /* 0x00000000ff00798f */ /* 0x03ffe20002000000 */
[----:B------:R-:W4:Y:S01]  /*7880*/  S2R R0, SR_LANEID ;  /* 0x0000000000007919 */ /* 0x000f220000000000 */
[----:B------:R-:W-:Y:S01]  /*7890*/  VOTEU.ANY UR12, UPT, PT ;  /* 0x00000000000c7886 */ /* 0x000fe200038e0100 */
[----:B-123--:R-:W-:Y:S01]  /*78a0*/  IMAD.U32 R2, RZ, RZ, UR15 ;  /* 0x0000000fff027e24 */ /* 0x00efe2000f8e00ff */
[----:B------:R-:W-:-:S02]  /*78b0*/  UFLO.U32 UR14, UR12 ;  /* 0x0000000c000e72bd */ /* 0x000fc400080e0000 */
[----:B------:R-:W1:Y:S01]  /*78c0*/  POPC R5, UR12 ;  /* 0x0000000c00057d09 */ /* 0x000e620008000000 */
[----:B------:R-:W-:-:S03]  /*78d0*/  IMAD.U32 R3, RZ, RZ, UR13 ;  /* 0x0000000dff037e24 */ /* 0x000fc6000f8e00ff */
[----:B----4-:R-:W-:-:S13]  /*78e0*/  ISETP.EQ.U32.AND P0, PT, R0, UR14, PT ;  /* 0x0000000e00007c0c */ /* 0x010fda000bf02070 */
[----:B-1----:R4:W-:Y:S02]  /*78f0*/  @P0 REDG.E.ADD.S32.STRONG.GPU desc[UR46][R2.64], R5 ;  /* 0x000000050200098e */ /* 0x0029e4000c10e3ae */
.L_x_1224:
[----:B------:R-:W-:Y:S05]  /*7900*/  BSYNC B1 ;  /* 0x0000000000017941 */ /* 0x000fea0003800000 */
.L_x_1223:
[----:B------:R-:W-:Y:S02]  /*7910*/  UIADD3 UR11, UR11, 0x2, URZ ;  /* 0x000000020b0b7890 */ /* 0x000fe4000fffe03f */
[----:B------:R-:W-:Y:S02]  /*7920*/  ULEA UR8, UR18, UR8, 0x1 ;  /* 0x0000000812087291 */ /* 0x000fe4000f8e083f */
[----:B------:R-:W-:Y:S02]  /*7930*/  ULEA UR9, UR18, UR9, 0x1 ;  /* 0x0000000912097291 */ /* 0x000fe4000f8e083f */
[----:B------:R-:W-:-:S13]  /*7940*/  ISETP.NE.AND P0, PT, RZ, UR11, PT ;  /* 0x0000000bff007c0c */ /* 0x000fda000bf05270 */
[----:B------:R-:W-:Y:S05]  /*7950*/  @!P0 BRA `(.L_x_1174) ;  /* 0x0000002400988947 */ /* 0x000fea0003800000 */
[----:B------:R-:W-:Y:S05]  /*7960*/  BRA `(.L_x_1225) ;  /* 0xfffffffc00207947 */ /* 0x000fea000383ffff */
.L_x_1173:
        /* <DEDUP_REMOVED lines=33> */
.L_x_1227:
        /* <DEDUP_REMOVED lines=43> */
.L_x_1266:
        /* <DEDUP_REMOVED lines=15> */
.L_x_1230:
        /* <DEDUP_REMOVED lines=19> */
[----:B------:R-:W-:Y:S01]  /*8050*/  UMOV UR13, UR21 ;  /* 0x00000015000d7c82 */ /* 0x000fe20008000000 */
        /* <DEDUP_REMOVED lines=10> */
[----:B------:R-:W-:Y:S01]  /*8100*/  UMOV UR10, UR18 ;  /* 0x00000012000a7c82 */ /* 0x000fe20008000000 */
[----:B------:R-:W-:Y:S01]  /*8110*/  R2UR UR32, R0 ;  /* 0x00000000002072ca */ /* 0x000fe200000e0000 */
[----:B------:R-:W-:Y:S01]  /*8120*/  UMOV UR34, 0x10 ;  /* 0x0000001000227882 */ /* 0x000fe20000000000 */
[----:B------:R-:W-:Y:S01]  /*8130*/  LEA.HI.X R2, R2, R9, R3, 0x2, P1 ;  /* 0x0000000902027211 */ /* 0x000fe200008f1403 */
[----:B------:R-:W-:Y:S01]  /*8140*/  UMOV UR35, UR11 ;  /* 0x0000000b00237c82 */ /* 0x000fe20008000000 */
[----:B------:R-:W-:Y:S01]  /*8150*/  IADD3 R0, P1, R8, 0x2f0, RZ ;  /* 0x000002f008007810 */ /* 0x000fe20007f3e0ff */
[----:B------:R-:W-:Y:S01]  /*8160*/  UMOV UR36, UR12 ;  /* 0x0000000c00247c82 */ /* 0x000fe20008000000 */
        /* <DEDUP_REMOVED lines=26> */
[----:B------:R-:W-:Y:S01]  /*8310*/  UMOV UR58, 0x50 ;  /* 0x00000050003a7882 */ /* 0x000fe20000000000 */
[----:B------:R-:W-:Y:S01]  /*8320*/  UMOV UR59, UR11 ;  /* 0x0000000b003b7c82 */ /* 0x000fe20008000000 */
[----:B------:R-:W-:Y:S01]  /*8330*/  UMOV UR60, UR12 ;  /* 0x0000000c003c7c82 */ /* 0x000fe20008000000 */
[----:B------:R-:W-:Y:S01]  /*8340*/  UMOV UR61, UR21 ;  /* 0x00000015003d7c82 */ /* 0x000fe20008000000 */
[----:B------:R1:W-:Y:S01]  /*8350*/  STL [R1], R6 ;  /* 0x0000000601007387 */ /* 0x0003e20000100800 */
[----:B------:R-:W-:Y:S01]  /*8360*/  ISETP.GE.AND P1, PT, R4, R6, PT ;  /* 0x000000060400720c */ /* 0x000fe20003f26270 */
[----:B------:R2:W-:Y:S01]  /*8370*/  UTMALDG.4D [UR16], [UR48], desc[UR50] ;  /* 0x00003210300075b4 */ /* 0x0005e20008019000 */
[----:B------:R3:W-:Y:S01]  /*8380*/  UTMALDG.4D [UR40], [UR48], desc[UR50] ;  /* 0x00003228300075b4 */ /* 0x0007e20008019000 */
[----:B------:R-:W-:Y:S01]  /*8390*/  UTMALDG.4D [UR24], [UR48], desc[UR50] ;  /* 0x00003218300075b4 */ /* 0x000fe20008019000 */
[----:B------:R4:W-:Y:S01]  /*83a0*/  UBLKCP.S.G [UR56], [UR32], UR7 ;  /* 0x00000038200073ba */ /* 0x0009e20008000207 */
[----:B------:R1:W-:Y:S01]  /*83b0*/  SYNCS.ARRIVE.TRANS64 RZ, [R16+URZ+0x26800], R5 ;  /* 0x0268000510ff79a7 */ /* 0x0003e2000800003f */
[----:B--2---:R-:W-:Y:S01]  /*83c0*/  UMOV UR16, 0x0 ;  /* 0x0000000000107882 */ /* 0x004fe20000000000 */
[----:B------:R-:W-:-:S02]  /*83d0*/  UMOV UR17, 0x10000000 ;  /* 0x1000000000117882 */ /* 0x000fc40000000000 */
[----:B------:R2:W-:Y:S01]  /*83e0*/  UTMALDG.4D [UR8], [UR54], desc[UR16] ;  /* 0x00001008360075b4 */ /* 0x0005e20008019000 */
[----:B---3--:R-:W-:Y:S01]  /*83f0*/  UIADD3 UR40, UR8, 0x4000, URZ ;  /* 0x0000400008287890 */ /* 0x008fe2000fffe03f */
[----:B------:R-:W-:Y:S01]  /*8400*/  UMOV UR42, 0x40 ;  /* 0x00000040002a7882 */ /* 0x000fe20000000000 */
[----:B------:R-:W-:Y:S01]  /*8410*/  UMOV UR43, UR11 ;  /* 0x0000000b002b7c82 */ /* 0x000fe20008000000 */
[----:B------:R-:W-:Y:S01]  /*8420*/  UMOV UR44, UR12 ;  /* 0x0000000c002c7c82 */ /* 0x000fe20008000000 */
[----:B------:R-:W-:Y:S01]  /*8430*/  UMOV UR41, UR9 ;  /* 0x0000000900297c82 */ /* 0x000fe20008000000 */
[----:B----4-:R-:W-:Y:S02]  /*8440*/  UIADD3 UR32, UR8, 0x1000, URZ ;  /* 0x0000100008207890 */ /* 0x010fe4000fffe03f */
        /* <DEDUP_REMOVED lines=13> */
[----:B--2---:R-:W-:Y:S01]  /*8520*/  UMOV UR10, 0x40 ;  /* 0x00000040000a7882 */ /* 0x004fe20000000000 */
[----:B------:R-:W-:Y:S01]  /*8530*/  UTMALDG.4D [UR48], [UR54], desc[UR16] ;  /* 0x00001030360075b4 */ /* 0x000fe20008019000 */
[----:B------:R2:W-:Y:S01]  /*8540*/  UTMALDG.4D [UR24], [UR54], desc[UR16] ;  /* 0x00001018360075b4 */ /* 0x0005e20008019000 */
[----:B------:R1:W-:Y:S01]  /*8550*/  UTMALDG.4D [UR40], [UR54], desc[UR16] ;  /* 0x00001028360075b4 */ /* 0x0003e20008019000 */
[----:B---3--:R-:W-:Y:S01]  /*8560*/  UIADD3 UR32, UR8, 0x6000, URZ ;  /* 0x0000600008207890 */ /* 0x008fe2000fffe03f */
[----:B------:R-:W-:-:S02]  /*8570*/  UMOV UR34, UR18 ;  /* 0x0000001200227c82 */ /* 0x000fc40008000000 */
[----:B------:R1:W-:Y:S06]  /*8580*/  UTMALDG.4D [UR56], [UR54], desc[UR16] ;  /* 0x00001038360075b4 */ /* 0x0003ec0008019000 */
[----:B------:R1:W-:Y:S01]  /*8590*/  UTMALDG.4D [UR32], [UR30], desc[UR16] ;  /* 0x000010201e0075b4 */ /* 0x0003e20008019000 */
[----:B--2---:R-:W-:Y:S02]  /*85a0*/  UIADD3 UR24, UR8, 0x8000, URZ ;  /* 0x0000800008187890 */ /* 0x004fe4000fffe03f */
        /* <DEDUP_REMOVED lines=23> */
.L_x_1241:
[----:B--234-:R-:W-:-:S04]  /*8720*/  SHF.L.U32 R21, R11, 0x1f, RZ ;  /* 0x0000001f0b157819 */ /* 0x01cfc800000006ff */
[----:B------:R-:W1:Y:S02]  /*8730*/  SYNCS.PHASECHK.TRANS64.TRYWAIT P1, [R16+URZ+0x26840], R21 ;  /* 0x02684015100075a7 */ /* 0x000e64000802017f */
[----:B-1----:R-:W-:Y:S05]  /*8740*/  @!P1 BRA `(.L_x_1233) ;  /* 0x0000001800f09947 */ /* 0x002fea0003800000 */
.L_x_1267:
[----:B------:R-:W-:Y:S05]  /*8750*/  @P0 BRA `(.L_x_1234) ;  /* 0x0000000000140947 */ /* 0x000fea0003800000 */
[----:B------:R-:W-:Y:S01]  /*8760*/  ISETP.NE.AND P1, PT, R6, RZ, PT ;  /* 0x000000ff0600720c */ /* 0x000fe20003f25270 */
[----:B------:R-:W-:-:S04]  /*8770*/  IMAD.MOV.U32 R3, RZ, RZ, 0x3100 ;  /* 0x00003100ff037424 */ /* 0x000fc800078e00ff */
[----:B------:R3:W-:Y:S08]  /*8780*/  SYNCS.ARRIVE.TRANS64 RZ, [R16+URZ+0x26830], R3 ;  /* 0x0268300310ff79a7 */ /* 0x0007f0000800003f */
[----:B------:R-:W-:Y:S05]  /*8790*/  @!P1 BRA `(.L_x_1234) ;  /* 0x0000000000049947 */ /* 0x000fea0003800000 */
[----:B------:R-:W-:Y:S01]  /*87a0*/  BPT.TRAP 0x1 ;  /* 0x000000040000795c */ /* 0x000fe20000300000 */
.L_x_1234:
        /* <DEDUP_REMOVED lines=43> */
.L_x_1268:
[----:B------:R-:W-:Y:S05]  /*8a60*/  @P0 BRA `(.L_x_1236) ;  /* 0x0000000000140947 */ /* 0x000fea0003800000 */
[----:B------:R-:W-:Y:S01]  /*8a70*/  ISETP.NE.AND P1, PT, R6, RZ, PT ;  /* 0x000000ff0600720c */ /* 0x000fe20003f25270 */
[----:B------:R-:W-:-:S04]  /*8a80*/  IMAD.MOV.U32 R2, RZ, RZ, 0x3100 ;  /* 0x00003100ff027424 */ /* 0x000fc800078e00ff */
[----:B------:R3:W-:Y:S08]  /*8a90*/  SYNCS.ARRIVE.TRANS64 RZ, [R16+URZ+0x26818], R2 ;  /* 0x0268180210ff79a7 */ /* 0x0007f0000800003f */
[----:B------:R-:W-:Y:S05]  /*8aa0*/  @!P1 BRA `(.L_x_1236) ;  /* 0x0000000000049947 */ /* 0x000fea0003800000 */
[----:B------:R-:W-:Y:S01]  /*8ab0*/  BPT.TRAP 0x1 ;  /* 0x000000040000795c */ /* 0x000fe20000300000 */
.L_x_1236:
        /* <DEDUP_REMOVED lines=43> */
.L_x_1269:
[----:B------:R-:W-:Y:S05]  /*8d70*/  @P0 BRA `(.L_x_1238) ;  /* 0x0000000000140947 */ /* 0x000fea0003800000 */
[----:B------:R-:W-:Y:S01]  /*8d80*/  ISETP.NE.AND P1, PT, R6, RZ, PT ;  /* 0x000000ff0600720c */ /* 0x000fe20003f25270 */
[----:B-123--:R-:W-:-:S04]  /*8d90*/  IMAD.MOV.U32 R21, RZ, RZ, 0x3100 ;  /* 0x00003100ff157424 */ /* 0x00efc800078e00ff */
[----:B------:R4:W-:Y:S08]  /*8da0*/  SYNCS.ARRIVE.TRANS64 RZ, [R16+URZ+0x26838], R21 ;  /* 0x0268381510ff79a7 */ /* 0x0009f0000800003f */
[----:B------:R-:W-:Y:S05]  /*8db0*/  @!P1 BRA `(.L_x_1238) ;  /* 0x0000000000049947 */ /* 0x000fea0003800000 */
[----:B------:R-:W-:Y:S01]  /*8dc0*/  BPT.TRAP 0x1 ;  /* 0x000000040000795c */ /* 0x000fe20000300000 */
.L_x_1238:
        /* <DEDUP_REMOVED lines=38> */
.L_x_1271:
[----:B------:R-:W-:Y:S05]  /*9030*/  @P0 BRA `(.L_x_1240) ;  /* 0x0000000000140947 */ /* 0x000fea0003800000 */
[----:B------:R-:W-:Y:S01]  /*9040*/  ISETP.NE.AND P1, PT, R6, RZ, PT ;  /* 0x000000ff0600720c */ /* 0x000fe20003f25270 */
[----:B------:R-:W-:-:S04]  /*9050*/  IMAD.MOV.U32 R5, RZ, RZ, 0x3100 ;  /* 0x00003100ff057424 */ /* 0x000fc800078e00ff */
[----:B------:R1:W-:Y:S08]  /*9060*/  SYNCS.ARRIVE.TRANS64 RZ, [R16+URZ+0x26810], R5 ;  /* 0x0268100510ff79a7 */ /* 0x0003f0000800003f */
[----:B------:R-:W-:Y:S05]  /*9070*/  @!P1 BRA `(.L_x_1240) ;  /* 0x0000000000049947 */ /* 0x000fea0003800000 */
[----:B------:R-:W-:Y:S01]  /*9080*/  BPT.TRAP 0x1 ;  /* 0x000000040000795c */ /* 0x000fe20000300000 */
.L_x_1240:
        /* <DEDUP_REMOVED lines=44> */
.L_x_1232:
[----:B------:R-:W3:Y:S02]  /*9350*/  LDL.LU R4, [R1+0x4] ;  /* 0x0000040001047983 */ /* 0x000ee40000300800 */
[----:B---3--:R-:W-:Y:S02]  /*9360*/  ISETP.NE.AND P1, PT, R4, RZ, PT ;  /* 0x000000ff0400720c */ /* 0x008fe40003f25270 */
[----:B------:R1:W5:Y:S11]  /*9370*/  LDL R4, [R1] ;  /* 0x0000000001047983 */ /* 0x0003760000100800 */
[----:B-1----:R-:W-:Y:S05]  /*9380*/  @!P1 BRA `(.L_x_1231) ;  /* 0x0000000400809947 */ /* 0x002fea0003800000 */
[----:B------:R-:W-:-:S04]  /*9390*/  SHF.L.U32 R13, R11, 0x1f, RZ ;  /* 0x0000001f0b0d7819 */ /* 0x000fc800000006ff */
[----:B------:R-:W1:Y:S02]  /*93a0*/  SYNCS.PHASECHK.TRANS64.TRYWAIT P1, [R16+URZ+0x26840], R13 ;  /* 0x0268400d100075a7 */ /* 0x000e64000802017f */
[----:B-1----:R-:W-:Y:S05]  /*93b0*/  @!P1 BRA `(.L_x_1242) ;  /* 0x0000001000289947 */ /* 0x002fea0003800000 */
.L_x_1272:
[----:B------:R-:W-:Y:S05]  /*93c0*/  @P0 BRA `(.L_x_1243) ;  /* 0x0000000000140947 */ /* 0x000fea0003800000 */
[----:B------:R-:W-:Y:S01]  /*93d0*/  ISETP.NE.AND P1, PT, R6, RZ, PT ;  /* 0x000000ff0600720c */ /* 0x000fe20003f25270 */
[----:B--2---:R-:W-:-:S04]  /*93e0*/  IMAD.MOV.U32 R5, RZ, RZ, 0x3100 ;  /* 0x00003100ff057424 */ /* 0x004fc800078e00ff */
[----:B------:R3:W-:Y:S08]  /*93f0*/  SYNCS.ARRIVE.TRANS64 RZ, [R16+URZ+0x26830], R5 ;  /* 0x0268300510ff79a7 */ /* 0x0007f0000800003f */
[----:B------:R-:W-:Y:S05]  /*9400*/  @!P1 BRA `(.L_x_1243) ;  /* 0x0000000000049947 */ /* 0x000fea0003800000 */
[----:B------:R-:W-:Y:S01]  /*9410*/  BPT.TRAP 0x1 ;  /* 0x000000040000795c */ /* 0x000fe20000300000 */
.L_x_1243:
        /* <DEDUP_REMOVED lines=40> */
.L_x_1273:
[----:B------:R-:W-:Y:S05]  /*96a0*/  @P0 BRA `(.L_x_1245) ;  /* 0x0000000000140947 */ /* 0x000fea0003800000 */
[----:B------:R-:W-:Y:S01]  /*96b0*/  ISETP.NE.AND P0, PT, R6, RZ, PT ;  /* 0x000000ff0600720c */ /* 0x000fe20003f05270 */
[----:B------:R-:W-:-:S04]  /*96c0*/  IMAD.MOV.U32 R5, RZ, RZ, 0x3100 ;  /* 0x00003100ff057424 */ /* 0x000fc800078e00ff */
[----:B------:R3:W-:Y:S08]  /*96d0*/  SYNCS.ARRIVE.TRANS64 RZ, [R16+URZ+0x26818], R5 ;  /* 0x0268180510ff79a7 */ /* 0x0007f0000800003f */
[----:B------:R-:W-:Y:S05]  /*96e0*/  @!P0 BRA `(.L_x_1245) ;  /* 0x0000000000048947 */ /* 0x000fea0003800000 */
[----:B------:R-:W-:Y:S01]  /*96f0*/  BPT.TRAP 0x1 ;  /* 0x000000040000795c */ /* 0x000fe20000300000 */
.L_x_1245:
        /* <DEDUP_REMOVED lines=41> */
.L_x_1231:
[----:B------:R-:W3:Y:S01]  /*9990*/  S2R R0, SR_TID.X ;  /* 0x0000000000007919 */ /* 0x000ee20000002100 */
[----:B------:R-:W-:Y:S01]  /*99a0*/  IMAD R3, R19, 0x8, R16 ;  /* 0x0000000813037824 */ /* 0x000fe200078e0210 */
[----:B---3--:R-:W-:Y:S02]  /*99b0*/  LOP3.LUT R2, R0, 0x7f, RZ, 0xc0, !PT ;  /* 0x0000007f00027812 */ /* 0x008fe400078ec0ff */
[----:B------:R-:W-:Y:S02]  /*99c0*/  SHF.L.U32 R0, R11, 0x1f, RZ ;  /* 0x0000001f0b007819 */ /* 0x000fe400000006ff */
[----:B------:R-:W-:Y:S02]  /*99d0*/  ISETP.NE.AND P1, PT, R2, RZ, PT ;  /* 0x000000ff0200720c */ /* 0x000fe40003f25270 */
[----:B------:R-:W3:Y:S02]  /*99e0*/  SYNCS.PHASECHK.TRANS64.TRYWAIT P0, [R3+URZ+0x26840], R0 ;  /* 0x02684000030075a7 */ /* 0x000ee4000800017f */
[----:B---3--:R-:W-:Y:S09]  /*99f0*/  @!P0 BRA `(.L_x_1246) ;  /* 0x0000000800c08947 */ /* 0x008ff20003800000 */
.L_x_1274:
[----:B------:R-:W-:Y:S05]  /*9a00*/  @P1 BRA `(.L_x_1247) ;  /* 0x0000000000181947 */ /* 0x000fea0003800000 */
[----:B------:R-:W1:Y:S01]  /*9a10*/  S2R R2, SR_TID.X ;  /* 0x0000000000027919 */ /* 0x000e620000002100 */
[----:B---3--:R-:W-:-:S04]  /*9a20*/  IMAD.MOV.U32 R0, RZ, RZ, 0x3100 ;  /* 0x00003100ff007424 */ /* 0x008fc800078e00ff */
[----:B------:R3:W-:Y:S01]  /*9a30*/  SYNCS.ARRIVE.TRANS64 RZ, [R3+URZ+0x26830], R0 ;  /* 0x0268300003ff79a7 */ /* 0x0007e2000800003f */
[----:B-1----:R-:W-:-:S13]  /*9a40*/  LOP3.LUT P0, RZ, R2, 0x1f, RZ, 0xc0, !PT ;  /* 0x0000001f02ff7812 */ /* 0x002fda000780c0ff */
[----:B---3--:R-:W-:Y:S05]  /*9a50*/  @!P0 BRA `(.L_x_1247) ;  /* 0x0000000000048947 */ /* 0x008fea0003800000 */
[----:B------:R-:W-:Y:S01]  /*9a60*/  BPT.TRAP 0x1 ;  /* 0x000000040000795c */ /* 0x000fe20000300000 */
.L_x_1247:
        /* <DEDUP_REMOVED lines=47> */
.L_x_1228:
[----:B------:R-:W-:Y:S05]  /*9d60*/  BSYNC B1 ;  /* 0x0000000000017941 */ /* 0x000fea0003800000 */
.L_x_1226:
[----:B------:R-:W-:-:S03]  /*9d70*/  UMOV UR7, 0xffffffff ;  /* 0xffffffff00077882 */ /* 0x000fc60000000000 */
[----:B------:R-:W-:Y:S05]  /*9d80*/  BRA.DIV UR7, `(.L_x_1248) ;  /* 0x0000000607f07947 */ /* 0x000fea000b800000 */
[----:B------:R-:W-:-:S13]  /*9d90*/  ELECT P6, URZ, PT ;  /* 0x00000000003f782f */ /* 0x000fda00038c0000 */
.L_x_1277:
[----:B------:R-:W-:Y:S05]  /*9da0*/  @!P6 BRA `(.L_x_1174) ;  /* 0x000000000084e947 */ /* 0x000fea0003800000 */
[----:B------:R-:W-:-:S06]  /*9db0*/  ULOP3.LUT UR7, UR38, 0x2, URZ, 0xfc, !UPT ;  /* 0x0000000226077892 */ /* 0x000fcc000f8efc3f */
[----:B------:R-:W-:-:S05]  /*9dc0*/  IMAD.U32 R2, RZ, RZ, UR7 ;  /* 0x00000007ff027e24 */ /* 0x000fca000f8e00ff */
[----:B------:R-:W-:-:S13]  /*9dd0*/  ISETP.NE.AND P2, PT, R2, 0x3, PT ;  /* 0x000000030200780c */ /* 0x000fda0003f45270 */
[----:B------:R-:W-:Y:S05]  /*9de0*/  @!P2 BRA `(.L_x_1249) ;  /* 0x000000000004a947 */ /* 0x000fea0003800000 */
[----:B------:R-:W-:Y:S01]  /*9df0*/  BPT.TRAP 0x1 ;  /* 0x000000040000795c */ /* 0x000fe20000300000 */
.L_x_1249:
        /* <DEDUP_REMOVED lines=15> */
.L_x_1278:
[----:B------:R-:W2:Y:S02]  /*9ef0*/  SYNCS.PHASECHK.TRANS64.TRYWAIT P0, [R3+URZ], R2 ;  /* 0x00000002030075a7 */ /* 0x000ea4000800017f */
[----:B--2---:R-:W-:Y:S05]  /*9f00*/  @!P0 BRA `(.L_x_1251) ;  /* 0x0000000400c48947 */ /* 0x004fea0003800000 */
.L_x_1279:
[----:B------:R-:W-:Y:S05]  /*9f10*/  @!P2 BRA `(.L_x_1252) ;  /* 0x000000000004a947 */ /* 0x000fea0003800000 */
[----:B------:R-:W-:Y:S01]  /*9f20*/  BPT.TRAP 0x1 ;  /* 0x000000040000795c */ /* 0x000fe20000300000 */
.L_x_1252:
[----:B--2---:R-:W-:-:S04]  /*9f30*/  VIADD R3, R7, 0x26840 ;  /* 0x0002684007037836 */ /* 0x004fc80000000000 */
[----:B------:R-:W-:-:S04]  /*9f40*/  IMAD R0, R0, 0x8, R3 ;  /* 0x0000000800007824 */ /* 0x000fc800078e0203 */
[----:B------:R-:W2:Y:S02]  /*9f50*/  SYNCS.PHASECHK.TRANS64.TRYWAIT P0, [R0+URZ], R5 ;  /* 0x00000005000075a7 */ /* 0x000ea4000800017f */
[----:B--2---:R-:W-:Y:S05]  /*9f60*/  @!P0 BRA `(.L_x_1253) ;  /* 0x0000000400c08947 */ /* 0x004fea0003800000 */
.L_x_1280:
[----:B------:R-:W-:-:S07]  /*9f70*/  IMAD R3, R4, 0x8, R3 ;  /* 0x0000000804037824 */ /* 0x000fce00078e0203 */
.L_x_1254:
[----:B---3--:R3:W4:Y:S02]  /*9f80*/  SYNCS.PHASECHK.TRANS64.TRYWAIT P0, [R3+URZ], R2 ;  /* 0x00000002030075a7 */ /* 0x008724000800017f */
[----:B----4-:R-:W-:Y:S05]  /*9f90*/  @!P0 NANOSLEEP.SYNCS 0x989680 ;  /* 0x009896800000895d */ /* 0x010fea0003900000 */
[----:B------:R-:W4:Y:S02]  /*9fa0*/  @!P0 SYNCS.PHASECHK.TRANS64 P0, [R3+URZ], R2 ;  /* 0x00000002030085a7 */ /* 0x000f24000800007f */
[----:B----4-:R-:W-:Y:S05]  /*9fb0*/  @!P0 BRA `(.L_x_1254) ;  /* 0xfffffffc00f08947 */ /* 0x010fea000383ffff */
.L_x_1174:
[----:B------:R-:W-:Y:S05]  /*9fc0*/  BSYNC B0 ;  /* 0x0000000000007941 */ /* 0x000fea0003800000 */
.L_x_1172:
[----:B------:R-:W-:Y:S05]  /*9fd0*/  EXIT ;  /* 0x000000000000794d */ /* 0x000fea0003800000 */
.L_x_1142:
[----:B------:R-:W-:Y:S02]  /*9fe0*/  IMAD.MOV.U32 R13, RZ, RZ, R16 ;  /* 0x000000ffff0d7224 */ /* 0x000fe400078e0010 */
[----:B------:R-:W-:Y:S02]  /*9ff0*/  IMAD.MOV.U32 R12, RZ, RZ, RZ ;  /* 0x000000ffff0c7224 */ /* 0x000fe400078e00ff */
[----:B------:R-:W-:Y:S02]  /*a000*/  IMAD.MOV.U32 R11, RZ, RZ, 0x1f ;  /* 0x0000001fff0b7424 */ /* 0x000fe400078e00ff */
[----:B------:R-:W-:-:S07]  /*a010*/  IMAD.MOV.U32 R15, RZ, RZ, -0x1 ;  /* 0xffffffffff0f7424 */ /* 0x000fce00078e00ff */
[----:B------:R-:W-:Y:S05]  /*a020*/  WARPSYNC.COLLECTIVE R15, `(.L_x_1255) ;  /* 0x000000000f087348 */ /* 0x000fea0003c00000 */
[----:B------:R1:W2:Y:S02]  /*a030*/  SHFL.IDX P6, R14, R13, R12, R11 ;  /* 0x0000000c0d0e7389 */ /* 0x0002a400000c000b */
[----:B-12---:R-:W-:Y:S01]  /*a040*/  ENDCOLLECTIVE ;  /* 0x000000000000791b */ /* 0x006fe20003800000 */
.L_x_1255:
[----:B------:R-:W-:Y:S05]  /*a050*/  BRA `(.L_x_1256) ;  /* 0xffffff7000107947 */ /* 0x000fea000383ffff */
.L_x_1144:
[----:B--2---:R2:W3:Y:S02]  /*a060*/  SYNCS.PHASECHK.TRANS64.TRYWAIT P0, [R18+URZ+0x26800], R5 ;  /* 0x02680005120075a7 */ /* 0x0044e4000800017f */
[----:B---3--:R-:W-:Y:S05]  /*a070*/  @!P0 NANOSLEEP.SYNCS 0x989680 ;  /* 0x009896800000895d */ /* 0x008fea0003900000 */
[----:B------:R-:W3:Y:S02]  /*a080*/  @!P0 SYNCS.PHASECHK.TRANS64 P0, [R18+URZ+0x26800], R5 ;  /* 0x02680005120085a7 */ /* 0x000ee4000800007f */
[----:B---3--:R-:W-:Y:S05]  /*a090*/  @!P0 BRA `(.L_x_1144) ;  /* 0xfffffffc00f08947 */ /* 0x008fea000383ffff */
[----:B------:R-:W-:Y:S05]  /*a0a0*/  BRA `(.L_x_1143) ;  /* 0xffffff7000387947 */ /* 0x000fea000383ffff */
.L_x_1149:
[----:B--2---:R-:W-:-:S04]  /*a0b0*/  IMAD.U32 R7, RZ, RZ, UR6 ;  /* 0x00000006ff077e24 */ /* 0x004fc8000f8e00ff */
[----:B------:R2:W3:Y:S03]  /*a0c0*/  SYNCS.PHASECHK.TRANS64.TRYWAIT P0, [R7+URZ+0x26810], R16 ;  /* 0x02681010070075a7 */ /* 0x0004e6000800017f */
[----:B---3--:R-:W-:Y:S05]  /*a0d0*/  @!P0 NANOSLEEP.SYNCS 0x989680 ;  /* 0x009896800000895d */ /* 0x008fea0003900000 */
[----:B------:R-:W3:Y:S02]  /*a0e0*/  @!P0 SYNCS.PHASECHK.TRANS64 P0, [R7+URZ+0x26810], R16 ;  /* 0x02681010070085a7 */ /* 0x000ee4000800007f */
[----:B---3--:R-:W-:Y:S05]  /*a0f0*/  @!P0 BRA `(.L_x_1149) ;  /* 0xfffffffc00ec8947 */ /* 0x008fea000383ffff */
[----:B------:R-:W-:Y:S05]  /*a100*/  BRA `(.L_x_1148) ;  /* 0xffffff7800987947 */ /* 0x000fea000383ffff */
.L_x_1153:
[----:B------:R-:W-:-:S04]  /*a110*/  IMAD.U32 R121, RZ, RZ, UR6 ;  /* 0x00000006ff797e24 */ /* 0x000fc8000f8e00ff */
[----:B------:R1:W1:Y:S03]  /*a120*/  SYNCS.PHASECHK.TRANS64.TRYWAIT P0, [R121+URZ+0x26830], R16 ;  /* 0x02683010790075a7 */ /* 0x000266000800017f */
[----:B-1----:R-:W-:Y:S05]  /*a130*/  @!P0 NANOSLEEP.SYNCS 0x989680 ;  /* 0x009896800000895d */ /* 0x002fea0003900000 */
[----:B------:R-:W1:Y:S02]  /*a140*/  @!P0 SYNCS.PHASECHK.TRANS64 P0, [R121+URZ+0x26830], R16 ;  /* 0x02683010790085a7 */ /* 0x000e64000800007f */
[----:B-1----:R-:W-:Y:S05]  /*a150*/  @!P0 BRA `(.L_x_1153) ;  /* 0xfffffffc00ec8947 */ /* 0x002fea000383ffff */
[----:B------:R-:W-:Y:S05]  /*a160*/  BRA `(.L_x_1152) ;  /* 0xffffff7c00a07947 */ /* 0x000fea000383ffff */
.L_x_1182:
[----:B------:R-:W-:Y:S01]  /*a170*/  BSSY B1, `(.L_x_1257) ;  /* 0x0000005000017945 */ /* 0x000fe20003800000 */
[----:B------:R-:W-:-:S07]  /*a180*/  IMAD.MOV.U32 R15, RZ, RZ, -0x1 ;  /* 0xffffffffff0f7424 */ /* 0x000fce00078e00ff */
[----:B------:R-:W-:Y:S05]  /*a190*/  WARPSYNC.COLLECTIVE R15, `(.L_x_1258) ;  /* 0x000000000f087348 */ /* 0x000fea0003c00000 */
[----:B------:R-:W-:Y:S01]  /*a1a0*/  NOP ;  /* 0x0000000000007918 */ /* 0x000fe20000000000 */
[----:B------:R-:W-:Y:S01]  /*a1b0*/  ENDCOLLECTIVE ;  /* 0x000000000000791b */ /* 0x000fe20003800000 */
.L_x_1258:
[----:B------:R-:W-:Y:S05]  /*a1c0*/  BSYNC B1 ;  /* 0x0000000000017941 */ /* 0x000fea0003800000 */
.L_x_1257:
[----:B------:R-:W-:Y:S05]  /*a1d0*/  BRA `(.L_x_1259) ;  /* 0xffffffc000547947 */ /* 0x000fea000383ffff */
.L_x_1195:
[----:B------:R-:W-:Y:S01]  /*a1e0*/  BSSY B1, `(.L_x_1260) ;  /* 0x0000005000017945 */ /* 0x000fe20003800000 */
[----:B------:R-:W-:-:S07]  /*a1f0*/  IMAD.MOV.U32 R15, RZ, RZ, -0x1 ;  /* 0xffffffffff0f7424 */ /* 0x000fce00078e00ff */
[----:B------:R-:W-:Y:S05]  /*a200*/  WARPSYNC.COLLECTIVE R15, `(.L_x_1261) ;  /* 0x000000000f087348 */ /* 0x000fea0003c00000 */
[----:B------:R-:W-:Y:S01]  /*a210*/  NOP ;  /* 0x0000000000007918 */ /* 0x000fe20000000000 */
[----:B------:R-:W-:Y:S01]  /*a220*/  ENDCOLLECTIVE ;  /* 0x000000000000791b */ /* 0x000fe20003800000 */
.L_x_1261:
[----:B------:R-:W-:Y:S05]  /*a230*/  BSYNC B1 ;  /* 0x0000000000017941 */ /* 0x000fea0003800000 */
.L_x_1260:
[----:B------:R-:W-:Y:S05]  /*a240*/  BRA `(.L_x_1262) ;  /* 0xffffffc400d87947 */ /* 0x000fea000383ffff */
.L_x_1207:
[----:B------:R-:W-:Y:S01]  /*a250*/  BSSY B1, `(.L_x_1263) ;  /* 0x0000005000017945 */ /* 0x000fe20003800000 */
[----:B------:R-:W-:-:S07]  /*a260*/  IMAD.MOV.U32 R15, RZ, RZ, -0x1 ;  /* 0xffffffffff0f7424 */ /* 0x000fce00078e00ff */
[----:B------:R-:W-:Y:S05]  /*a270*/  WARPSYNC.COLLECTIVE R15, `(.L_x_1264) ;  /* 0x000000000f087348 */ /* 0x000fea0003c00000 */
[----:B------:R-:W-:Y:S01]  /*a280*/  NOP ;  /* 0x0000000000007918 */ /* 0x000fe20000000000 */
[----:B------:R-:W-:Y:S01]  /*a290*/  ENDCOLLECTIVE ;  /* 0x000000000000791b */ /* 0x000fe20003800000 */
.L_x_1264:
[----:B------:R-:W-:Y:S05]  /*a2a0*/  BSYNC B1 ;  /* 0x0000000000017941 */ /* 0x000fea0003800000 */
.L_x_1263:
[----:B------:R-:W-:Y:S05]  /*a2b0*/  BRA `(.L_x_1265) ;  /* 0xffffffc800f87947 */ /* 0x000fea000383ffff */
.L_x_1229:
[----:B-1----:R1:W2:Y:S02]  /*a2c0*/  SYNCS.PHASECHK.TRANS64.TRYWAIT P0, [R16+URZ+0x26820], R3 ;  /* 0x02682003100075a7 */ /* 0x0022a4000800017f */
[----:B--2---:R-:W-:Y:S05]  /*a2d0*/  @!P0 NANOSLEEP.SYNCS 0x989680 ;  /* 0x009896800000895d */ /* 0x004fea0003900000 */
[----:B------:R-:W2:Y:S02]  /*a2e0*/  @!P0 SYNCS.PHASECHK.TRANS64 P0, [R16+URZ+0x26820], R3 ;  /* 0x02682003100085a7 */ /* 0x000ea4000800007f */
[----:B--2---:R-:W-:Y:S05]  /*a2f0*/  @!P0 BRA `(.L_x_1229) ;  /* 0xfffffffc00f08947 */ /* 0x004fea000383ffff */
[----:B------:R-:W-:Y:S05]  /*a300*/  BRA `(.L_x_1266) ;  /* 0xffffffd800c87947 */ /* 0x000fea000383ffff */
.L_x_1233:
[----:B-1----:R1:W3:Y:S02]  /*a310*/  SYNCS.PHASECHK.TRANS64.TRYWAIT P1, [R16+URZ+0x26840], R21 ;  /* 0x02684015100075a7 */ /* 0x0022e4000802017f */
[----:B---3--:R-:W-:Y:S05]  /*a320*/  @!P1 NANOSLEEP.SYNCS 0x989680 ;  /* 0x009896800000995d */ /* 0x008fea0003900000 */
[----:B------:R-:W3:Y:S02]  /*a330*/  @!P1 SYNCS.PHASECHK.TRANS64 P1, [R16+URZ+0x26840], R21 ;  /* 0x02684015100095a7 */ /* 0x000ee4000802007f */
[----:B---3--:R-:W-:Y:S05]  /*a340*/  @!P1 BRA `(.L_x_1233) ;  /* 0xfffffffc00f09947 */ /* 0x008fea000383ffff */
[----:B------:R-:W-:Y:S05]  /*a350*/  BRA `(.L_x_1267) ;  /* 0xffffffe000fc7947 */ /* 0x000fea000383ffff */
.L_x_1235:
[----:B--2---:R2:W3:Y:S02]  /*a360*/  SYNCS.PHASECHK.TRANS64.TRYWAIT P1, [R16+URZ+0x26828], R21 ;  /* 0x02682815100075a7 */ /* 0x0044e4000802017f */
[----:B---3--:R-:W-:Y:S05]  /*a370*/  @!P1 NANOSLEEP.SYNCS 0x989680 ;  /* 0x009896800000995d */ /* 0x008fea0003900000 */
[----:B------:R-:W3:Y:S02]  /*a380*/  @!P1 SYNCS.PHASECHK.TRANS64 P1, [R16+URZ+0x26828], R21 ;  /* 0x02682815100095a7 */ /* 0x000ee4000802007f */
[----:B---3--:R-:W-:Y:S05]  /*a390*/  @!P1 BRA `(.L_x_1235) ;  /* 0xfffffffc00f09947 */ /* 0x008fea000383ffff */
[----:B------:R-:W-:Y:S05]  /*a3a0*/  BRA `(.L_x_1268) ;  /* 0xffffffe400ac7947 */ /* 0x000fea000383ffff */
.L_x_1237:
[----:B---3--:R3:W4:Y:S02]  /*a3b0*/  SYNCS.PHASECHK.TRANS64.TRYWAIT P1, [R16+URZ+0x26848], R21 ;  /* 0x02684815100075a7 */ /* 0x008724000802017f */
[----:B----4-:R-:W-:Y:S05]  /*a3c0*/  @!P1 NANOSLEEP.SYNCS 0x989680 ;  /* 0x009896800000995d */ /* 0x010fea0003900000 */
[----:B------:R-:W4:Y:S02]  /*a3d0*/  @!P1 SYNCS.PHASECHK.TRANS64 P1, [R16+URZ+0x26848], R21 ;  /* 0x02684815100095a7 */ /* 0x000f24000802007f */
[----:B----4-:R-:W-:Y:S05]  /*a3e0*/  @!P1 BRA `(.L_x_1237) ;  /* 0xfffffffc00f09947 */ /* 0x010fea000383ffff */
[----:B------:R-:W-:Y:S05]  /*a3f0*/  BRA `(.L_x_1269) ;  /* 0xffffffe8005c7947 */ /* 0x000fea000383ffff */
.L_x_1239:
[----:B------:R-:W-:-:S07]  /*a400*/  SHF.L.U32 R5, R11, 0x1f, RZ ;  /* 0x0000001f0b057819 */ /* 0x000fce00000006ff */
.L_x_1270:
[----:B------:R1:W1:Y:S02]  /*a410*/  SYNCS.PHASECHK.TRANS64.TRYWAIT P1, [R16+URZ+0x26820], R5 ;  /* 0x02682005100075a7 */ /* 0x000264000802017f */
[----:B-1----:R-:W-:Y:S05]  /*a420*/  @!P1 NANOSLEEP.SYNCS 0x989680 ;  /* 0x009896800000995d */ /* 0x002fea0003900000 */
[----:B------:R-:W1:Y:S02]  /*a430*/  @!P1 SYNCS.PHASECHK.TRANS64 P1, [R16+URZ+0x26820], R5 ;  /* 0x02682005100095a7 */ /* 0x000e64000802007f */
[----:B-1----:R-:W-:Y:S05]  /*a440*/  @!P1 BRA `(.L_x_1270) ;  /* 0xfffffffc00f09947 */ /* 0x002fea000383ffff */
[----:B------:R-:W-:Y:S05]  /*a450*/  BRA `(.L_x_1271) ;  /* 0xffffffe800f47947 */ /* 0x000fea000383ffff */
.L_x_1242:
[----:B-1----:R1:W3:Y:S02]  /*a460*/  SYNCS.PHASECHK.TRANS64.TRYWAIT P1, [R16+URZ+0x26840], R13 ;  /* 0x0268400d100075a7 */ /* 0x0022e4000802017f */
[----:B---3--:R-:W-:Y:S05]  /*a470*/  @!P1 NANOSLEEP.SYNCS 0x989680 ;  /* 0x009896800000995d */ /* 0x008fea0003900000 */
[----:B------:R-:W3:Y:S02]  /*a480*/  @!P1 SYNCS.PHASECHK.TRANS64 P1, [R16+URZ+0x26840], R13 ;  /* 0x0268400d100095a7 */ /* 0x000ee4000802007f */
[----:B---3--:R-:W-:Y:S05]  /*a490*/  @!P1 BRA `(.L_x_1242) ;  /* 0xfffffffc00f09947 */ /* 0x008fea000383ffff */
[----:B------:R-:W-:Y:S05]  /*a4a0*/  BRA `(.L_x_1272) ;  /* 0xffffffec00c47947 */ /* 0x000fea000383ffff */
.L_x_1244:
[----:B--2---:R2:W3:Y:S02]  /*a4b0*/  SYNCS.PHASECHK.TRANS64.TRYWAIT P1, [R16+URZ+0x26828], R13 ;  /* 0x0268280d100075a7 */ /* 0x0044e4000802017f */
[----:B---3--:R-:W-:Y:S05]  /*a4c0*/  @!P1 NANOSLEEP.SYNCS 0x989680 ;  /* 0x009896800000995d */ /* 0x008fea0003900000 */
[----:B------:R-:W3:Y:S02]  /*a4d0*/  @!P1 SYNCS.PHASECHK.TRANS64 P1, [R16+URZ+0x26828], R13 ;  /* 0x0268280d100095a7 */ /* 0x000ee4000802007f */
[----:B---3--:R-:W-:Y:S05]  /*a4e0*/  @!P1 BRA `(.L_x_1244) ;  /* 0xfffffffc00f09947 */ /* 0x008fea000383ffff */
[----:B------:R-:W-:Y:S05]  /*a4f0*/  BRA `(.L_x_1273) ;  /* 0xfffffff000687947 */ /* 0x000fea000383ffff */
.L_x_1246:
[----:B---3--:R3:W1:Y:S02]  /*a500*/  SYNCS.PHASECHK.TRANS64.TRYWAIT P0, [R3+URZ+0x26840], R0 ;  /* 0x02684000030075a7 */ /* 0x008664000800017f */
[----:B-1----:R-:W-:Y:S05]  /*a510*/  @!P0 NANOSLEEP.SYNCS 0x989680 ;  /* 0x009896800000895d */ /* 0x002fea0003900000 */
[----:B------:R-:W1:Y:S02]  /*a520*/  @!P0 SYNCS.PHASECHK.TRANS64 P0, [R3+URZ+0x26840], R0 ;  /* 0x02684000030085a7 */ /* 0x000e64000800007f */
[----:B-1----:R-:W-:Y:S05]  /*a530*/  @!P0 BRA `(.L_x_1246) ;  /* 0xfffffffc00f08947 */ /* 0x002fea000383ffff */
[----:B------:R-:W-:Y:S05]  /*a540*/  BRA `(.L_x_1274) ;  /* 0xfffffff4002c7947 */ /* 0x000fea000383ffff */
.L_x_1248:
[----:B------:R-:W-:Y:S01]  /*a550*/  BSSY B1, `(.L_x_1275) ;  /* 0x0000006000017945 */ /* 0x000fe20003800000 */
[----:B------:R-:W-:-:S07]  /*a560*/  IMAD.MOV.U32 R15, RZ, RZ, -0x1 ;  /* 0xffffffffff0f7424 */ /* 0x000fce00078e00ff */
[----:B------:R-:W-:Y:S05]  /*a570*/  WARPSYNC.COLLECTIVE R15, `(.L_x_1276) ;  /* 0x000000000f0c7348 */ /* 0x000fea0003c00000 */
[----:B------:R-:W-:Y:S02]  /*a580*/  ELECT P6, UR62, PT ;  /* 0x00000000003e782f */ /* 0x000fe400038c0000 */
[----:B------:R-:W-:Y:S01]  /*a590*/  MOV R14, UR62 ;  /* 0x0000003e000e7c02 */ /* 0x000fe20008000f00 */
[----:B------:R-:W-:Y:S10]  /*a5a0*/  ENDCOLLECTIVE ;  /* 0x000000000000791b */ /* 0x000ff40003800000 */
.L_x_1276:
[----:B------:R-:W-:Y:S05]  /*a5b0*/  BSYNC B1 ;  /* 0x0000000000017941 */ /* 0x000fea0003800000 */
.L_x_1275:
[----:B------:R-:W-:Y:S05]  /*a5c0*/  BRA `(.L_x_1277) ;  /* 0xfffffff400f47947 */ /* 0x000fea000383ffff */
.L_x_1250:
[----:B-1----:R1:W2:Y:S02]  /*a5d0*/  SYNCS.PHASECHK.TRANS64.TRYWAIT P0, [R6+URZ], R5 ;  /* 0x00000005060075a7 */ /* 0x0022a4000800017f */
[----:B--2---:R-:W-:Y:S05]  /*a5e0*/  @!P0 NANOSLEEP.SYNCS 0x989680 ;  /* 0x009896800000895d */ /* 0x004fea0003900000 */
[----:B------:R-:W2:Y:S02]  /*a5f0*/  @!P0 SYNCS.PHASECHK.TRANS64 P0, [R6+URZ], R5 ;  /* 0x00000005060085a7 */ /* 0x000ea4000800007f */
[----:B--2---:R-:W-:Y:S05]  /*a600*/  @!P0 BRA `(.L_x_1250) ;  /* 0xfffffffc00f08947 */ /* 0x004fea000383ffff */
[----:B------:R-:W-:Y:S05]  /*a610*/  BRA `(.L_x_1278) ;  /* 0xfffffff800347947 */ /* 0x000fea000383ffff */
.L_x_1251:
[----:B--2---:R2:W3:Y:S02]  /*a620*/  SYNCS.PHASECHK.TRANS64.TRYWAIT P0, [R3+URZ], R2 ;  /* 0x00000002030075a7 */ /* 0x0044e4000800017f */
[----:B---3--:R-:W-:Y:S05]  /*a630*/  @!P0 NANOSLEEP.SYNCS 0x989680 ;  /* 0x009896800000895d */ /* 0x008fea0003900000 */
[----:B------:R-:W3:Y:S02]  /*a640*/  @!P0 SYNCS.PHASECHK.TRANS64 P0, [R3+URZ], R2 ;  /* 0x00000002030085a7 */ /* 0x000ee4000800007f */
[----:B---3--:R-:W-:Y:S05]  /*a650*/  @!P0 BRA `(.L_x_1251) ;  /* 0xfffffffc00f08947 */ /* 0x008fea000383ffff */
[----:B------:R-:W-:Y:S05]  /*a660*/  BRA `(.L_x_1279) ;  /* 0xfffffff800287947 */ /* 0x000fea000383ffff */
.L_x_1253:
[----:B--2---:R2:W3:Y:S02]  /*a670*/  SYNCS.PHASECHK.TRANS64.TRYWAIT P0, [R0+URZ], R5 ;  /* 0x00000005000075a7 */ /* 0x0044e4000800017f */
[----:B---3--:R-:W-:Y:S05]  /*a680*/  @!P0 NANOSLEEP.SYNCS 0x989680 ;  /* 0x009896800000895d */ /* 0x008fea0003900000 */
[----:B------:R-:W3:Y:S02]  /*a690*/  @!P0 SYNCS.PHASECHK.TRANS64 P0, [R0+URZ], R5 ;  /* 0x00000005000085a7 */ /* 0x000ee4000800007f */
[----:B---3--:R-:W-:Y:S05]  /*a6a0*/  @!P0 BRA `(.L_x_1253) ;  /* 0xfffffffc00f08947 */ /* 0x008fea000383ffff */
[----:B------:R-:W-:Y:S05]  /*a6b0*/  BRA `(.L_x_1280) ;  /* 0xfffffff8002c7947 */ /* 0x000fea000383ffff */
.L_x_1281:
        /* <DEDUP_REMOVED lines=12> */
.L_x_3302:


//--------------------- .text._ZN7cutlass13device_kernelIN5flash11enable_sm90INS1_16FlashAttnBwdSm90INS1_25CollectiveMainloopBwdSm90ILi2ELi2ELi2EN4cute5tupleIJNS5_1CILi1EEES8_S8_EEENS6_IJNS7_ILi64EEENS7_ILi128EEENS7_ILi96EEEEEENS_10bfloat16_tEfNS_4arch4Sm90ELb0ELb1ELb0ELb0ELb0ELb1ELb0ELb0ELi2ELi1ELi2ELi1ELb1EEENS1_24CollectiveEpilogueBwdGQAISD_fSG_Li256ELb0ELb0EEENS1_19SingleTileSchedulerILb0ELb0ELb0ELi128EEEEEEEEEvNT_6ParamsE --------------------------
	.section	.text._ZN7cutlass13device_kernelIN5flash11enable_sm90INS1_16FlashAttnBwdSm90INS1_25CollectiveMainloopBwdSm90ILi2ELi2ELi2EN4cute5tupleIJNS5_1CILi1EEES8_S8_EEENS6_IJNS7_ILi64EEENS7_ILi128EEENS7_ILi96EEEEEENS_10bfloat16_tEfNS_4arch4Sm90ELb0ELb1ELb0ELb0ELb0ELb1ELb0ELb0ELi2ELi1ELi2ELi1ELb1EEENS1_24CollectiveEpilogueBwdGQAISD_fSG_Li256ELb0ELb0EEENS1_19SingleTileSchedulerILb0ELb0ELb0ELi128EEEEEEEEEvNT_6ParamsE,"ax",@progbits
	.align	128
.text._ZN7cutlass13device_kernelIN5flash11enable_sm90INS1_16FlashAttnBwdSm90INS1_25CollectiveMainloopBwdSm90ILi2ELi2ELi2EN4cute5tupleIJNS5_1CILi1EEES8_S8_EEENS6_IJNS7_ILi64EEENS7_ILi128EEENS7_ILi96EEEEEENS_10bfloat16_tEfNS_4arch4Sm90ELb0ELb1ELb0ELb0ELb0ELb1ELb0ELb0ELi2ELi1ELi2ELi1ELb1EEENS1_24CollectiveEpilogueBwdGQAISD_fSG_Li256ELb0ELb0EEENS1_19SingleTileSchedulerILb0ELb0ELb0ELi128EEEEEEEEEvNT_6ParamsE:
        .type           _ZN7cutlass13device_kernelIN5flash11enable_sm90INS1_16FlashAttnBwdSm90INS1_25CollectiveMainloopBwdSm90ILi2ELi2ELi2EN4cute5tupleIJNS5_1CILi1EEES8_S8_EEENS6_IJNS7_ILi64EEENS7_ILi128EEENS7_ILi96EEEEEENS_10bfloat16_tEfNS_4arch4Sm90ELb0ELb1ELb0ELb0ELb0ELb1ELb0ELb0ELi2ELi1ELi2ELi1ELb1EEENS1_24CollectiveEpilogueBwdGQAISD_fSG_Li256ELb0ELb0EEENS1_19SingleTileSchedulerILb0ELb0ELb0ELi128EEEEEEEEEvNT_6ParamsE,@function
        .size           _ZN7cutlass13device_kernelIN5flash11enable_sm90INS1_16FlashAttnBwdSm90INS1_25CollectiveMainloopBwdSm90ILi2ELi2ELi2EN4cute5tupleIJNS5_1CILi1EEES8_S8_EEENS6_IJNS7_ILi64EEENS7_ILi128EEENS7_ILi96EEEEEENS_10bfloat16_tEfNS_4arch4Sm90ELb0ELb1ELb0ELb0ELb0ELb1ELb0ELb0ELi2ELi1ELi2ELi1ELb1EEENS1_24CollectiveEpilogueBwdGQAISD_fSG_Li256ELb0ELb0EEENS1_19SingleTileSchedulerILb0ELb0ELb0ELi128EEEEEEEEEvNT_6ParamsE,(.L_x_3303 - _ZN7cutlass13device_kernelIN5flash11enable_sm90INS1_16FlashAttnBwdSm90INS1_25CollectiveMainloopBwdSm90ILi2ELi2ELi2EN4cute5tupleIJNS5_1CILi1EEES8_S8_EEENS6_IJNS7_ILi64EEENS7_ILi128EEENS7_ILi96EEEEEENS_10bfloat16_tEfNS_4arch4Sm90ELb0ELb1ELb0ELb0ELb0ELb1ELb0ELb0ELi2ELi1ELi2ELi1ELb1EEENS1_24CollectiveEpilogueBwdGQAISD_fSG_Li256ELb0ELb0EEENS1_19SingleTileSchedulerILb0ELb0ELb0ELi128EEEEEEEEEvNT_6ParamsE)
        .other          _ZN7cutlass13device_kernelIN5flash11enable_sm90INS1_16FlashAttnBwdSm90INS1_25CollectiveMainloopBwdSm90ILi2ELi2ELi2EN4cute5tupleIJNS5_1CILi1EEES8_S8_EEENS6_IJNS7_ILi64EEENS7_ILi128EEENS7_ILi96EEEEEENS_10bfloat16_tEfNS_4arch4Sm90ELb0ELb1ELb0ELb0ELb0ELb1ELb0ELb0ELi2ELi1ELi2ELi1ELb1EEENS1_24CollectiveEpilogueBwdGQAISD_fSG_Li256ELb0ELb0EEENS1_19SingleTileSchedulerILb0ELb0ELb0ELi128EEEEEEEEEvNT_6ParamsE,@"STO_CUDA_ENTRY STV_DEFAULT"
_ZN7cutlass13device_kernelIN5flash11enable_sm90INS1_16FlashAttnBwdSm90INS1_25CollectiveMainloopBwdSm90ILi2ELi2ELi2EN4cute5tupleIJNS5_1CILi1EEES8_S8_EEENS6_IJNS7_ILi64EEENS7_ILi128EEENS7_ILi96EEEEEENS_10bfloat16_tEfNS_4arch4Sm90ELb0ELb1ELb0ELb0ELb0ELb1ELb0ELb0ELi2ELi1ELi2ELi1ELb1EEENS1_24CollectiveEpilogueBwdGQAISD_fSG_Li256ELb0ELb0EEENS1_19SingleTileSchedulerILb0ELb0ELb0ELi128EEEEEEEEEvNT_6ParamsE:
        /* <DEDUP_REMOVED lines=24> */
.L_x_1283:
[----:B------:R-:W-:Y:S05]  /*0180*/  BSYNC B0 ;  /* 0x0000000000007941 */ /* 0x000fea0003800000 */
.L_x_1282:
        /* <DEDUP_REMOVED lines=37> */
.L_x_1284:
        /* <DEDUP_REMOVED lines=22> */
.L_x_1285:
[----:B------:R-:W-:Y:S01]  /*0540*/  PLOP3.LUT P0, PT, PT, PT, UP0, 0x80, 0x0 ;  /* 0x000000000000781c */ /* 0x000fe20003f0f008 */
[----:B------:R-:W-:Y:S01]  /*0550*/  NOP ;  /* 0x0000000000007918 */ /* 0x000fe20000000000 */
[----:B------:R-:W-:Y:S01]  /*0560*/  BSSY B6, `(.L_x_1286) ;  /* 0x00007c5000067945 */ /* 0x000fe20003800000 */
[----:B-12-4-:R-:W-:Y:S10]  /*0570*/  BAR.SYNC.DEFER_BLOCKING 0x0 ;  /* 0x0000000000007b1d */ /* 0x016ff40000010000 */
[----:B------:R-:W-:Y:S05]  /*0580*/  @!P0 BRA `(.L_x_1287) ;  /* 0x00000048003c8947 */ /* 0x000fea0003800000 */
.L_x_1288:
        /* <DEDUP_REMOVED lines=11> */
[----:B----4-:R-:W-:Y:S05]  /*0640*/  @!P0 BRA `(.L_x_1289) ;  /* 0x0000007800d88947 */ /* 0x010fea0003800000 */
        /* <DEDUP_REMOVED lines=73> */
.L_x_1290:
        /* <DEDUP_REMOVED lines=28> */
.L_x_1293:
        /* <DEDUP_REMOVED lines=15> */
.L_x_1292:
        /* <DEDUP_REMOVED lines=22> */
.L_x_1295:
        /* <DEDUP_REMOVED lines=15> */
.L_x_1294:
[----:B------:R-:W-:Y:S01]  /*0fe0*/  SHF.R.S32.HI R25, RZ, 0x1f, R22 ;  /* 0x0000001fff197819 */ /* 0x000fe20000011416 */
[----:B------:R-:W-:-:S03]  /*0ff0*/  UMOV UR4, 0xffffffff ;  /* 0xffffffff00047882 */ /* 0x000fc60000000000 */
[----:B------:R-:W-:-:S04]  /*1000*/  LEA.HI R0, R25, R22, RZ, 0x7 ;  /* 0x0000001619007211 */ /* 0x000fc800078f38ff */
[----:B------:R-:W-:Y:S01]  /*1010*/  SHF.R.S32.HI R16, RZ, 0x7, R0 ;  /* 0x00000007ff107819 */ /* 0x000fe20000011400 */
[----:B------:R-:W-:Y:S06]  /*1020*/  BRA.DIV UR4, `(.L_x_1296) ;  /* 0x0000007204687947 */ /* 0x000fec000b800000 */
[----:B------:R1:W2:Y:S02]  /*1030*/  SHFL.IDX PT, R14, R16, RZ, 0x1f ;  /* 0x00001fff100e7589 */ /* 0x0002a400000e0000 */
.L_x_1368:
        /* <DEDUP_REMOVED lines=15> */
.L_x_1297:
        /* <DEDUP_REMOVED lines=19> */
.L_x_1299:
        /* <DEDUP_REMOVED lines=125> */
.L_x_1310:
[----:B------:R-:W-:-:S06]  /*1a30*/  UISETP.NE.AND UP0, UPT, UR16, 0x3, UPT ;  /* 0x000000031000788c */ /* 0x000fcc000bf05270 */
[----:B------:R-:W-:-:S13]  /*1a40*/  PLOP3.LUT P6, PT, PT, PT, UP0, 0x80, 0x0 ;  /* 0x000000000000781c */ /* 0x000fda0003fcf008 */
[----:B-1----:R-:W-:Y:S05]  /*1a50*/  @!P6 BRA `(.L_x_1300) ;  /* 0x000000000004e947 */ /* 0x002fea0003800000 */
[----:B------:R-:W-:Y:S01]  /*1a60*/  BPT.TRAP 0x1 ;  /* 0x000000040000795c */ /* 0x000fe20000300000 */
.L_x_1300:
[----:B------:R-:W-:Y:S01]  /*1a70*/  R2UR UR6, R18 ;  /* 0x00000000120672ca */ /* 0x000fe200000e0000 */
[----:B------:R-:W-:-:S05]  /*1a80*/  IMAD.U32 R16, RZ, RZ, UR4 ;  /* 0x00000004ff107e24 */ /* 0x000fca000f8e00ff */
[----:B------:R-:W-:-:S07]  /*1a90*/  SHF.L.U32 R16, R16, 0x1f, RZ ;  /* 0x0000001f10107819 */ /* 0x000fce00000006ff */
[----:B------:R-:W-:-:S09]  /*1aa0*/  ULEA UR6, UR5, UR6, 0x3 ;  /* 0x0000000605067291 */ /* 0x000fd2000f8e183f */
[----:B------:R1:W2:Y:S01]  /*1ab0*/  SYNCS.PHASECHK.TRANS64.TRYWAIT P0, [UR6+0x26810], R16 ;  /* 0x02681010ff0075a7 */ /* 0x0002a20008000146 */
[----:B------:R-:W-:Y:S05]  /*1ac0*/  @!P6 BRA `(.L_x_1301) ;  /* 0x000000000004e947 */ /* 0x000fea0003800000 */
[----:B------:R-:W-:Y:S01]  /*1ad0*/  BPT.TRAP 0x1 ;  /* 0x000000040000795c */ /* 0x000fe20000300000 */
.L_x_1301:
[----:B--2---:R-:W-:Y:S05]  /*1ae0*/  @P0 BRA `(.L_x_1302) ;  /* 0x0000000000080947 */ /* 0x004fea0003800000 */
[----:B------:R-:W2:Y:S02]  /*1af0*/  SYNCS.PHASECHK.TRANS64.TRYWAIT P0, [UR6+0x26810], R16 ;  /* 0x02681010ff0075a7 */ /* 0x000ea40008000146 */
[----:B--2---:R-:W-:Y:S05]  /*1b00*/  @!P0 BRA `(.L_x_1303) ;  /* 0x0000006400e48947 */ /* 0x004fea0003800000 */
.L_x_1302:
        /* <DEDUP_REMOVED lines=66> */
.L_x_1304:
[----:B------:R1:W1:Y:S01]  /*1f30*/  SYNCS.PHASECHK.TRANS64.TRYWAIT P0, [UR6+0x26830], R16 ;  /* 0x02683010ff0075a7 */ /* 0x0002620008000146 */
[----:B------:R-:W-:Y:S05]  /*1f40*/  @!P6 BRA `(.L_x_1305) ;  /* 0x000000000004e947 */ /* 0x000fea0003800000 */
[----:B------:R-:W-:Y:S01]  /*1f50*/  BPT.TRAP 0x1 ;  /* 0x000000040000795c */ /* 0x000fe20000300000 */
.L_x_1305:
[----:B-1----:R-:W-:Y:S05]  /*1f60*/  @P0 BRA `(.L_x_1306) ;  /* 0x0000000000080947 */ /* 0x002fea0003800000 */
[----:B------:R-:W1:Y:S02]  /*1f70*/  SYNCS.PHASECHK.TRANS64.TRYWAIT P0, [UR6+0x26830], R16 ;  /* 0x02683010ff0075a7 */ /* 0x000e640008000146 */
[----:B-1----:R-:W-:Y:S05]  /*1f80*/  @!P0 BRA `(.L_x_1307) ;  /* 0x0000006000dc8947 */ /* 0x002fea0003800000 */
.L_x_1306:
        /* <DEDUP_REMOVED lines=520> */
.L_x_1308:
        /* <DEDUP_REMOVED lines=44> */
.L_x_1309:
        /* <DEDUP_REMOVED lines=62> */
.L_x_1291:
[----:B------:R-:W-:Y:S05]  /*46b0*/  @P0 BRA `(.L_x_1289) ;  /* 0x0000003800bc0947 */ /* 0x000fea0003800000 */
[----:B-1----:R-:W1:Y:S01]  /*46c0*/  S2R R4, SR_TID.X ;  /* 0x0000000000047919 */ /* 0x002e620000002100 */
[----:B------:R-:W2:Y:S01]  /*46d0*/  S2UR UR5, SR_CTAID.Y ;  /* 0x00000000000579c3 */ /* 0x000ea20000002600 */
[----:B------:R-:W-:Y:S01]  /*46e0*/  ULDC UR4, c[0x0][0x850] ;  /* 0x0002140000047ab9 */ /* 0x000fe20000000800 */
[----:B------:R-:W-:Y:S01]  /*46f0*/  ULDC.64 UR12, c[0x0][0x818] ;  /* 0x00020600000c7ab9 */ /* 0x000fe20000000a00 */
[----:B------:R-:W-:Y:S01]  /*4700*/  UISETP.NE.AND UP0, UPT, UR4, 0x1, UPT ;  /* 0x000000010400788c */ /* 0x000fe2000bf05270 */
[----:B------:R-:W-:Y:S01]  /*4710*/  BSSY B0, `(.L_x_1311) ;  /* 0x0000052000007945 */ /* 0x000fe20003800000 */
[----:B------:R-:W-:Y:S01]  /*4720*/  ULDC.64 UR14, c[0x0][0x820] ;  /* 0x00020800000e7ab9 */ /* 0x000fe20000000a00 */
[----:B------:R-:W-:Y:S01]  /*4730*/  UMOV UR4, 0x400 ;  /* 0x0000040000047882 */ /* 0x000fe20000000000 */
[----:B------:R-:W-:Y:S01]  /*4740*/  ULDC.64 UR16, c[0x0][0x848] ;  /* 0x0002120000107ab9 */ /* 0x000fe20000000a00 */
[----:B------:R-:W3:Y:S06]  /*4750*/  S2UR UR9, SR_CgaCtaId ;  /* 0x00000000000979c3 */ /* 0x000eec0000008800 */
[----:B------:R-:W-:-:S02]  /*4760*/  @UP0 ULDC UR6, c[0x0][0x854] ;  /* 0x0002150000060ab9 */ /* 0x000fc40000000800 */
[----:B------:R-:W4:Y:S01]  /*4770*/  S2UR UR8, SR_CTAID.X ;  /* 0x00000000000879c3 */ /* 0x000f220000002500 */
[----:B--2---:R-:W-:-:S07]  /*4780*/  UIMAD.WIDE.U32 UR6, UR5, UR6, URZ ;  /* 0x00000006050672a5 */ /* 0x004fce000f8e003f */
[----:B------:R-:W2:Y:S01]  /*4790*/  S2UR UR18, SR_CTAID.Z ;  /* 0x00000000001279c3 */ /* 0x000ea20000002700 */
[----:B-1----:R-:W-:Y:S01]  /*47a0*/  VIADD R3, R4, 0xffffff80 ;  /* 0xffffff8004037836 */ /* 0x002fe20000000000 */
[----:B---3--:R-:W-:-:S03]  /*47b0*/  ULEA UR4, UR9, UR4, 0x18 ;  /* 0x0000000409047291 */ /* 0x008fc6000f8ec03f */
[----:B------:R-:W-:Y:S01]  /*47c0*/  @UP0 ULDC UR9, c[0x0][0x858] ;  /* 0x0002160000090ab9 */ /* 0x000fe20000000800 */
[----:B------:R-:W-:Y:S01]  /*47d0*/  SHF.R.S32.HI R0, RZ, 0x1f, R3 ;  /* 0x0000001fff007819 */ /* 0x000fe20000011403 */
[----:B------:R-:W-:Y:S01]  /*47e0*/  @UP0 USHF.R.U32.HI UR5, URZ, UR9, UR7 ;  /* 0x000000093f050299 */ /* 0x000fe20008011607 */
[----:B------:R-:W-:Y:S01]  /*47f0*/  BAR.SYNC.DEFER_BLOCKING 0x1, 0x100 ;  /* 0x0044000000007b1d */ /* 0x000fe20000010000 */
[----:B------:R-:W-:Y:S01]  /*4800*/  ISETP.NE.AND P0, PT, R3, RZ, PT ;  /* 0x000000ff0300720c */ /* 0x000fe20003f05270 */
[----:B----4-:R-:W-:Y:S01]  /*4810*/  UIMAD UR8, UR8, 0x3000, URZ ;  /* 0x00003000080878a4 */ /* 0x010fe2000f8e023f */
[----:B------:R-:W-:Y:S01]  /*4820*/  LEA.HI R2, R0, R3, RZ, 0x7 ;  /* 0x0000000300027211 */ /* 0x000fe200078f38ff */
[----:B------:R-:W-:Y:S02]  /*4830*/  USHF.R.S32.HI UR10, URZ, 0x1f, UR5 ;  /* 0x0000001f3f0a7899 */ /* 0x000fe40008011405 */
[----:B------:R-:W-:Y:S01]  /*4840*/  USHF.R.S32.HI UR9, URZ, 0x1f, UR8 ;  /* 0x0000001f3f097899 */ /* 0x000fe20008011408 */
[----:B------:R-:W-:Y:S01]  /*4850*/  LOP3.LUT R0, R2, 0x3fffff80, RZ, 0xc0, !PT ;  /* 0x3fffff8002007812 */ /* 0x000fe200078ec0ff */
[----:B------:R-:W-:Y:S01]  /*4860*/  UIMAD UR11, UR10, UR12, URZ ;  /* 0x0000000c0a0b72a4 */ /* 0x000fe2000f8e023f */
[----:B------:R-:W-:Y:S01]  /*4870*/  SHF.R.S32.HI R5, RZ, 0x7, R2 ;  /* 0x00000007ff057819 */ /* 0x000fe20000011402 */
[----:B------:R-:W-:-:S02]  /*4880*/  UIMAD.WIDE.U32 UR6, UR5, UR12, UR8 ;  /* 0x0000000c050672a5 */ /* 0x000fc4000f8e0008 */
[----:B------:R-:W-:Y:S01]  /*4890*/  IMAD.IADD R0, R3, 0x1, -R0 ;  /* 0x0000000103007824 */ /* 0x000fe200078e0a00 */
[----:B------:R-:W-:-:S03]  /*48a0*/  UIMAD UR11, UR5, UR13, UR11 ;  /* 0x0000000d050b72a4 */ /* 0x000fc6000f8e020b */
[----:B------:R-:W-:Y:S01]  /*48b0*/  IMAD R0, R5, 0x600, R0 ;  /* 0x0000060005007824 */ /* 0x000fe200078e0200 */
[----:B------:R-:W-:Y:S01]  /*48c0*/  ULDC.64 UR12, c[0x0][0x840] ;  /* 0x00021000000c7ab9 */ /* 0x000fe20000000a00 */
[----:B------:R-:W-:Y:S02]  /*48d0*/  UIADD3 UR7, UR7, UR11, URZ ;  /* 0x0000000b07077290 */ /* 0x000fe4000fffe03f */
[----:B------:R-:W-:Y:S01]  /*48e0*/  IMAD.SHL.U32 R0, R0, 0x4, RZ ;  /* 0x0000000400007824 */ /* 0x000fe200078e00ff */
[----:B------:R-:W-:Y:S02]  /*48f0*/  UIMAD UR10, UR10, UR12, URZ ;  /* 0x0000000c0a0a72a4 */ /* 0x000fe4000f8e023f */
[----:B------:R-:W-:Y:S02]  /*4900*/  UIMAD.WIDE.U32 UR8, UR5, UR12, UR8 ;  /* 0x0000000c050872a5 */ /* 0x000fe4000f8e0008 */
[----:B------:R-:W-:Y:S01]  /*4910*/  LEA R0, R0, UR4, 0x2 ;  /* 0x0000000400007c11 */ /* 0x000fe2000f8e10ff */
[----:B------:R-:W-:-:S02]  /*4920*/  UIMAD UR12, UR5, UR13, UR10 ;  /* 0x0000000d050c72a4 */ /* 0x000fc4000f8e020a */
[----:B--2---:R-:W-:Y:S02]  /*4930*/  USHF.R.S32.HI UR5, URZ, 0x1f, UR18 ;  /* 0x0000001f3f057899 */ /* 0x004fe40008011412 */
[----:B------:R1:W-:Y:S01]  /*4940*/  STS.128 [R0], R24 ;  /* 0x0000001800007388 */ /* 0x0003e20000000c00 */
[----:B------:R-:W-:Y:S02]  /*4950*/  UIADD3 UR9, UR9, UR12, URZ ;  /* 0x0000000c09097290 */ /* 0x000fe4000fffe03f */
[----:B------:R-:W-:Y:S01]  /*4960*/  UIMAD UR10, UR5, UR14, URZ ;  /* 0x0000000e050a72a4 */ /* 0x000fe2000f8e023f */
[----:B------:R1:W-:Y:S01]  /*4970*/  STS.128 [R0+0x800], R28 ;  /* 0x0008001c00007388 */ /* 0x0003e20000000c00 */
[----:B------:R-:W-:Y:S02]  /*4980*/  UIMAD UR5, UR5, UR16, URZ ;  /* 0x00000010050572a4 */ /* 0x000fe4000f8e023f */
[----:B------:R-:W-:Y:S01]  /*4990*/  UIMAD UR10, UR18, UR15, UR10 ;  /* 0x0000000f120a72a4 */ /* 0x000fe2000f8e020a */
[----:B------:R1:W-:Y:S01]  /*49a0*/  STS.128 [R0+0x1000], R32 ;  /* 0x0010002000007388 */ /* 0x0003e20000000c00 */
[----:B------:R-:W-:-:S02]  /*49b0*/  UIMAD.WIDE.U32 UR6, UR18, UR14, UR6 ;  /* 0x0000000e120672a5 */ /* 0x000fc4000f8e0006 */
[----:B------:R-:W-:Y:S01]  /*49c0*/  UIMAD UR5, UR18, UR17, UR5 ;  /* 0x00000011120572a4 */ /* 0x000fe2000f8e0205 */
[----:B------:R1:W-:Y:S01]  /*49d0*/  STS.128 [R0+0x1800], R36 ;  /* 0x0018002400007388 */ /* 0x0003e20000000c00 */
[----:B------:R-:W-:Y:S01]  /*49e0*/  UIMAD.WIDE.U32 UR8, UR18, UR16, UR8 ;  /* 0x00000010120872a5 */ /* 0x000fe2000f8e0008 */
[----:B------:R-:W-:Y:S02]  /*49f0*/  ULDC.64 UR12, c[0x0][0x800] ;  /* 0x00020000000c7ab9 */ /* 0x000fe40000000a00 */
[----:B------:R1:W-:Y:S01]  /*4a00*/  STS.128 [R0+0x2000], R40 ;  /* 0x0020002800007388 */ /* 0x0003e20000000c00 */
[----:B------:R-:W-:Y:S01]  /*4a10*/  ULDC.64 UR14, c[0x0][0x828] ;  /* 0x00020a00000e7ab9 */ /* 0x000fe20000000a00 */
[----:B------:R-:W-:Y:S02]  /*4a20*/  UIADD3 UR7, UR7, UR10, URZ ;  /* 0x0000000a07077290 */ /* 0x000fe4000fffe03f */
[----:B------:R1:W-:Y:S01]  /*4a30*/  STS.128 [R0+0x2800], R44 ;  /* 0x0028002c00007388 */ /* 0x0003e20000000c00 */
[----:B------:R-:W-:-:S02]  /*4a40*/  ULEA UR12, UP0, UR6, UR12, 0x2 ;  /* 0x0000000c060c7291 */ /* 0x000fc4000f80103f */
[----:B------:R-:W-:Y:S01]  /*4a50*/  UIADD3 UR5, UR9, UR5, URZ ;  /* 0x0000000509057290 */ /* 0x000fe2000fffe03f */
[----:B------:R1:W-:Y:S01]  /*4a60*/  STS.128 [R0+0x3000], R48 ;  /* 0x0030003000007388 */ /* 0x0003e20000000c00 */
[----:B------:R-:W-:Y:S02]  /*4a70*/  ULEA UR14, UP1, UR8, UR14, 0x2 ;  /* 0x0000000e080e7291 */ /* 0x000fe4000f82103f */
[----:B------:R-:W-:Y:S01]  /*4a80*/  ULEA.HI.X UR13, UR6, UR13, UR7, 0x2, UP0 ;  /* 0x0000000d060d7291 */ /* 0x000fe200080f1407 */
[----:B------:R1:W-:Y:S01]  /*4a90*/  STS.128 [R0+0x3800], R52 ;  /* 0x0038003400007388 */ /* 0x0003e20000000c00 */
[----:B------:R-:W-:-:S03]  /*4aa0*/  ULEA.HI.X UR7, UR8, UR15, UR5, 0x2, UP1 ;  /* 0x0000000f08077291 */ /* 0x000fc600088f1405 */
        /* <DEDUP_REMOVED lines=10> */
[----:B--2---:R-:W-:Y:S06]  /*4b50*/  BAR.SYNC.DEFER_BLOCKING 0x1, 0x100 ;  /* 0x0044000000007b1d */ /* 0x004fec0000010000 */
[----:B------:R-:W-:Y:S05]  /*4b60*/  @P0 BRA `(.L_x_1312) ;  /* 0x0000000000300947 */ /* 0x000fea0003800000 */
[----:B------:R-:W-:Y:S01]  /*4b70*/  PLOP3.LUT P0, PT, PT, PT, PT, 0x80, 0x0 ;  /* 0x000000000000781c */ /* 0x000fe20003f0f070 */
[----:B------:R-:W-:Y:S01]  /*4b80*/  UMOV UR5, 0xc00 ;  /* 0x00000c0000057882 */ /* 0x000fe20000000000 */
[----:B------:R-:W-:Y:S01]  /*4b90*/  UMOV UR8, 0x0 ;  /* 0x0000000000087882 */ /* 0x000fe20000000000 */
[----:B------:R-:W-:Y:S01]  /*4ba0*/  UMOV UR9, 0x14f00000 ;  /* 0x14f0000000097882 */ /* 0x000fe20000000000 */
[----:B------:R-:W-:-:S09]  /*4bb0*/  UMOV UR6, UR14 ;  /* 0x0000000e00067c82 */ /* 0x000fd20008000000 */
.L_x_1313:
[----:B------:R-:W-:Y:S01]  /*4bc0*/  @P0 ELECT P1, URZ, PT ;  /* 0x00000000003f082f */ /* 0x000fe20003820000 */
[----:B------:R2:W-:-:S12]  /*4bd0*/  UBLKRED.G.S.ADD.F32.RN [UR6], [UR4], UR5, desc[UR8] ;  /* 0x00000806040073bb */ /* 0x0005d800080a1405 */
[----:B------:R-:W-:Y:S02]  /*4be0*/  @P1 PLOP3.LUT P0, PT, P1, PT, PT, 0x8, 0x0 ;  /* 0x000000000000181c */ /* 0x000fe40000f0e170 */
[----:B------:R-:W-:-:S11]  /*4bf0*/  PLOP3.LUT P1, PT, PT, PT, PT, 0x8, 0x0 ;  /* 0x000000000000781c */ /* 0x000fd60003f2e170 */
[----:B--2---:R-:W-:Y:S05]  /*4c00*/  @P0 BRA.U.ANY `(.L_x_1313) ;  /* 0xfffffffd00ec0947 */ /* 0x004fea000393ffff */
[----:B------:R0:W-:Y:S01]  /*4c10*/  UTMACMDFLUSH ;  /* 0x00000000000079b7 */ /* 0x0001e20000000000 */
[----:B------:R-:W-:-:S04]  /*4c20*/  DEPBAR.LE SB0, 0x0 ;  /* 0x000080000000791a */ /* 0x000fc80000000000 */
.L_x_1312:
[----:B------:R-:W-:Y:S05]  /*4c30*/  BSYNC B0 ;  /* 0x0000000000007941 */ /* 0x000fea0003800000 */
.L_x_1311:
        /* <DEDUP_REMOVED lines=28> */
.L_x_1314:
[----:B------:R-:W-:Y:S01]  /*4e00*/  @P0 ELECT P1, URZ, PT ;  /* 0x00000000003f082f */ /* 0x000fe20003820000 */
[----:B------:R2:W-:-:S12]  /*4e10*/  UBLKRED.G.S.ADD.F32.RN [UR6], [UR4], UR5, desc[UR8] ;  /* 0x00000806040073bb */ /* 0x0005d800080a1405 */
[----:B------:R-:W-:Y:S02]  /*4e20*/  @P1 PLOP3.LUT P0, PT, P1, PT, PT, 0x8, 0x0 ;  /* 0x000000000000181c */ /* 0x000fe40000f0e170 */
[----:B------:R-:W-:-:S11]  /*4e30*/  PLOP3.LUT P1, PT, PT, PT, PT, 0x8, 0x0 ;  /* 0x000000000000781c */ /* 0x000fd60003f2e170 */
[----:B--2---:R-:W-:Y:S05]  /*4e40*/  @P0 BRA.U.ANY `(.L_x_1314) ;  /* 0xfffffffd00ec0947 */ /* 0x004fea000393ffff */
[----:B------:R0:W-:Y:S01]  /*4e50*/  UTMACMDFLUSH ;  /* 0x00000000000079b7 */ /* 0x0001e20000000000 */
[----:B------:R-:W-:-:S04]  /*4e60*/  DEPBAR.LE SB0, 0x0 ;  /* 0x000080000000791a */ /* 0x000fc80000000000 */
[----:B------:R-:W-:Y:S05]  /*4e70*/  BRA `(.L_x_1289) ;  /* 0x0000003000cc7947 */ /* 0x000fea0003800000 */
.L_x_1287:
        /* <DEDUP_REMOVED lines=40> */
.L_x_1316:
[----:B------:R-:W-:Y:S02]  /*5100*/  UISETP.GT.AND UP0, UPT, UR8, UR5, UPT ;  /* 0x000000050800728c */ /* 0x000fe4000bf04270 */
[----:B------:R-:W-:Y:S02]  /*5110*/  USHF.R.S32.HI UR14, URZ, 0x1f, UR12 ;  /* 0x0000001f3f0e7899 */ /* 0x000fe4000801140c */
[----:B------:R-:W-:Y:S02]  /*5120*/  USHF.R.S32.HI UR4, URZ, 0x1f, UR13 ;  /* 0x0000001f3f047899 */ /* 0x000fe4000801140d */
[----:B------:R-:W-:-:S13]  /*5130*/  PLOP3.LUT P0, PT, PT, PT, UP0, 0x80, 0x0 ;  /* 0x000000000000781c */ /* 0x000fda0003f0f008 */
[----:B------:R-:W-:Y:S05]  /*5140*/  @!P0 BRA `(.L_x_1289) ;  /* 0x0000003000188947 */ /* 0x000fea0003800000 */
[----:B------:R-:W-:Y:S01]  /*5150*/  ULDC.64 UR10, c[0x0][0x2d8] ;  /* 0x0000b600000a7ab9 */ /* 0x000fe20000000a00 */
[----:B------:R-:W-:Y:S01]  /*5160*/  ELECT P0, URZ, PT ;  /* 0x00000000003f782f */ /* 0x000fe20003800000 */
[----:B------:R-:W-:Y:S02]  /*5170*/  UIMAD UR9, UR4, UR10, URZ ;  /* 0x0000000a040972a4 */ /* 0x000fe4000f8e023f */
[----:B------:R-:W-:Y:S02]  /*5180*/  UIADD3 UR4, -UR5, UR8, URZ ;  /* 0x0000000805047290 */ /* 0x000fe4000fffe13f */
[----:B------:R-:W-:Y:S02]  /*5190*/  UIMAD.WIDE.U32 UR6, UR13, UR10, URZ ;  /* 0x0000000a0d0672a5 */ /* 0x000fe4000f8e003f */
[----:B------:R-:W-:Y:S02]  /*51a0*/  ULOP3.LUT UR4, UR4, 0x1, URZ, 0xc0, !UPT ;  /* 0x0000000104047892 */ /* 0x000fe4000f8ec03f */
[----:B------:R-:W-:-:S02]  /*51b0*/  UIMAD UR9, UR13, UR11, UR9 ;  /* 0x0000000b0d0972a4 */ /* 0x000fc4000f8e0209 */
[----:B------:R-:W-:Y:S01]  /*51c0*/  UISETP.NE.U32.AND UP0, UPT, UR4, 0x1, UPT ;  /* 0x000000010400788c */ /* 0x000fe2000bf05070 */
[----:B------:R-:W-:Y:S01]  /*51d0*/  ULDC.64 UR10, c[0x0][0x2e0] ;  /* 0x0000b800000a7ab9 */ /* 0x000fe20000000a00 */
[----:B------:R-:W-:Y:S02]  /*51e0*/  UIADD3 UR7, UR7, UR9, URZ ;  /* 0x0000000907077290 */ /* 0x000fe4000fffe03f */
[----:B------:R-:W-:Y:S02]  /*51f0*/  UIMAD UR9, UR14, UR10, URZ ;  /* 0x0000000a0e0972a4 */ /* 0x000fe4000f8e023f */
[----:B------:R-:W-:Y:S01]  /*5200*/  PLOP3.LUT P1, PT, PT, PT, UP0, 0x80, 0x0 ;  /* 0x000000000000781c */ /* 0x000fe20003f2f008 */
[----:B------:R-:W-:Y:S02]  /*5210*/  UIMAD.WIDE.U32 UR6, UR12, UR10, UR6 ;  /* 0x0000000a0c0672a5 */ /* 0x000fe4000f8e0006 */
[----:B------:R-:W-:-:S04]  /*5220*/  UIMAD UR9, UR12, UR11, UR9 ;  /* 0x0000000b0c0972a4 */ /* 0x000fc8000f8e0209 */
[----:B------:R-:W-:-:S06]  /*5230*/  UIADD3 UR9, UR7, UR9, URZ ;  /* 0x0000000907097290 */ /* 0x000fcc000fffe03f */
[----:B------:R-:W-:Y:S06]  /*5240*/  @P1 BRA `(.L_x_1317) ;  /* 0x0000000000bc1947 */ /* 0x000fec0003800000 */
        /* <DEDUP_REMOVED lines=18> */
.L_x_1319:
[----:B------:R-:W-:Y:S05]  /*5370*/  BSYNC B0 ;  /* 0x0000000000007941 */ /* 0x000fea0003800000 */
.L_x_1318:
        /* <DEDUP_REMOVED lines=19> */
.L_x_1321:
[----:B------:R-:W-:Y:S05]  /*54b0*/  BSYNC B0 ;  /* 0x0000000000007941 */ /* 0x000fea0003800000 */
.L_x_1320:
[----:B------:R-:W-:Y:S06]  /*54c0*/  BAR.ARV 0xa, 0xa0 ;  /* 0x0282800000007b1d */ /* 0x000fec0000002000 */
[----:B------:R-:W-:Y:S04]  /*54d0*/  BSSY B0, `(.L_x_1322) ;  /* 0x0000003000007945 */ /* 0x000fe80003800000 */
[----:B------:R-:W-:Y:S05]  /*54e0*/  @!P0 BRA `(.L_x_1323) ;  /* 0x0000000000048947 */ /* 0x000fea0003800000 */
[----:B------:R-:W-:-:S04]  /*54f0*/  DEPBAR.LE SB0, 0x0 ;  /* 0x000080000000791a */ /* 0x000fc80000000000 */
.L_x_1323:
[----:B------:R-:W-:Y:S05]  /*5500*/  BSYNC B0 ;  /* 0x0000000000007941 */ /* 0x000fea0003800000 */
.L_x_1322:
[----:B------:R-:W-:Y:S06]  /*5510*/  BAR.ARV 0xb, 0xa0 ;  /* 0x02c2800000007b1d */ /* 0x000fec0000002000 */
[----:B------:R-:W-:Y:S01]  /*5520*/  UIADD3 UR12, UR5, 0x1, URZ ;  /* 0x00000001050c7890 */ /* 0x000fe2000fffe03f */
[----:B------:R-:W-:Y:S11]  /*5530*/  BRA `(.L_x_1324) ;  /* 0x0000000000047947 */ /* 0x000ff60003800000 */
.L_x_1317:
[----:B------:R-:W-:-:S05]  /*5540*/  UMOV UR12, UR5 ;  /* 0x00000005000c7c82 */ /* 0x000fca0008000000 */
.L_x_1324:
        /* <DEDUP_REMOVED lines=17> */
.L_x_1337:
        /* <DEDUP_REMOVED lines=20> */
.L_x_1326:
[----:B------:R-:W-:Y:S05]  /*57a0*/  BSYNC B0 ;  /* 0x0000000000007941 */ /* 0x000fea0003800000 */
.L_x_1325:
        /* <DEDUP_REMOVED lines=13> */
.L_x_1328:
[----:B------:R-:W-:Y:S05]  /*5880*/  BSYNC B0 ;  /* 0x0000000000007941 */ /* 0x000fea0003800000 */
.L_x_1327:
[----:B------:R-:W-:Y:S06]  /*5890*/  BAR.ARV 0xa, 0xa0 ;  /* 0x0282800000007b1d */ /* 0x000fec0000002000 */
[----:B------:R-:W-:Y:S04]  /*58a0*/  BSSY B0, `(.L_x_1329) ;  /* 0x0000003000007945 */ /* 0x000fe80003800000 */
[----:B------:R-:W-:Y:S05]  /*58b0*/  @!P0 BRA `(.L_x_1330) ;  /* 0x0000000000048947 */ /* 0x000fea0003800000 */
[----:B------:R-:W-:-:S04]  /*58c0*/  DEPBAR.LE SB0, 0x0 ;  /* 0x000080000000791a */ /* 0x000fc80000000000 */
.L_x_1330:
[----:B------:R-:W-:Y:S05]  /*58d0*/  BSYNC B0 ;  /* 0x0000000000007941 */ /* 0x000fea0003800000 */
.L_x_1329:
        /* <DEDUP_REMOVED lines=13> */
.L_x_1332:
[----:B------:R-:W-:Y:S05]  /*59b0*/  BSYNC B0 ;  /* 0x0000000000007941 */ /* 0x000fea0003800000 */
.L_x_1331:
        /* <DEDUP_REMOVED lines=13> */
.L_x_1334:
[----:B------:R-:W-:Y:S05]  /*5a90*/  BSYNC B0 ;  /* 0x0000000000007941 */ /* 0x000fea0003800000 */
.L_x_1333:
[----:B------:R-:W-:Y:S01]  /*5aa0*/  UIADD3 UR12, UR12, 0x2, URZ ;  /* 0x000000020c0c7890 */ /* 0x000fe2000fffe03f */
[----:B------:R-:W-:Y:S06]  /*5ab0*/  BAR.ARV 0xa, 0xa0 ;  /* 0x0282800000007b1d */ /* 0x000fec0000002000 */
[----:B------:R-:W-:Y:S01]  /*5ac0*/  UISETP.GE.AND UP0, UPT, UR12, UR8, UPT ;  /* 0x000000080c00728c */ /* 0x000fe2000bf06270 */
[----:B------:R-:W-:Y:S04]  /*5ad0*/  BSSY B0, `(.L_x_1335) ;  /* 0x0000003000007945 */ /* 0x000fe80003800000 */
[----:B------:R-:W-:Y:S06]  /*5ae0*/  @!P0 BRA `(.L_x_1336) ;  /* 0x0000000000048947 */ /* 0x000fec0003800000 */
[----:B------:R-:W-:-:S04]  /*5af0*/  DEPBAR.LE SB0, 0x0 ;  /* 0x000080000000791a */ /* 0x000fc80000000000 */
.L_x_1336:
[----:B------:R-:W-:Y:S05]  /*5b00*/  BSYNC B0 ;  /* 0x0000000000007941 */ /* 0x000fea0003800000 */
.L_x_1335:
[----:B------:R-:W-:Y:S06]  /*5b10*/  BAR.ARV 0xb, 0xa0 ;  /* 0x02c2800000007b1d */ /* 0x000fec0000002000 */
[----:B------:R-:W-:Y:S01]  /*5b20*/  PLOP3.LUT P1, PT, PT, PT, UP0, 0x80, 0x0 ;  /* 0x000000000000781c */ /* 0x000fe20003f2f008 */
[----:B------:R-:W-:Y:S02]  /*5b30*/  UIADD3 UR20, UR20, 0x3000, URZ ;  /* 0x0000300014147890 */ /* 0x000fe4000fffe03f */
[----:B------:R-:W-:-:S10]  /*5b40*/  UIADD3 UR4, UR4, 0x3000, URZ ;  /* 0x0000300004047890 */ /* 0x000fd4000fffe03f */
[----:B------:R-:W-:Y:S05]  /*5b50*/  @!P1 BRA `(.L_x_1337) ;  /* 0xfffffff800c09947 */ /* 0x000fea000383ffff */
[----:B------:R-:W-:Y:S05]  /*5b60*/  BRA `(.L_x_1289) ;  /* 0x0000002400907947 */ /* 0x000fea0003800000 */
.L_x_1315:
        /* <DEDUP_REMOVED lines=33> */
.L_x_1339:
        /* <DEDUP_REMOVED lines=43> */
.L_x_1369:
        /* <DEDUP_REMOVED lines=15> */
.L_x_1342:
        /* <DEDUP_REMOVED lines=63> */
[----:B------:R-:W-:Y:S01]  /*6510*/  UIADD3 UR56, UR8, 0x3000, URZ ;  /* 0x0000300008387890 */ /* 0x000fe2000fffe03f */
[----:B------:R-:W-:Y:S01]  /*6520*/  UMOV UR58, 0x30 ;  /* 0x00000030003a7882 */ /* 0x000fe20000000000 */
[----:B------:R-:W-:-:S02]  /*6530*/  UMOV UR59, UR11 ;  /* 0x0000000b003b7c82 */ /* 0x000fc40008000000 */
[----:B------:R1:W-:Y:S01]  /*6540*/  STL [R1], R6 ;  /* 0x0000000601007387 */ /* 0x0003e20000100800 */
[----:B------:R-:W-:Y:S01]  /*6550*/  ISETP.GE.AND P1, PT, R4, R6, PT ;  /* 0x000000060400720c */ /* 0x000fe20003f26270 */
[----:B------:R-:W-:Y:S01]  /*6560*/  UMOV UR60, UR12 ;  /* 0x0000000c003c7c82 */ /* 0x000fe20008000000 */
[----:B------:R-:W-:Y:S01]  /*6570*/  UMOV UR61, UR21 ;  /* 0x00000015003d7c82 */ /* 0x000fe20008000000 */
[----:B------:R-:W-:Y:S01]  /*6580*/  UTMALDG.4D [UR16], [UR48], desc[UR50] ;  /* 0x00003210300075b4 */ /* 0x000fe20008019000 */
[----:B------:R-:W-:Y:S01]  /*6590*/  UMOV UR57, UR9 ;  /* 0x0000000900397c82 */ /* 0x000fe20008000000 */
        /* <DEDUP_REMOVED lines=11> */
[----:B------:R-:W-:Y:S01]  /*6650*/  UIADD3 UR32, UR8, 0x2000, URZ ;  /* 0x0000200008207890 */ /* 0x000fe2000fffe03f */
[----:B------:R-:W-:Y:S01]  /*6660*/  UMOV UR25, UR9 ;  /* 0x0000000900197c82 */ /* 0x000fe20008000000 */
[----:B------:R-:W-:Y:S01]  /*6670*/  UMOV UR34, 0x20 ;  /* 0x0000002000227882 */ /* 0x000fe20000000000 */
[----:B------:R-:W-:Y:S01]  /*6680*/  UMOV UR35, UR11 ;  /* 0x0000000b00237c82 */ /* 0x000fe20008000000 */
[----:B------:R-:W-:Y:S01]  /*6690*/  UMOV UR36, UR12 ;  /* 0x0000000c00247c82 */ /* 0x000fe20008000000 */
[----:B------:R-:W-:Y:S01]  /*66a0*/  UMOV UR33, UR9 ;  /* 0x0000000900217c82 */ /* 0x000fe20008000000 */
[----:B------:R-:W-:Y:S01]  /*66b0*/  UIADD3 UR48, UR8, 0x4000, URZ ;  /* 0x0000400008307890 */ /* 0x000fe2000fffe03f */
[----:B------:R2:W-:Y:S01]  /*66c0*/  UTMALDG.4D [UR24], [UR46], desc[UR54] ;  /* 0x000036182e0075b4 */ /* 0x0005e20008019000 */
[----:B------:R-:W-:Y:S01]  /*66d0*/  UMOV UR50, 0x40 ;  /* 0x0000004000327882 */ /* 0x000fe20000000000 */
[----:B------:R-:W-:Y:S01]  /*66e0*/  UMOV UR51, UR11 ;  /* 0x0000000b00337c82 */ /* 0x000fe20008000000 */
[----:B------:R-:W-:Y:S01]  /*66f0*/  UMOV UR52, UR12 ;  /* 0x0000000c00347c82 */ /* 0x000fe20008000000 */
[----:B------:R-:W-:Y:S01]  /*6700*/  UMOV UR53, UR21 ;  /* 0x0000001500357c82 */ /* 0x000fe20008000000 */
[----:B------:R-:W-:Y:S01]  /*6710*/  UMOV UR49, UR9 ;  /* 0x0000000900317c82 */ /* 0x000fe20008000000 */
[----:B------:R3:W-:Y:S01]  /*6720*/  UTMALDG.4D [UR32], [UR46], desc[UR54] ;  /* 0x000036202e0075b4 */ /* 0x0007e20008019000 */
[----:B----4-:R-:W-:Y:S01]  /*6730*/  UMOV UR10, 0x40 ;  /* 0x00000040000a7882 */ /* 0x010fe20000000000 */
[----:B------:R1:W-:Y:S01]  /*6740*/  UTMALDG.4D [UR56], [UR46], desc[UR54] ;  /* 0x000036382e0075b4 */ /* 0x0003e20008019000 */
[----:B------:R1:W-:Y:S01]  /*6750*/  UTMALDG.4D [UR48], [UR46], desc[UR54] ;  /* 0x000036302e0075b4 */ /* 0x0003e20008019000 */
[----:B--2---:R-:W-:Y:S01]  /*6760*/  UIADD3 UR24, UR8, 0x6000, URZ ;  /* 0x0000600008187890 */ /* 0x004fe2000fffe03f */
[----:B------:R-:W-:Y:S01]  /*6770*/  UMOV UR26, UR18 ;  /* 0x00000012001a7c82 */ /* 0x000fe20008000000 */
[----:B------:R1:W-:Y:S01]  /*6780*/  UTMALDG.4D [UR40], [UR46], desc[UR54] ;  /* 0x000036282e0075b4 */ /* 0x0003e20008019000 */
[----:B---3--:R-:W-:-:S02]  /*6790*/  UIADD3 UR32, UR8, 0x8000, URZ ;  /* 0x0000800008207890 */ /* 0x008fc4000fffe03f */
[----:B------:R-:W-:-:S04]  /*67a0*/  UIADD3 UR8, UR8, 0xa000, URZ ;  /* 0x0000a00008087890 */ /* 0x000fc8000fffe03f */
[----:B------:R1:W-:Y:S03]  /*67b0*/  UTMALDG.4D [UR24], [UR30], desc[UR54] ;  /* 0x000036181e0075b4 */ /* 0x0003e60008019000 */
        /* <DEDUP_REMOVED lines=21> */
.L_x_1353:
[----:B--234-:R-:W-:-:S04]  /*6910*/  SHF.L.U32 R21, R11, 0x1f, RZ ;  /* 0x0000001f0b157819 */ /* 0x01cfc800000006ff */
[----:B------:R-:W1:Y:S02]  /*6920*/  SYNCS.PHASECHK.TRANS64.TRYWAIT P1, [R16+URZ+0x26840], R21 ;  /* 0x02684015100075a7 */ /* 0x000e64000802017f */
[----:B-1----:R-:W-:Y:S05]  /*6930*/  @!P1 BRA `(.L_x_1345) ;  /* 0x00000018009c9947 */ /* 0x002fea0003800000 */
.L_x_1370:
[----:B------:R-:W-:Y:S05]  /*6940*/  @P0 BRA `(.L_x_1346) ;  /* 0x0000000000140947 */ /* 0x000fea0003800000 */
[----:B------:R-:W-:Y:S01]  /*6950*/  ISETP.NE.AND P1, PT, R6, RZ, PT ;  /* 0x000000ff0600720c */ /* 0x000fe20003f25270 */
[----:B------:R-:W-:-:S04]  /*6960*/  IMAD.MOV.U32 R3, RZ, RZ, 0x3100 ;  /* 0x00003100ff037424 */ /* 0x000fc800078e00ff */
[----:B------:R3:W-:Y:S08]  /*6970*/  SYNCS.ARRIVE.TRANS64 RZ, [R16+URZ+0x26830], R3 ;  /* 0x0268300310ff79a7 */ /* 0x0007f0000800003f */
[----:B------:R-:W-:Y:S05]  /*6980*/  @!P1 BRA `(.L_x_1346) ;  /* 0x0000000000049947 */ /* 0x000fea0003800000 */
[----:B------:R-:W-:Y:S01]  /*6990*/  BPT.TRAP 0x1 ;  /* 0x000000040000795c */ /* 0x000fe20000300000 */
.L_x_1346:
        /* <DEDUP_REMOVED lines=43> */
.L_x_1371:
[----:B------:R-:W-:Y:S05]  /*6c50*/  @P0 BRA `(.L_x_1348) ;  /* 0x0000000000140947 */ /* 0x000fea0003800000 */
[----:B------:R-:W-:Y:S01]  /*6c60*/  ISETP.NE.AND P1, PT, R6, RZ, PT ;  /* 0x000000ff0600720c */ /* 0x000fe20003f25270 */
[----:B------:R-:W-:-:S04]  /*6c70*/  IMAD.MOV.U32 R2, RZ, RZ, 0x3100 ;  /* 0x00003100ff027424 */ /* 0x000fc800078e00ff */
[----:B------:R3:W-:Y:S08]  /*6c80*/  SYNCS.ARRIVE.TRANS64 RZ, [R16+URZ+0x26818], R2 ;  /* 0x0268180210ff79a7 */ /* 0x0007f0000800003f */
[----:B------:R-:W-:Y:S05]  /*6c90*/  @!P1 BRA `(.L_x_1348) ;  /* 0x0000000000049947 */ /* 0x000fea0003800000 */
[----:B------:R-:W-:Y:S01]  /*6ca0*/  BPT.TRAP 0x1 ;  /* 0x000000040000795c */ /* 0x000fe20000300000 */
.L_x_1348:
        /* <DEDUP_REMOVED lines=43> */
.L_x_1372:
[----:B------:R-:W-:Y:S05]  /*6f60*/  @P0 BRA `(.L_x_1350) ;  /* 0x0000000000140947 */ /* 0x000fea0003800000 */
[----:B------:R-:W-:Y:S01]  /*6f70*/  ISETP.NE.AND P1, PT, R6, RZ, PT ;  /* 0x000000ff0600720c */ /* 0x000fe20003f25270 */
[----:B-123--:R-:W-:-:S04]  /*6f80*/  IMAD.MOV.U32 R21, RZ, RZ, 0x3100 ;  /* 0x00003100ff157424 */ /* 0x00efc800078e00ff */
[----:B------:R4:W-:Y:S08]  /*6f90*/  SYNCS.ARRIVE.TRANS64 RZ, [R16+URZ+0x26838], R21 ;  /* 0x0268381510ff79a7 */ /* 0x0009f0000800003f */
[----:B------:R-:W-:Y:S05]  /*6fa0*/  @!P1 BRA `(.L_x_1350) ;  /* 0x0000000000049947 */ /* 0x000fea0003800000 */
[----:B------:R-:W-:Y:S01]  /*6fb0*/  BPT.TRAP 0x1 ;  /* 0x000000040000795c */ /* 0x000fe20000300000 */
.L_x_1350:
        /* <DEDUP_REMOVED lines=38> */
.L_x_1374:
[----:B------:R-:W-:Y:S05]  /*7220*/  @P0 BRA `(.L_x_1352) ;  /* 0x0000000000140947 */ /* 0x000fea0003800000 */
[----:B------:R-:W-:Y:S01]  /*7230*/  ISETP.NE.AND P1, PT, R6, RZ, PT ;  /* 0x000000ff0600720c */ /* 0x000fe20003f25270 */
[----:B------:R-:W-:-:S04]  /*7240*/  IMAD.MOV.U32 R5, RZ, RZ, 0x3100 ;  /* 0x00003100ff057424 */ /* 0x000fc800078e00ff */
[----:B------:R1:W-:Y:S08]  /*7250*/  SYNCS.ARRIVE.TRANS64 RZ, [R16+URZ+0x26810], R5 ;  /* 0x0268100510ff79a7 */ /* 0x0003f0000800003f */
[----:B------:R-:W-:Y:S05]  /*7260*/  @!P1 BRA `(.L_x_1352) ;  /* 0x0000000000049947 */ /* 0x000fea0003800000 */
[----:B------:R-:W-:Y:S01]  /*7270*/  BPT.TRAP 0x1 ;  /* 0x000000040000795c */ /* 0x000fe20000300000 */
.L_x_1352:
        /* <DEDUP_REMOVED lines=44> */
.L_x_1344:
[----:B------:R-:W3:Y:S02]  /*7540*/  LDL.LU R4, [R1+0x4] ;  /* 0x0000040001047983 */ /* 0x000ee40000300800 */
[----:B---3--:R-:W-:Y:S02]  /*7550*/  ISETP.NE.AND P1, PT, R4, RZ, PT ;  /* 0x000000ff0400720c */ /* 0x008fe40003f25270 */
[----:B------:R1:W5:Y:S11]  /*7560*/  LDL R4, [R1] ;  /* 0x0000000001047983 */ /* 0x0003760000100800 */
[----:B-1----:R-:W-:Y:S05]  /*7570*/  @!P1 BRA `(.L_x_1343) ;  /* 0x0000000400809947 */ /* 0x002fea0003800000 */
[----:B------:R-:W-:-:S04]  /*7580*/  SHF.L.U32 R13, R11, 0x1f, RZ ;  /* 0x0000001f0b0d7819 */ /* 0x000fc800000006ff */
[----:B------:R-:W1:Y:S02]  /*7590*/  SYNCS.PHASECHK.TRANS64.TRYWAIT P1, [R16+URZ+0x26840], R13 ;  /* 0x0268400d100075a7 */ /* 0x000e64000802017f */
[----:B-1----:R-:W-:Y:S05]  /*75a0*/  @!P1 BRA `(.L_x_1354) ;  /* 0x0000000c00d49947 */ /* 0x002fea0003800000 */
.L_x_1375:
[----:B------:R-:W-:Y:S05]  /*75b0*/  @P0 BRA `(.L_x_1355) ;  /* 0x0000000000140947 */ /* 0x000fea0003800000 */
[----:B------:R-:W-:Y:S01]  /*75c0*/  ISETP.NE.AND P1, PT, R6, RZ, PT ;  /* 0x000000ff0600720c */ /* 0x000fe20003f25270 */
[----:B--2---:R-:W-:-:S04]  /*75d0*/  IMAD.MOV.U32 R5, RZ, RZ, 0x3100 ;  /* 0x00003100ff057424 */ /* 0x004fc800078e00ff */
[----:B------:R3:W-:Y:S08]  /*75e0*/  SYNCS.ARRIVE.TRANS64 RZ, [R16+URZ+0x26830], R5 ;  /* 0x0268300510ff79a7 */ /* 0x0007f0000800003f */
[----:B------:R-:W-:Y:S05]  /*75f0*/  @!P1 BRA `(.L_x_1355) ;  /* 0x0000000000049947 */ /* 0x000fea0003800000 */
[----:B------:R-:W-:Y:S01]  /*7600*/  BPT.TRAP 0x1 ;  /* 0x000000040000795c */ /* 0x000fe20000300000 */
.L_x_1355:
        /* <DEDUP_REMOVED lines=40> */
.L_x_1376:
[----:B------:R-:W-:Y:S05]  /*7890*/  @P0 BRA `(.L_x_1357) ;  /* 0x0000000000140947 */ /* 0x000fea0003800000 */
[----:B------:R-:W-:Y:S01]  /*78a0*/  ISETP.NE.AND P0, PT, R6, RZ, PT ;  /* 0x000000ff0600720c */ /* 0x000fe20003f05270 */
[----:B------:R-:W-:-:S04]  /*78b0*/  IMAD.MOV.U32 R5, RZ, RZ, 0x3100 ;  /* 0x00003100ff057424 */ /* 0x000fc800078e00ff */
[----:B------:R3:W-:Y:S08]  /*78c0*/  SYNCS.ARRIVE.TRANS64 RZ, [R16+URZ+0x26818], R5 ;  /* 0x0268180510ff79a7 */ /* 0x0007f0000800003f */
[----:B------:R-:W-:Y:S05]  /*78d0*/  @!P0 BRA `(.L_x_1357) ;  /* 0x0000000000048947 */ /* 0x000fea0003800000 */
[----:B------:R-:W-:Y:S01]  /*78e0*/  BPT.TRAP 0x1 ;  /* 0x000000040000795c */ /* 0x000fe20000300000 */
.L_x_1357:
        /* <DEDUP_REMOVED lines=41> */
.L_x_1343:
[----:B------:R-:W3:Y:S01]  /*7b80*/  S2R R0, SR_TID.X ;  /* 0x0000000000007919 */ /* 0x000ee20000002100 */
[----:B------:R-:W-:Y:S01]  /*7b90*/  IMAD R3, R19, 0x8, R16 ;  /* 0x0000000813037824 */ /* 0x000fe200078e0210 */
[----:B---3--:R-:W-:Y:S02]  /*7ba0*/  LOP3.LUT R2, R0, 0x7f, RZ, 0xc0, !PT ;  /* 0x0000007f00027812 */ /* 0x008fe400078ec0ff */
[----:B------:R-:W-:Y:S02]  /*7bb0*/  SHF.L.U32 R0, R11, 0x1f, RZ ;  /* 0x0000001f0b007819 */ /* 0x000fe400000006ff */
[----:B------:R-:W-:Y:S02]  /*7bc0*/  ISETP.NE.AND P1, PT, R2, RZ, PT ;  /* 0x000000ff0200720c */ /* 0x000fe40003f25270 */
[----:B------:R-:W3:Y:S02]  /*7bd0*/  SYNCS.PHASECHK.TRANS64.TRYWAIT P0, [R3+URZ+0x26840], R0 ;  /* 0x02684000030075a7 */ /* 0x000ee4000800017f */
[----:B---3--:R-:W-:Y:S09]  /*7be0*/  @!P0 BRA `(.L_x_1358) ;  /* 0x00000008006c8947 */ /* 0x008ff20003800000 */
.L_x_1377:
[----:B------:R-:W-:Y:S05]  /*7bf0*/  @P1 BRA `(.L_x_1359) ;  /* 0x0000000000181947 */ /* 0x000fea0003800000 */
[----:B------:R-:W1:Y:S01]  /*7c00*/  S2R R2, SR_TID.X ;  /* 0x0000000000027919 */ /* 0x000e620000002100 */
[----:B---3--:R-:W-:-:S04]  /*7c10*/  IMAD.MOV.U32 R0, RZ, RZ, 0x3100 ;  /* 0x00003100ff007424 */ /* 0x008fc800078e00ff */
[----:B------:R3:W-:Y:S01]  /*7c20*/  SYNCS.ARRIVE.TRANS64 RZ, [R3+URZ+0x26830], R0 ;  /* 0x0268300003ff79a7 */ /* 0x0007e2000800003f */
[----:B-1----:R-:W-:-:S13]  /*7c30*/  LOP3.LUT P0, RZ, R2, 0x1f, RZ, 0xc0, !PT ;  /* 0x0000001f02ff7812 */ /* 0x002fda000780c0ff */
[----:B---3--:R-:W-:Y:S05]  /*7c40*/  @!P0 BRA `(.L_x_1359) ;  /* 0x0000000000048947 */ /* 0x008fea0003800000 */
[----:B------:R-:W-:Y:S01]  /*7c50*/  BPT.TRAP 0x1 ;  /* 0x000000040000795c */ /* 0x000fe20000300000 */
.L_x_1359:
        /* <DEDUP_REMOVED lines=47> */
.L_x_1340:
[----:B------:R-:W-:Y:S05]  /*7f50*/  BSYNC B0 ;  /* 0x0000000000007941 */ /* 0x000fea0003800000 */
.L_x_1338:
[----:B------:R-:W-:-:S03]  /*7f60*/  UMOV UR7, 0xffffffff ;  /* 0xffffffff00077882 */ /* 0x000fc60000000000 */
[----:B------:R-:W-:Y:S05]  /*7f70*/  BRA.DIV UR7, `(.L_x_1360) ;  /* 0x00000006079c7947 */ /* 0x000fea000b800000 */
[----:B------:R-:W-:-:S13]  /*7f80*/  ELECT P6, URZ, PT ;  /* 0x00000000003f782f */ /* 0x000fda00038c0000 */
.L_x_1380:
[----:B------:R-:W-:Y:S05]  /*7f90*/  @!P6 BRA `(.L_x_1289) ;  /* 0x000000000084e947 */ /* 0x000fea0003800000 */
[----:B------:R-:W-:-:S06]  /*7fa0*/  ULOP3.LUT UR7, UR38, 0x2, URZ, 0xfc, !UPT ;  /* 0x0000000226077892 */ /* 0x000fcc000f8efc3f */
[----:B------:R-:W-:-:S05]  /*7fb0*/  IMAD.U32 R2, RZ, RZ, UR7 ;  /* 0x00000007ff027e24 */ /* 0x000fca000f8e00ff */
[----:B------:R-:W-:-:S13]  /*7fc0*/  ISETP.NE.AND P2, PT, R2, 0x3, PT ;  /* 0x000000030200780c */ /* 0x000fda0003f45270 */
[----:B------:R-:W-:Y:S05]  /*7fd0*/  @!P2 BRA `(.L_x_1361) ;  /* 0x000000000004a947 */ /* 0x000fea0003800000 */
[----:B------:R-:W-:Y:S01]  /*7fe0*/  BPT.TRAP 0x1 ;  /* 0x000000040000795c */ /* 0x000fe20000300000 */
.L_x_1361:
        /* <DEDUP_REMOVED lines=15> */
.L_x_1381:
[----:B------:R-:W2:Y:S02]  /*80e0*/  SYNCS.PHASECHK.TRANS64.TRYWAIT P0, [R3+URZ], R2 ;  /* 0x00000002030075a7 */ /* 0x000ea4000800017f */
[----:B--2---:R-:W-:Y:S05]  /*80f0*/  @!P0 BRA `(.L_x_1363) ;  /* 0x0000000400708947 */ /* 0x004fea0003800000 */
.L_x_1382:
[----:B------:R-:W-:Y:S05]  /*8100*/  @!P2 BRA `(.L_x_1364) ;  /* 0x000000000004a947 */ /* 0x000fea0003800000 */
[----:B------:R-:W-:Y:S01]  /*8110*/  BPT.TRAP 0x1 ;  /* 0x000000040000795c */ /* 0x000fe20000300000 */
.L_x_1364:
[----:B--2---:R-:W-:-:S04]  /*8120*/  VIADD R3, R7, 0x26840 ;  /* 0x0002684007037836 */ /* 0x004fc80000000000 */
[----:B------:R-:W-:-:S04]  /*8130*/  IMAD R0, R0, 0x8, R3 ;  /* 0x0000000800007824 */ /* 0x000fc800078e0203 */
[----:B------:R-:W2:Y:S02]  /*8140*/  SYNCS.PHASECHK.TRANS64.TRYWAIT P0, [R0+URZ], R5 ;  /* 0x00000005000075a7 */ /* 0x000ea4000800017f */
[----:B--2---:R-:W-:Y:S05]  /*8150*/  @!P0 BRA `(.L_x_1365) ;  /* 0x00000004006c8947 */ /* 0x004fea0003800000 */
.L_x_1383:
[----:B------:R-:W-:-:S07]  /*8160*/  IMAD R3, R4, 0x8, R3 ;  /* 0x0000000804037824 */ /* 0x000fce00078e0203 */
.L_x_1366:
[----:B---3--:R3:W4:Y:S02]  /*8170*/  SYNCS.PHASECHK.TRANS64.TRYWAIT P0, [R3+URZ], R2 ;  /* 0x00000002030075a7 */ /* 0x008724000800017f */
[----:B----4-:R-:W-:Y:S05]  /*8180*/  @!P0 NANOSLEEP.SYNCS 0x989680 ;  /* 0x009896800000895d */ /* 0x010fea0003900000 */
[----:B------:R-:W4:Y:S02]  /*8190*/  @!P0 SYNCS.PHASECHK.TRANS64 P0, [R3+URZ], R2 ;  /* 0x00000002030085a7 */ /* 0x000f24000800007f */
[----:B----4-:R-:W-:Y:S05]  /*81a0*/  @!P0 BRA `(.L_x_1366) ;  /* 0xfffffffc00f08947 */ /* 0x010fea000383ffff */
.L_x_1289:
[----:B------:R-:W-:Y:S05]  /*81b0*/  BSYNC B6 ;  /* 0x0000000000067941 */ /* 0x000fea0003800000 */
.L_x_1286:
[----:B------:R-:W-:Y:S05]  /*81c0*/  EXIT ;  /* 0x000000000000794d */ /* 0x000fea0003800000 */
.L_x_1296:
[----:B------:R-:W-:Y:S02]  /*81d0*/  IMAD.MOV.U32 R13, RZ, RZ, R16 ;  /* 0x000000ffff0d7224 */ /* 0x000fe400078e0010 */
[----:B------:R-:W-:Y:S02]  /*81e0*/  IMAD.MOV.U32 R12, RZ, RZ, RZ ;  /* 0x000000ffff0c7224 */ /* 0x000fe400078e00ff */
[----:B------:R-:W-:Y:S02]  /*81f0*/  IMAD.MOV.U32 R11, RZ, RZ, 0x1f ;  /* 0x0000001fff0b7424 */ /* 0x000fe400078e00ff */
[----:B------:R-:W-:-:S07]  /*8200*/  IMAD.MOV.U32 R15, RZ, RZ, -0x1 ;  /* 0xffffffffff0f7424 */ /* 0x000fce00078e00ff */
[----:B------:R-:W-:Y:S05]  /*8210*/  WARPSYNC.COLLECTIVE R15, `(.L_x_1367) ;  /* 0x000000000f087348 */ /* 0x000fea0003c00000 */
[----:B------:R1:W2:Y:S02]  /*8220*/  SHFL.IDX P6, R14, R13, R12, R11 ;  /* 0x0000000c0d0e7389 */ /* 0x0002a400000c000b */
[----:B-12---:R-:W-:Y:S01]  /*8230*/  ENDCOLLECTIVE ;  /* 0x000000000000791b */ /* 0x006fe20003800000 */
.L_x_1367:
[----:B------:R-:W-:Y:S05]  /*8240*/  BRA `(.L_x_1368) ;  /* 0xffffff8c007c7947 */ /* 0x000fea000383ffff */
.L_x_1298:
[----:B--2---:R2:W3:Y:S02]  /*8250*/  SYNCS.PHASECHK.TRANS64.TRYWAIT P0, [R18+URZ+0x26800], R5 ;  /* 0x02680005120075a7 */ /* 0x0044e4000800017f */
[----:B---3--:R-:W-:Y:S05]  /*8260*/  @!P0 NANOSLEEP.SYNCS 0x989680 ;  /* 0x009896800000895d */ /* 0x008fea0003900000 */
[----:B------:R-:W3:Y:S02]  /*8270*/  @!P0 SYNCS.PHASECHK.TRANS64 P0, [R18+URZ+0x26800], R5 ;  /* 0x02680005120085a7 */ /* 0x000ee4000800007f */
[----:B---3--:R-:W-:Y:S05]  /*8280*/  @!P0 BRA `(.L_x_1298) ;  /* 0xfffffffc00f08947 */ /* 0x008fea000383ffff */
[----:B------:R-:W-:Y:S05]  /*8290*/  BRA `(.L_x_1297) ;  /* 0xffffff8c00a47947 */ /* 0x000fea000383ffff */
.L_x_1303:
[----:B--2---:R-:W-:-:S04]  /*82a0*/  IMAD.U32 R7, RZ, RZ, UR6 ;  /* 0x00000006ff077e24 */ /* 0x004fc8000f8e00ff */
[----:B------:R2:W3:Y:S03]  /*82b0*/  SYNCS.PHASECHK.TRANS64.TRYWAIT P0, [R7+URZ+0x26810], R16 ;  /* 0x02681010070075a7 */ /* 0x0004e6000800017f */
[----:B---3--:R-:W-:Y:S05]  /*82c0*/  @!P0 NANOSLEEP.SYNCS 0x989680 ;  /* 0x009896800000895d */ /* 0x008fea0003900000 */
[----:B------:R-:W3:Y:S02]  /*82d0*/  @!P0 SYNCS.PHASECHK.TRANS64 P0, [R7+URZ+0x26810], R16 ;  /* 0x02681010070085a7 */ /* 0x000ee4000800007f */
[----:B---3--:R-:W-:Y:S05]  /*82e0*/  @!P0 BRA `(.L_x_1303) ;  /* 0xfffffffc00ec8947 */ /* 0x008fea000383ffff */
[----:B------:R-:W-:Y:S05]  /*82f0*/  BRA `(.L_x_1302) ;  /* 0xffffff9800047947 */ /* 0x000fea000383ffff */
.L_x_1307:
[----:B------:R-:W-:-:S04]  /*8300*/  IMAD.U32 R121, RZ, RZ, UR6 ;  /* 0x00000006ff797e24 */ /* 0x000fc8000f8e00ff */
[----:B------:R1:W1:Y:S03]  /*8310*/  SYNCS.PHASECHK.TRANS64.TRYWAIT P0, [R121+URZ+0x26830], R16 ;  /* 0x02683010790075a7 */ /* 0x000266000800017f */
[----:B-1----:R-:W-:Y:S05]  /*8320*/  @!P0 NANOSLEEP.SYNCS 0x989680 ;  /* 0x009896800000895d */ /* 0x002fea0003900000 */
[----:B------:R-:W1:Y:S02]  /*8330*/  @!P0 SYNCS.PHASECHK.TRANS64 P0, [R121+URZ+0x26830], R16 ;  /* 0x02683010790085a7 */ /* 0x000e64000800007f */
[----:B-1----:R-:W-:Y:S05]  /*8340*/  @!P0 BRA `(.L_x_1307) ;  /* 0xfffffffc00ec8947 */ /* 0x002fea000383ffff */
[----:B------:R-:W-:Y:S05]  /*8350*/  BRA `(.L_x_1306) ;  /* 0xffffff9c000c7947 */ /* 0x000fea000383ffff */
.L_x_1341:
[----:B-1----:R1:W2:Y:S02]  /*8360*/  SYNCS.PHASECHK.TRANS64.TRYWAIT P0, [R16+URZ+0x26820], R3 ;  /* 0x02682003100075a7 */ /* 0x0022a4000800017f */
[----:B--2---:R-:W-:Y:S05]  /*8370*/  @!P0 NANOSLEEP.SYNCS 0x989680 ;  /* 0x009896800000895d */ /* 0x004fea0003900000 */
[----:B------:R-:W2:Y:S02]  /*8380*/  @!P0 SYNCS.PHASECHK.TRANS64 P0, [R16+URZ+0x26820], R3 ;  /* 0x02682003100085a7 */ /* 0x000ea4000800007f */
[----:B--2---:R-:W-:Y:S05]  /*8390*/  @!P0 BRA `(.L_x_1341) ;  /* 0xfffffffc00f08947 */ /* 0x004fea000383ffff */
[----:B------:R-:W-:Y:S05]  /*83a0*/  BRA `(.L_x_1369) ;  /* 0xffffffdc00207947 */ /* 0x000fea000383ffff */
.L_x_1345:
[----:B-1----:R1:W3:Y:S02]  /*83b0*/  SYNCS.PHASECHK.TRANS64.TRYWAIT P1, [R16+URZ+0x26840], R21 ;  /* 0x02684015100075a7 */ /* 0x0022e4000802017f */
[----:B---3--:R-:W-:Y:S05]  /*83c0*/  @!P1 NANOSLEEP.SYNCS 0x989680 ;  /* 0x009896800000995d */ /* 0x008fea0003900000 */
[----:B------:R-:W3:Y:S02]  /*83d0*/  @!P1 SYNCS.PHASECHK.TRANS64 P1, [R16+URZ+0x26840], R21 ;  /* 0x02684015100095a7 */ /* 0x000ee4000802007f */
[----:B---3--:R-:W-:Y:S05]  /*83e0*/  @!P1 BRA `(.L_x_1345) ;  /* 0xfffffffc00f09947 */ /* 0x008fea000383ffff */
[----:B------:R-:W-:Y:S05]  /*83f0*/  BRA `(.L_x_1370) ;  /* 0xffffffe400507947 */ /* 0x000fea000383ffff */
.L_x_1347:
[----:B--2---:R2:W3:Y:S02]  /*8400*/  SYNCS.PHASECHK.TRANS64.TRYWAIT P1, [R16+URZ+0x26828], R21 ;  /* 0x02682815100075a7 */ /* 0x0044e4000802017f */
[----:B---3--:R-:W-:Y:S05]  /*8410*/  @!P1 NANOSLEEP.SYNCS 0x989680 ;  /* 0x009896800000995d */ /* 0x008fea0003900000 */
[----:B------:R-:W3:Y:S02]  /*8420*/  @!P1 SYNCS.PHASECHK.TRANS64 P1, [R16+URZ+0x26828], R21 ;  /* 0x02682815100095a7 */ /* 0x000ee4000802007f */
[----:B---3--:R-:W-:Y:S05]  /*8430*/  @!P1 BRA `(.L_x_1347) ;  /* 0xfffffffc00f09947 */ /* 0x008fea000383ffff */
[----:B------:R-:W-:Y:S05]  /*8440*/  BRA `(.L_x_1371) ;  /* 0xffffffe800007947 */ /* 0x000fea000383ffff */
.L_x_1349:
[----:B---3--:R3:W4:Y:S02]  /*8450*/  SYNCS.PHASECHK.TRANS64.TRYWAIT P1, [R16+URZ+0x26848], R21 ;  /* 0x02684815100075a7 */ /* 0x008724000802017f */
[----:B----4-:R-:W-:Y:S05]  /*8460*/  @!P1 NANOSLEEP.SYNCS 0x989680 ;  /* 0x009896800000995d */ /* 0x010fea0003900000 */
[----:B------:R-:W4:Y:S02]  /*8470*/  @!P1 SYNCS.PHASECHK.TRANS64 P1, [R16+URZ+0x26848], R21 ;  /* 0x02684815100095a7 */ /* 0x000f24000802007f */
[----:B----4-:R-:W-:Y:S05]  /*8480*/  @!P1 BRA `(.L_x_1349) ;  /* 0xfffffffc00f09947 */ /* 0x010fea000383ffff */
[----:B------:R-:W-:Y:S05]  /*8490*/  BRA `(.L_x_1372) ;  /* 0xffffffe800b07947 */ /* 0x000fea000383ffff */
.L_x_1351:
[----:B------:R-:W-:-:S07]  /*84a0*/  SHF.L.U32 R5, R11, 0x1f, RZ ;  /* 0x0000001f0b057819 */ /* 0x000fce00000006ff */
.L_x_1373:
[----:B------:R1:W1:Y:S02]  /*84b0*/  SYNCS.PHASECHK.TRANS64.TRYWAIT P1, [R16+URZ+0x26820], R5 ;  /* 0x02682005100075a7 */ /* 0x000264000802017f */
[----:B-1----:R-:W-:Y:S05]  /*84c0*/  @!P1 NANOSLEEP.SYNCS 0x989680 ;  /* 0x009896800000995d */ /* 0x002fea0003900000 */
[----:B------:R-:W1:Y:S02]  /*84d0*/  @!P1 SYNCS.PHASECHK.TRANS64 P1, [R16+URZ+0x26820], R5 ;  /* 0x02682005100095a7 */ /* 0x000e64000802007f */
[----:B-1----:R-:W-:Y:S05]  /*84e0*/  @!P1 BRA `(.L_x_1373) ;  /* 0xfffffffc00f09947 */ /* 0x002fea000383ffff */
[----:B------:R-:W-:Y:S05]  /*84f0*/  BRA `(.L_x_1374) ;  /* 0xffffffec00487947 */ /* 0x000fea000383ffff */
.L_x_1354:
[----:B-1----:R1:W3:Y:S02]  /*8500*/  SYNCS.PHASECHK.TRANS64.TRYWAIT P1, [R16+URZ+0x26840], R13 ;  /* 0x0268400d100075a7 */ /* 0x0022e4000802017f */
[----:B---3--:R-:W-:Y:S05]  /*8510*/  @!P1 NANOSLEEP.SYNCS 0x989680 ;  /* 0x009896800000995d */ /* 0x008fea0003900000 */
[----:B------:R-:W3:Y:S02]  /*8520*/  @!P1 SYNCS.PHASECHK.TRANS64 P1, [R16+URZ+0x26840], R13 ;  /* 0x0268400d100095a7 */ /* 0x000ee4000802007f */
[----:B---3--:R-:W-:Y:S05]  /*8530*/  @!P1 BRA `(.L_x_1354) ;  /* 0xfffffffc00f09947 */ /* 0x008fea000383ffff */
[----:B------:R-:W-:Y:S05]  /*8540*/  BRA `(.L_x_1375) ;  /* 0xfffffff000187947 */ /* 0x000fea000383ffff */
.L_x_1356:
[----:B--2---:R2:W3:Y:S02]  /*8550*/  SYNCS.PHASECHK.TRANS64.TRYWAIT P1, [R16+URZ+0x26828], R13 ;  /* 0x0268280d100075a7 */ /* 0x0044e4000802017f */
[----:B---3--:R-:W-:Y:S05]  /*8560*/  @!P1 NANOSLEEP.SYNCS 0x989680 ;  /* 0x009896800000995d */ /* 0x008fea0003900000 */
[----:B------:R-:W3:Y:S02]  /*8570*/  @!P1 SYNCS.PHASECHK.TRANS64 P1, [R16+URZ+0x26828], R13 ;  /* 0x0268280d100095a7 */ /* 0x000ee4000802007f */
[----:B---3--:R-:W-:Y:S05]  /*8580*/  @!P1 BRA `(.L_x_1356) ;  /* 0xfffffffc00f09947 */ /* 0x008fea000383ffff */
[----:B------:R-:W-:Y:S05]  /*8590*/  BRA `(.L_x_1376) ;  /* 0xfffffff000bc7947 */ /* 0x000fea000383ffff */
.L_x_1358:
[----:B---3--:R3:W1:Y:S02]  /*85a0*/  SYNCS.PHASECHK.TRANS64.TRYWAIT P0, [R3+URZ+0x26840], R0 ;  /* 0x02684000030075a7 */ /* 0x008664000800017f */
[----:B-1----:R-:W-:Y:S05]  /*85b0*/  @!P0 NANOSLEEP.SYNCS 0x989680 ;  /* 0x009896800000895d */ /* 0x002fea0003900000 */
[----:B------:R-:W1:Y:S02]  /*85c0*/  @!P0 SYNCS.PHASECHK.TRANS64 P0, [R3+URZ+0x26840], R0 ;  /* 0x02684000030085a7 */ /* 0x000e64000800007f */
[----:B-1----:R-:W-:Y:S05]  /*85d0*/  @!P0 BRA `(.L_x_1358) ;  /* 0xfffffffc00f08947 */ /* 0x002fea000383ffff */
[----:B------:R-:W-:Y:S05]  /*85e0*/  BRA `(.L_x_1377) ;  /* 0xfffffff400807947 */ /* 0x000fea000383ffff */
.L_x_1360:
[----:B------:R-:W-:Y:S01]  /*85f0*/  BSSY B0, `(.L_x_1378) ;  /* 0x0000006000007945 */ /* 0x000fe20003800000 */
[----:B------:R-:W-:-:S07]  /*8600*/  IMAD.MOV.U32 R15, RZ, RZ, -0x1 ;  /* 0xffffffffff0f7424 */ /* 0x000fce00078e00ff */
[----:B------:R-:W-:Y:S05]  /*8610*/  WARPSYNC.COLLECTIVE R15, `(.L_x_1379) ;  /* 0x000000000f0c7348 */ /* 0x000fea0003c00000 */
[----:B------:R-:W-:Y:S02]  /*8620*/  ELECT P6, UR62, PT ;  /* 0x00000000003e782f */ /* 0x000fe400038c0000 */
[----:B------:R-:W-:Y:S01]  /*8630*/  MOV R14, UR62 ;  /* 0x0000003e000e7c02 */ /* 0x000fe20008000f00 */
[----:B------:R-:W-:Y:S10]  /*8640*/  ENDCOLLECTIVE ;  /* 0x000000000000791b */ /* 0x000ff40003800000 */
.L_x_1379:
[----:B------:R-:W-:Y:S05]  /*8650*/  BSYNC B0 ;  /* 0x0000000000007941 */ /* 0x000fea0003800000 */
.L_x_1378:
[----:B------:R-:W-:Y:S05]  /*8660*/  BRA `(.L_x_1380) ;  /* 0xfffffff800487947 */ /* 0x000fea000383ffff */
.L_x_1362:
[----:B-1----:R1:W2:Y:S02]  /*8670*/  SYNCS.PHASECHK.TRANS64.TRYWAIT P0, [R6+URZ], R5 ;  /* 0x00000005060075a7 */ /* 0x0022a4000800017f */
[----:B--2---:R-:W-:Y:S05]  /*8680*/  @!P0 NANOSLEEP.SYNCS 0x989680 ;  /* 0x009896800000895d */ /* 0x004fea0003900000 */
[----:B------:R-:W2:Y:S02]  /*8690*/  @!P0 SYNCS.PHASECHK.TRANS64 P0, [R6+URZ], R5 ;  /* 0x00000005060085a7 */ /* 0x000ea4000800007f */
[----:B--2---:R-:W-:Y:S05]  /*86a0*/  @!P0 BRA `(.L_x_1362) ;  /* 0xfffffffc00f08947 */ /* 0x004fea000383ffff */
[----:B------:R-:W-:Y:S05]  /*86b0*/  BRA `(.L_x_1381) ;  /* 0xfffffff800887947 */ /* 0x000fea000383ffff */
.L_x_1363:
[----:B--2---:R2:W3:Y:S02]  /*86c0*/  SYNCS.PHASECHK.TRANS64.TRYWAIT P0, [R3+URZ], R2 ;  /* 0x00000002030075a7 */ /* 0x0044e4000800017f */
[----:B---3--:R-:W-:Y:S05]  /*86d0*/  @!P0 NANOSLEEP.SYNCS 0x989680 ;  /* 0x009896800000895d */ /* 0x008fea0003900000 */
[----:B------:R-:W3:Y:S02]  /*86e0*/  @!P0 SYNCS.PHASECHK.TRANS64 P0, [R3+URZ], R2 ;  /* 0x00000002030085a7 */ /* 0x000ee4000800007f */
[----:B---3--:R-:W-:Y:S05]  /*86f0*/  @!P0 BRA `(.L_x_1363) ;  /* 0xfffffffc00f08947 */ /* 0x008fea000383ffff */
[----:B------:R-:W-:Y:S05]  /*8700*/  BRA `(.L_x_1382) ;  /* 0xfffffff8007c7947 */ /* 0x000fea000383ffff */
.L_x_1365:
[----:B--2---:R2:W3:Y:S02]  /*8710*/  SYNCS.PHASECHK.TRANS64.TRYWAIT P0, [R0+URZ], R5 ;  /* 0x00000005000075a7 */ /* 0x0044e4000800017f */
[----:B---3--:R-:W-:Y:S05]  /*8720*/  @!P0 NANOSLEEP.SYNCS 0x989680 ;  /* 0x009896800000895d */ /* 0x008fea0003900000 */
[----:B------:R-:W3:Y:S02]  /*8730*/  @!P0 SYNCS.PHASECHK.TRANS64 P0, [R0+URZ], R5 ;  /* 0x00000005000085a7 */ /* 0x000ee4000800007f */
[----:B---3--:R-:W-:Y:S05]  /*8740*/  @!P0 BRA `(.L_x_1365) ;  /* 0xfffffffc00f08947 */ /* 0x008fea000383ffff */
[----:B------:R-:W-:Y:S05]  /*8750*/  BRA `(.L_x_1383) ;  /* 0xfffffff800807947 */ /* 0x000fea000383ffff */
.L_x_1384:
        /* <DEDUP_REMOVED lines=10> */
.L_x_3303:


//--------------------- .text._ZN7cutlass13device_kernelIN5flash11enable_sm90INS1_16FlashAttnBwdSm90INS1_25CollectiveMainloopBwdSm90ILi2ELi2ELi2EN4cute5tupleIJNS5_1CILi1EEES8_S8_EEENS6_IJNS7_ILi64EEENS7_ILi128EEENS7_ILi96EEEEEENS_10bfloat16_tEfNS_4arch4Sm90ELb0ELb1ELb0ELb0ELb1ELb1ELb0ELb0ELi2ELi1ELi2ELi1ELb1EEENS1_24CollectiveEpilogueBwdGQAISD_fSG_Li256ELb0ELb1EEENS1_19SingleTileSchedulerILb0ELb0ELb0ELi128EEEEEEEEEvNT_6ParamsE --------------------------
	.section	.text._ZN7cutlass13device_kernelIN5flash11enable_sm90INS1_16FlashAttnBwdSm90INS1_25CollectiveMainloopBwdSm90ILi2ELi2ELi2EN4cute5tupleIJNS5_1CILi1EEES8_S8_EEENS6_IJNS7_ILi64EEENS7_ILi128EEENS7_ILi96EEEEEENS_10bfloat16_tEfNS_4arch4Sm90ELb0ELb1ELb0ELb0ELb1ELb1ELb0ELb0ELi2ELi1ELi2ELi1ELb1EEENS1_24CollectiveEpilogueBwdGQAISD_fSG_Li256ELb0ELb1EEENS1_19SingleTileSchedulerILb0ELb0ELb0ELi128EEEEEEEEEvNT_6ParamsE,"ax",@progbits
	.align	128
.text._ZN7cutlass13device_kernelIN5flash11enable_sm90INS1_16FlashAttnBwdSm90INS1_25CollectiveMainloopBwdSm90ILi2ELi2ELi2EN4cute5tupleIJNS5_1CILi1EEES8_S8_EEENS6_IJNS7_ILi64EEENS7_ILi128EEENS7_ILi96EEEEEENS_10bfloat16_tEfNS_4arch4Sm90ELb0ELb1ELb0ELb0ELb1ELb1ELb0ELb0ELi2ELi1ELi2ELi1ELb1EEENS1_24CollectiveEpilogueBwdGQAISD_fSG_Li256ELb0ELb1EEENS1_19SingleTileSchedulerILb0ELb0ELb0ELi128EEEEEEEEEvNT_6ParamsE:
        .type           _ZN7cutlass13device_kernelIN5flash11enable_sm90INS1_16FlashAttnBwdSm90INS1_25CollectiveMainloopBwdSm90ILi2ELi2ELi2EN4cute5tupleIJNS5_1CILi1EEES8_S8_EEENS6_IJNS7_ILi64EEENS7_ILi128EEENS7_ILi96EEEEEENS_10bfloat16_tEfNS_4arch4Sm90ELb0ELb1ELb0ELb0ELb1ELb1ELb0ELb0ELi2ELi1ELi2ELi1ELb1EEENS1_24CollectiveEpilogueBwdGQAISD_fSG_Li256ELb0ELb1EEENS1_19SingleTileSchedulerILb0ELb0ELb0ELi128EEEEEEEEEvNT_6ParamsE,@function
        .size           _ZN7cutlass13device_kernelIN5flash11enable_sm90INS1_16FlashAttnBwdSm90INS1_25CollectiveMainloopBwdSm90ILi2ELi2ELi2EN4cute5tupleIJNS5_1CILi1EEES8_S8_EEENS6_IJNS7_ILi64EEENS7_ILi128EEENS7_ILi96EEEEEENS_10bfloat16_tEfNS_4arch4Sm90ELb0ELb1ELb0ELb0ELb1ELb1ELb0ELb0ELi2ELi1ELi2ELi1ELb1EEENS1_24CollectiveEpilogueBwdGQAISD_fSG_Li256ELb0ELb1EEENS1_19SingleTileSchedulerILb0ELb0ELb0ELi128EEEEEEEEEvNT_6ParamsE,(.L_x_3304 - _ZN7cutlass13device_kernelIN5flash11enable_sm90INS1_16FlashAttnBwdSm90INS1_25CollectiveMainloopBwdSm90ILi2ELi2ELi2EN4cute5tupleIJNS5_1CILi1EEES8_S8_EEENS6_IJNS7_ILi64EEENS7_ILi128EEENS7_ILi96EEEEEENS_10bfloat16_tEfNS_4arch4Sm90ELb0ELb1ELb0ELb0ELb1ELb1ELb0ELb0ELi2ELi1ELi2ELi1ELb1EEENS1_24CollectiveEpilogueBwdGQAISD_fSG_Li256ELb0ELb1EEENS1_19SingleTileSchedulerILb0ELb0ELb0ELi128EEEEEEEEEvNT_6ParamsE)
        .other          _ZN7cutlass13device_kernelIN5flash11enable_sm90INS1_16FlashAttnBwdSm90INS1_25CollectiveMainloopBwdSm90ILi2ELi2ELi2EN4cute5tupleIJNS5_1CILi1EEES8_S8_EEENS6_IJNS7_ILi64EEENS7_ILi128EEENS7_ILi96EEEEEENS_10bfloat16_tEfNS_4arch4Sm90ELb0ELb1ELb0ELb0ELb1ELb1ELb0ELb0ELi2ELi1ELi2ELi1ELb1EEENS1_24CollectiveEpilogueBwdGQAISD_fSG_Li256ELb0ELb1EEENS1_19SingleTileSchedulerILb0ELb0ELb0ELi128EEEEEEEEEvNT_6ParamsE,@"STO_CUDA_ENTRY STV_DEFAULT"
_ZN7cutlass13device_kernelIN5flash11enable_sm90INS1_16FlashAttnBwdSm90INS1_25CollectiveMainloopBwdSm90ILi2ELi2ELi2EN4cute5tupleIJNS5_1CILi1EEES8_S8_EEENS6_IJNS7_ILi64EEENS7_ILi128EEENS7_ILi96EEEEEENS_10bfloat16_tEfNS_4arch4Sm90ELb0ELb1ELb0ELb0ELb1ELb1ELb0ELb0ELi2ELi1ELi2ELi1ELb1EEENS1_24CollectiveEpilogueBwdGQAISD_fSG_Li256ELb0ELb1EEENS1_19SingleTileSchedulerILb0ELb0ELb0ELi128EEEEEEEEEvNT_6ParamsE:
        /* <DEDUP_REMOVED lines=24> */
.L_x_1386:
[----:B------:R-:W-:Y:S05]  /*0180*/  BSYNC B0 ;  /* 0x0000000000007941 */ /* 0x000fea0003800000 */
.L_x_1385:
        /* <DEDUP_REMOVED lines=37> */
.L_x_1387:
        /* <DEDUP_REMOVED lines=22> */
.L_x_1388:
[----:B------:R-:W-:Y:S01]  /*0540*/  PLOP3.LUT P0, PT, PT, PT, UP0, 0x80, 0x0 ;  /* 0x000000000000781c */ /* 0x000fe20003f0f008 */
[----:B------:R-:W-:Y:S01]  /*0550*/  NOP ;  /* 0x0000000000007918 */ /* 0x000fe20000000000 */
[----:B------:R-:W-:Y:S01]  /*0560*/  ULDC.64 UR46, c[0x0][0x208] ;  /* 0x00008200002e7ab9 */ /* 0x000fe20000000a00 */
[----:B------:R-:W-:Y:S01]  /*0570*/  BSSY B6, `(.L_x_1389) ;  /* 0x0000904000067945 */ /* 0x000fe20003800000 */
[----:B-12-4-:R-:W-:Y:S09]  /*0580*/  BAR.SYNC.DEFER_BLOCKING 0x0 ;  /* 0x0000000000007b1d */ /* 0x016ff20000010000 */
[----:B------:R-:W-:Y:S05]  /*0590*/  @!P0 BRA `(.L_x_1390) ;  /* 0x0000004c00788947 */ /* 0x000fea0003800000 */
.L_x_1391:
        /* <DEDUP_REMOVED lines=85> */
.L_x_1393:
        /* <DEDUP_REMOVED lines=28> */
.L_x_1396:
        /* <DEDUP_REMOVED lines=15> */
.L_x_1395:
        /* <DEDUP_REMOVED lines=22> */
.L_x_1398:
        /* <DEDUP_REMOVED lines=15> */
.L_x_1397:
[----:B------:R-:W-:Y:S01]  /*0ff0*/  SHF.R.S32.HI R25, RZ, 0x1f, R22 ;  /* 0x0000001fff197819 */ /* 0x000fe20000011416 */
[----:B------:R-:W-:-:S03]  /*1000*/  UMOV UR4, 0xffffffff ;  /* 0xffffffff00047882 */ /* 0x000fc60000000000 */
[----:B------:R-:W-:-:S04]  /*1010*/  LEA.HI R0, R25, R22, RZ, 0x7 ;  /* 0x0000001619007211 */ /* 0x000fc800078f38ff */
[----:B------:R-:W-:Y:S01]  /*1020*/  SHF.R.S32.HI R16, RZ, 0x7, R0 ;  /* 0x00000007ff107819 */ /* 0x000fe20000011400 */
[----:B------:R-:W-:Y:S06]  /*1030*/  BRA.DIV UR4, `(.L_x_1399) ;  /* 0x0000008604647947 */ /* 0x000fec000b800000 */
[----:B------:R1:W2:Y:S02]  /*1040*/  SHFL.IDX PT, R14, R16, RZ, 0x1f ;  /* 0x00001fff100e7589 */ /* 0x0002a400000e0000 */
.L_x_1512:
        /* <DEDUP_REMOVED lines=15> */
.L_x_1400:
        /* <DEDUP_REMOVED lines=19> */
.L_x_1402:
        /* <DEDUP_REMOVED lines=125> */
.L_x_1413:
[----:B------:R-:W-:-:S06]  /*1a40*/  UISETP.NE.AND UP0, UPT, UR16, 0x3, UPT ;  /* 0x000000031000788c */ /* 0x000fcc000bf05270 */
[----:B------:R-:W-:-:S13]  /*1a50*/  PLOP3.LUT P6, PT, PT, PT, UP0, 0x80, 0x0 ;  /* 0x000000000000781c */ /* 0x000fda0003fcf008 */
[----:B-1----:R-:W-:Y:S05]  /*1a60*/  @!P6 BRA `(.L_x_1403) ;  /* 0x000000000004e947 */ /* 0x002fea0003800000 */
[----:B------:R-:W-:Y:S01]  /*1a70*/  BPT.TRAP 0x1 ;  /* 0x000000040000795c */ /* 0x000fe20000300000 */
.L_x_1403:
[----:B------:R-:W-:Y:S01]  /*1a80*/  R2UR UR6, R18 ;  /* 0x00000000120672ca */ /* 0x000fe200000e0000 */
[----:B------:R-:W-:-:S05]  /*1a90*/  IMAD.U32 R16, RZ, RZ, UR4 ;  /* 0x00000004ff107e24 */ /* 0x000fca000f8e00ff */
[----:B------:R-:W-:-:S07]  /*1aa0*/  SHF.L.U32 R16, R16, 0x1f, RZ ;  /* 0x0000001f10107819 */ /* 0x000fce00000006ff */
[----:B------:R-:W-:-:S09]  /*1ab0*/  ULEA UR6, UR5, UR6, 0x3 ;  /* 0x0000000605067291 */ /* 0x000fd2000f8e183f */
[----:B------:R1:W2:Y:S01]  /*1ac0*/  SYNCS.PHASECHK.TRANS64.TRYWAIT P0, [UR6+0x26810], R16 ;  /* 0x02681010ff0075a7 */ /* 0x0002a20008000146 */
[----:B------:R-:W-:Y:S05]  /*1ad0*/  @!P6 BRA `(.L_x_1404) ;  /* 0x000000000004e947 */ /* 0x000fea0003800000 */
[----:B------:R-:W-:Y:S01]  /*1ae0*/  BPT.TRAP 0x1 ;  /* 0x000000040000795c */ /* 0x000fe20000300000 */
.L_x_1404:
[----:B--2---:R-:W-:Y:S05]  /*1af0*/  @P0 BRA `(.L_x_1405) ;  /* 0x0000000000080947 */ /* 0x004fea0003800000 */
[----:B------:R-:W2:Y:S02]  /*1b00*/  SYNCS.PHASECHK.TRANS64.TRYWAIT P0, [UR6+0x26810], R16 ;  /* 0x02681010ff0075a7 */ /* 0x000ea40008000146 */
[----:B--2---:R-:W-:Y:S05]  /*1b10*/  @!P0 BRA `(.L_x_1406) ;  /* 0x0000007800e08947 */ /* 0x004fea0003800000 */
.L_x_1405:
        /* <DEDUP_REMOVED lines=66> */
.L_x_1407:
[----:B------:R1:W1:Y:S01]  /*1f40*/  SYNCS.PHASECHK.TRANS64.TRYWAIT P0, [UR6+0x26830], R16 ;  /* 0x02683010ff0075a7 */ /* 0x0002620008000146 */
[----:B------:R-:W-:Y:S05]  /*1f50*/  @!P6 BRA `(.L_x_1408) ;  /* 0x000000000004e947 */ /* 0x000fea0003800000 */
[----:B------:R-:W-:Y:S01]  /*1f60*/  BPT.TRAP 0x1 ;  /* 0x000000040000795c */ /* 0x000fe20000300000 */
.L_x_1408:
[----:B-1----:R-:W-:Y:S05]  /*1f70*/  @P0 BRA `(.L_x_1409) ;  /* 0x0000000000080947 */ /* 0x002fea0003800000 */
[----:B------:R-:W1:Y:S02]  /*1f80*/  SYNCS.PHASECHK.TRANS64.TRYWAIT P0, [UR6+0x26830], R16 ;  /* 0x02683010ff0075a7 */ /* 0x000e640008000146 */
[----:B-1----:R-:W-:Y:S05]  /*1f90*/  @!P0 BRA `(.L_x_1410) ;  /* 0x0000007400d88947 */ /* 0x002fea0003800000 */
.L_x_1409:
        /* <DEDUP_REMOVED lines=140> */
[----:B------:R-:W-:Y:S01]  /*2860*/  FSEL R155, R170, -INF , !P1 ;  /* 0xff800000aa9b7808 */ /* 0x000fe20004800000 */
[----:B------:R-:W-:Y:S01]  /*2870*/  FFMA.FTZ R211, R14, UR18, -R15 ;  /* 0x000000120ed37c23 */ /* 0x000fe2000801080f */
[----:B------:R-:W-:Y:S01]  /*2880*/  ISETP.GE.AND P5, PT, R156, 0x28, PT ;  /* 0x000000289c00780c */ /* 0x000fe20003fa6270 */
[----:B------:R-:W-:Y:S01]  /*2890*/  FFMA.FTZ R158, R154, UR18, -R9 ;  /* 0x000000129a9e7c23 */ /* 0x000fe20008010809 */
[----:B------:R-:W-:Y:S01]  /*28a0*/  ISETP.GE.AND P3, PT, R156, 0x29, PT ;  /* 0x000000299c00780c */ /* 0x000fe20003f66270 */
[----:B------:R-:W-:Y:S01]  /*28b0*/  FFMA.FTZ R167, R155, UR18, -R8 ;  /* 0x000000129ba77c23 */ /* 0x000fe20008010808 */
[C---:B------:R-:W-:Y:S01]  /*28c0*/  ISETP.GT.OR P5, PT, R214.reuse, 0x28, !P5 ;  /* 0x00000028d600780c */ /* 0x040fe20006fa4670 */
[----:B------:R-:W-:Y:S01]  /*28d0*/  MUFU.EX2 R166, R166 ;  /* 0x000000a600a67308 */ /* 0x000fe20000000800 */
[----:B------:R-:W-:-:S02]  /*28e0*/  ISETP.GT.OR P3, PT, R214, 0x29, !P3 ;  /* 0x00000029d600780c */ /* 0x000fc40005f64670 */
[C---:B------:R-:W-:Y:S02]  /*28f0*/  ISETP.GE.AND P2, PT, R217.reuse, 0x30, PT ;  /* 0x00000030d900780c */ /* 0x040fe40003f46270 */
[----:B------:R-:W-:Y:S02]  /*2900*/  ISETP.GE.AND P4, PT, R217, 0x31, PT ;  /* 0x00000031d900780c */ /* 0x000fe40003f86270 */
[----:B----4-:R-:W-:Y:S01]  /*2910*/  FSEL R157, R174, -INF , !P5 ;  /* 0xff800000ae9d7808 */ /* 0x010fe20006800000 */
[----:B------:R-:W-:Y:S01]  /*2920*/  MUFU.EX2 R211, R211 ;  /* 0x000000d300d37308 */ /* 0x000fe20000000800 */
[----:B------:R-:W-:Y:S02]  /*2930*/  FSEL R170, R175, -INF , !P3 ;  /* 0xff800000afaa7808 */ /* 0x000fe40005800000 */
[----:B------:R-:W-:Y:S01]  /*2940*/  ISETP.GT.OR P2, PT, R216, 0x30, !P2 ;  /* 0x00000030d800780c */ /* 0x000fe20005744670 */
[----:B------:R-:W-:Y:S01]  /*2950*/  FFMA.FTZ R175, R157, UR18, -R6 ;  /* 0x000000129daf7c23 */ /* 0x000fe20008010806 */
[----:B------:R-:W-:-:S02]  /*2960*/  WARPGROUP.DEPBAR.LE gsb0, 0x0 ;  /* 0x00008000000079c5 */ /* 0x000fc40000010000 */
[----:B------:R-:W-:Y:S01]  /*2970*/  WARPGROUP.ARRIVE ;  /* 0x00000000000079c5 */ /* 0x000fe20000000000 */
[----:B------:R-:W-:Y:S01]  /*2980*/  ISETP.GT.OR P4, PT, R216, 0x31, !P4 ;  /* 0x00000031d800780c */ /* 0x000fe20006784670 */
        /* <DEDUP_REMOVED lines=12> */
[C---:B------:R-:W-:Y:S01]  /*2a50*/  ISETP.GE.AND P5, PT, R156.reuse, 0x38, PT ;  /* 0x000000389c00780c */ /* 0x040fe20003fa6270 */
[----:B------:R-:W5:Y:S01]  /*2a60*/  MUFU.EX2 R175, R175 ;  /* 0x000000af00af7308 */ /* 0x000f620000000800 */
[----:B------:R-:W-:-:S02]  /*2a70*/  ISETP.GE.AND P3, PT, R156, 0x39, PT ;  /* 0x000000399c00780c */ /* 0x000fc40003f66270 */
[C---:B------:R-:W-:Y:S02]  /*2a80*/  ISETP.GE.AND P1, PT, R217.reuse, 0x38, PT ;  /* 0x00000038d900780c */ /* 0x040fe40003f26270 */
[----:B------:R-:W-:Y:S02]  /*2a90*/  ISETP.GE.AND P0, PT, R217, 0x39, PT ;  /* 0x00000039d900780c */ /* 0x000fe40003f06270 */
[----:B------:R-:W-:Y:S01]  /*2aa0*/  ISETP.GT.OR P4, PT, R214, 0x31, !P4 ;  /* 0x00000031d600780c */ /* 0x000fe20006784670 */
[----:B------:R-:W-:Y:S01]  /*2ab0*/  MUFU.EX2 R169, R169 ;  /* 0x000000a900a97308 */ /* 0x000fe20000000800 */
[C---:B------:R-:W-:Y:S02]  /*2ac0*/  ISETP.GT.OR P1, PT, R216.reuse, 0x38, !P1 ;  /* 0x00000038d800780c */ /* 0x040fe40004f24670 */
[----:B------:R-:W-:Y:S02]  /*2ad0*/  ISETP.GT.OR P0, PT, R216, 0x39, !P0 ;  /* 0x00000039d800780c */ /* 0x000fe40004704670 */
[----:B------:R-:W-:-:S02]  /*2ae0*/  ISETP.GT.OR P2, PT, R214, 0x30, !P2 ;  /* 0x00000030d600780c */ /* 0x000fc40005744670 */
[C---:B------:R-:W-:Y:S01]  /*2af0*/  ISETP.GT.OR P5, PT, R214.reuse, 0x38, !P5 ;  /* 0x00000038d600780c */ /* 0x040fe20006fa4670 */
[----:B------:R-:W-:Y:S01]  /*2b00*/  MUFU.EX2 R168, R168 ;  /* 0x000000a800a87308 */ /* 0x000fe20000000800 */
[----:B------:R-:W-:Y:S02]  /*2b10*/  ISETP.GT.OR P3, PT, R214, 0x39, !P3 ;  /* 0x00000039d600780c */ /* 0x000fe40005f64670 */
        /* <DEDUP_REMOVED lines=56> */
[----:B-----5:R-:W-:Y:S01]  /*2ea0*/  FADD.FTZ R126, R131, -R155 ;  /* 0x8000009b837e7221 */ /* 0x020fe20000010000 */
[----:B------:R-:W-:Y:S01]  /*2eb0*/  FMUL.FTZ R121, R22, R121 ;  /* 0x0000007916797220 */ /* 0x000fe20000410000 */
[----:B------:R-:W-:Y:S01]  /*2ec0*/  FMUL.FTZ R8, R213, R8 ;  /* 0x00000008d5087220 */ /* 0x000fe20000410000 */
[----:B--2---:R-:W-:Y:S01]  /*2ed0*/  FADD.FTZ R131, R140, -R6 ;  /* 0x800000068c837221 */ /* 0x004fe20000010000 */
[----:B------:R-:W-:Y:S01]  /*2ee0*/  FADD.FTZ R123, R128, -R154 ;  /* 0x8000009a807b7221 */ /* 0x000fe20000010000 */
[----:B------:R-:W-:Y:S01]  /*2ef0*/  FADD.FTZ R6, R142, -R6 ;  /* 0x800000068e067221 */ /* 0x000fe20000010000 */
[----:B------:R-:W-:Y:S01]  /*2f00*/  FADD.FTZ R143, R143, -R7 ;  /* 0x800000078f8f7221 */ /* 0x000fe20000010000 */
[----:B------:R-:W1:Y:S01]  /*2f10*/  MUFU.EX2 R9, R208 ;  /* 0x000000d000097308 */ /* 0x000e620000000800 */
[----:B------:R-:W-:Y:S01]  /*2f20*/  FADD.FTZ R128, R133, -R157 ;  /* 0x8000009d85807221 */ /* 0x000fe20000010000 */
        /* <DEDUP_REMOVED lines=272> */
.L_x_1411:
        /* <DEDUP_REMOVED lines=44> */
.L_x_1412:
        /* <DEDUP_REMOVED lines=62> */
.L_x_1394:
[----:B------:R-:W-:Y:S05]  /*46d0*/  @P0 BRA `(.L_x_1392) ;  /* 0x0000004c00b40947 */ /* 0x000fea0003800000 */
[----:B-1----:R-:W1:Y:S01]  /*46e0*/  S2R R4, SR_TID.X ;  /* 0x0000000000047919 */ /* 0x002e620000002100 */
[----:B------:R-:W2:Y:S01]  /*46f0*/  S2UR UR8, SR_CTAID.Y ;  /* 0x00000000000879c3 */ /* 0x000ea20000002600 */
[----:B------:R-:W-:Y:S01]  /*4700*/  ULDC UR9, c[0x0][0x850] ;  /* 0x0002140000097ab9 */ /* 0x000fe20000000800 */
[----:B------:R-:W-:Y:S01]  /*4710*/  ULDC.64 UR12, c[0x0][0x818] ;  /* 0x00020600000c7ab9 */ /* 0x000fe20000000a00 */
[----:B------:R-:W-:Y:S01]  /*4720*/  UISETP.NE.AND UP0, UPT, UR9, 0x1, UPT ;  /* 0x000000010900788c */ /* 0x000fe2000bf05270 */
[----:B------:R-:W-:Y:S01]  /*4730*/  BSSY B0, `(.L_x_1414) ;  /* 0x0000058000007945 */ /* 0x000fe20003800000 */
[----:B------:R-:W-:Y:S01]  /*4740*/  ULDC UR18, c[0x0][0x80c] ;  /* 0x0002030000127ab9 */ /* 0x000fe20000000800 */
[----:B------:R-:W-:Y:S01]  /*4750*/  UMOV UR20, 0x400 ;  /* 0x0000040000147882 */ /* 0x000fe20000000000 */
[----:B------:R-:W-:Y:S01]  /*4760*/  ULDC.64 UR16, c[0x0][0x840] ;  /* 0x0002100000107ab9 */ /* 0x000fe20000000a00 */
[----:B------:R-:W3:Y:S01]  /*4770*/  S2UR UR15, SR_CTAID.X ;  /* 0x00000000000f79c3 */ /* 0x000ee20000002500 */
[----:B------:R-:W-:-:S05]  /*4780*/  ULDC.64 UR24, c[0x0][0x848] ;  /* 0x0002120000187ab9 */ /* 0x000fca0000000a00 */
[----:B------:R-:W-:Y:S01]  /*4790*/  @UP0 ULDC UR4, c[0x0][0x854] ;  /* 0x0002150000040ab9 */ /* 0x000fe20000000800 */
[----:B------:R-:W-:Y:S01]  /*47a0*/  @UP0 ULDC UR7, c[0x0][0x858] ;  /* 0x0002160000070ab9 */ /* 0x000fe20000000800 */
[----:B------:R-:W4:Y:S01]  /*47b0*/  S2UR UR14, SR_CTAID.Z ;  /* 0x00000000000e79c3 */ /* 0x000f220000002700 */
[----:B--2---:R-:W-:-:S07]  /*47c0*/  UIMAD.WIDE.U32 UR4, UR8, UR4, URZ ;  /* 0x00000004080472a5 */ /* 0x004fce000f8e003f */
[----:B------:R-:W2:Y:S01]  /*47d0*/  S2UR UR21, SR_CgaCtaId ;  /* 0x00000000001579c3 */ /* 0x000ea20000008800 */
[----:B------:R-:W-:Y:S01]  /*47e0*/  UMOV UR11, UR8 ;  /* 0x00000008000b7c82 */ /* 0x000fe20008000000 */
[----:B------:R-:W-:Y:S01]  /*47f0*/  @UP0 USHF.R.U32.HI UR11, URZ, UR7, UR5 ;  /* 0x000000073f0b0299 */ /* 0x000fe20008011605 */
[----:B-1----:R-:W-:-:S03]  /*4800*/  VIADD R3, R4, 0xffffff80 ;  /* 0xffffff8004037836 */ /* 0x002fc60000000000 */
[----:B------:R-:W-:Y:S02]  /*4810*/  USHF.R.S32.HI UR19, URZ, 0x1f, UR11 ;  /* 0x0000001f3f137899 */ /* 0x000fe4000801140b */
[----:B------:R-:W-:Y:S01]  /*4820*/  BAR.SYNC.DEFER_BLOCKING 0x1, 0x100 ;  /* 0x0044000000007b1d */ /* 0x000fe20000010000 */
[----:B---3--:R-:W-:Y:S01]  /*4830*/  UIMAD UR6, UR15, 0x3000, URZ ;  /* 0x000030000f0678a4 */ /* 0x008fe2000f8e023f */
[----:B------:R-:W-:Y:S01]  /*4840*/  ISETP.NE.AND P1, PT, R4, 0x80, PT ;  /* 0x000000800400780c */ /* 0x000fe20003f25270 */
[----:B------:R-:W-:Y:S01]  /*4850*/  UIMAD UR10, UR19, UR12, URZ ;  /* 0x0000000c130a72a4 */ /* 0x000fe2000f8e023f */
[----:B------:R-:W-:Y:S01]  /*4860*/  SHF.R.S32.HI R0, RZ, 0x1f, R3 ;  /* 0x0000001fff007819 */ /* 0x000fe20000011403 */
[----:B------:R-:W-:Y:S01]  /*4870*/  USHF.R.S32.HI UR7, URZ, 0x1f, UR6 ;  /* 0x0000001f3f077899 */ /* 0x000fe20008011406 */
[----:B------:R-:W-:Y:S01]  /*4880*/  ISETP.NE.AND P0, PT, R3, RZ, PT ;  /* 0x000000ff0300720c */ /* 0x000fe20003f05270 */
[----:B------:R-:W-:Y:S01]  /*4890*/  UIMAD UR22, UR11, UR13, UR10 ;  /* 0x0000000d0b1672a4 */ /* 0x000fe2000f8e020a */
[----:B------:R-:W-:Y:S01]  /*48a0*/  LEA.HI R2, R0, R3, RZ, 0x7 ;  /* 0x0000000300027211 */ /* 0x000fe200078f38ff */
[----:B------:R-:W-:Y:S01]  /*48b0*/  UIMAD.WIDE.U32 UR4, UR11, UR12, UR6 ;  /* 0x0000000c0b0472a5 */ /* 0x000fe2000f8e0006 */
[----:B------:R-:W-:-:S02]  /*48c0*/  ULDC UR10, c[0x0][0x870] ;  /* 0x00021c00000a7ab9 */ /* 0x000fc40000000800 */
[----:B------:R-:W-:Y:S01]  /*48d0*/  LOP3.LUT R0, R2, 0x3fffff80, RZ, 0xc0, !PT ;  /* 0x3fffff8002007812 */ /* 0x000fe200078ec0ff */
[----:B------:R-:W-:Y:S01]  /*48e0*/  UIMAD UR10, UR15, UR10, URZ ;  /* 0x0000000a0f0a72a4 */ /* 0x000fe2000f8e023f */
[----:B------:R-:W-:Y:S01]  /*48f0*/  SHF.R.S32.HI R5, RZ, 0x7, R2 ;  /* 0x00000007ff057819 */ /* 0x000fe20000011402 */
[----:B----4-:R-:W-:Y:S02]  /*4900*/  UIMAD UR15, UR14, UR18, URZ ;  /* 0x000000120e0f72a4 */ /* 0x010fe4000f8e023f */
[----:B------:R-:W-:Y:S01]  /*4910*/  IMAD.IADD R0, R3, 0x1, -R0 ;  /* 0x0000000103007824 */ /* 0x000fe200078e0a00 */
[----:B------:R-:W-:Y:S02]  /*4920*/  UIMAD UR18, UR10, UR18, URZ ;  /* 0x000000120a1272a4 */ /* 0x000fe4000f8e023f */
[----:B--2---:R-:W-:Y:S01]  /*4930*/  ULEA UR10, UR21, UR20, 0x18 ;  /* 0x00000014150a7291 */ /* 0x004fe2000f8ec03f */
[----:B------:R-:W-:Y:S01]  /*4940*/  IMAD R0, R5, 0x600, R0 ;  /* 0x0000060005007824 */ /* 0x000fe200078e0200 */
[----:B------:R-:W-:-:S02]  /*4950*/  USHF.R.S32.HI UR21, URZ, 0x1f, UR18 ;  /* 0x0000001f3f157899 */ /* 0x000fc40008011412 */
[----:B------:R-:W-:Y:S01]  /*4960*/  USHF.R.S32.HI UR20, URZ, 0x1f, UR15 ;  /* 0x0000001f3f147899 */ /* 0x000fe2000801140f */
[----:B------:R-:W-:Y:S01]  /*4970*/  IMAD.SHL.U32 R0, R0, 0x4, RZ ;  /* 0x0000000400007824 */ /* 0x000fe200078e00ff */
[----:B------:R-:W-:Y:S02]  /*4980*/  UIADD3 UR18, UP0, UP1, UR18, UR15, UR11 ;  /* 0x0000000f12127290 */ /* 0x000fe4000f91e00b */
[----:B------:R-:W-:Y:S02]  /*4990*/  UIMAD.WIDE.U32 UR6, UR11, UR16, UR6 ;  /* 0x000000100b0672a5 */ /* 0x000fe4000f8e0006 */
[----:B------:R-:W-:Y:S01]  /*49a0*/  UIMAD UR23, UR19, UR16, URZ ;  /* 0x00000010131772a4 */ /* 0x000fe2000f8e023f */
[----:B------:R-:W-:Y:S01]  /*49b0*/  LEA R0, R0, UR10, 0x2 ;  /* 0x0000000a00007c11 */ /* 0x000fe2000f8e10ff */
[----:B------:R-:W-:Y:S02]  /*49c0*/  UIADD3.X UR16, UR21, UR20, UR19, UP0, UP1 ;  /* 0x0000001415107290 */ /* 0x000fe400087e2413 */
[----:B------:R-:W-:Y:S01]  /*49d0*/  USHF.L.U32 UR15, UR18, 0x2, URZ ;  /* 0x00000002120f7899 */ /* 0x000fe2000800063f */
[----:B------:R-:W-:Y:S01]  /*49e0*/  ULDC.64 UR12, c[0x0][0x868] ;  /* 0x00021a00000c7ab9 */ /* 0x000fe20000000a00 */
[----:B------:R-:W-:Y:S01]  /*49f0*/  USHF.L.U64.HI UR16, UR18, 0x2, UR16 ;  /* 0x0000000212107899 */ /* 0x000fe20008010210 */
[----:B------:R1:W-:Y:S01]  /*4a00*/  STS.128 [R0], R24 ;  /* 0x0000001800007388 */ /* 0x0003e20000000c00 */
[----:B------:R-:W-:-:S02]  /*4a10*/  UIADD3 UR18, UP0, UR15, UR12, URZ ;  /* 0x0000000c0f127290 */ /* 0x000fc4000ff1e03f */
[----:B------:R-:W-:Y:S01]  /*4a20*/  USHF.R.S32.HI UR12, URZ, 0x1f, UR14 ;  /* 0x0000001f3f0c7899 */ /* 0x000fe2000801140e */
[----:B------:R1:W-:Y:S01]  /*4a30*/  STS.128 [R0+0x800], R28 ;  /* 0x0008001c00007388 */ /* 0x0003e20000000c00 */
[----:B------:R-:W-:Y:S01]  /*4a40*/  UIMAD UR17, UR11, UR17, UR23 ;  /* 0x000000110b1172a4 */ /* 0x000fe2000f8e0217 */
[----:B------:R-:W-:Y:S02]  /*4a50*/  ULDC.64 UR20, c[0x0][0x820] ;  /* 0x0002080000147ab9 */ /* 0x000fe40000000a00 */
[----:B------:R1:W-:Y:S01]  /*4a60*/  STS.128 [R0+0x1000], R32 ;  /* 0x0010002000007388 */ /* 0x0003e20000000c00 */
[----:B------:R-:W-:Y:S01]  /*4a70*/  UIADD3.X UR19, UR16, UR13, URZ, UP0, !UPT ;  /* 0x0000000d10137290 */ /* 0x000fe200087fe43f */
[----:B------:R-:W-:Y:S01]  /*4a80*/  IMAD.U32 R2, RZ, RZ, UR18 ;  /* 0x00000012ff027e24 */ /* 0x000fe2000f8e00ff */
[----:B------:R-:W-:Y:S01]  /*4a90*/  UIMAD UR13, UR12, UR20, URZ ;  /* 0x000000140c0d72a4 */ /* 0x000fe2000f8e023f */
[----:B------:R1:W-:Y:S01]  /*4aa0*/  STS.128 [R0+0x1800], R36 ;  /* 0x0018002400007388 */ /* 0x0003e20000000c00 */
[----:B------:R-:W-:-:S02]  /*4ab0*/  UIADD3 UR5, UR5, UR22, URZ ;  /* 0x0000001605057290 */ /* 0x000fc4000fffe03f */
[----:B------:R-:W-:Y:S01]  /*4ac0*/  UIMAD UR12, UR12, UR24, URZ ;  /* 0x000000180c0c72a4 */ /* 0x000fe2000f8e023f */
[----:B------:R1:W-:Y:S01]  /*4ad0*/  STS.128 [R0+0x2000], R40 ;  /* 0x0020002800007388 */ /* 0x0003e20000000c00 */
[----:B------:R-:W-:Y:S01]  /*4ae0*/  UIADD3 UR7, UR7, UR17, URZ ;  /* 0x0000001107077290 */ /* 0x000fe2000fffe03f */
[----:B------:R-:W-:Y:S01]  /*4af0*/  IMAD.U32 R3, RZ, RZ, UR19 ;  /* 0x00000013ff037e24 */ /* 0x000fe2000f8e00ff */
        /* <DEDUP_REMOVED lines=12> */
[----:B------:R-:W-:Y:S01]  /*4bc0*/  ULEA UR20, UP0, UR4, UR20, 0x2 ;  /* 0x0000001404147291 */ /* 0x000fe2000f80103f */
[----:B------:R1:W-:Y:S01]  /*4bd0*/  STS.128 [R0+0x4800], R60 ;  /* 0x0048003c00007388 */ /* 0x0003e20000000c00 */
[----:B------:R-:W-:Y:S02]  /*4be0*/  UIADD3 UR5, UR7, UR12, URZ ;  /* 0x0000000c07057290 */ /* 0x000fe4000fffe03f */
[----:B------:R-:W-:Y:S01]  /*4bf0*/  ULEA UR22, UP1, UR6, UR22, 0x2 ;  /* 0x0000001606167291 */ /* 0x000fe2000f82103f */
[----:B------:R1:W-:Y:S01]  /*4c00*/  STS.128 [R0+0x5000], R64 ;  /* 0x0050004000007388 */ /* 0x0003e20000000c00 */
[----:B------:R-:W-:-:S02]  /*4c10*/  ULEA.HI.X UR21, UR4, UR21, UR11, 0x2, UP0 ;  /* 0x0000001504157291 */ /* 0x000fc400080f140b */
[----:B------:R-:W-:Y:S01]  /*4c20*/  ULEA.HI.X UR5, UR6, UR23, UR5, 0x2, UP1 ;  /* 0x0000001706057291 */ /* 0x000fe200088f1405 */
[----:B------:R1:W-:Y:S01]  /*4c30*/  STS.128 [R0+0x5800], R68 ;  /* 0x0058004400007388 */ /* 0x0003e20000000c00 */
[----:B------:R-:W-:Y:S01]  /*4c40*/  UIMAD UR14, UR9, UR14, UR8 ;  /* 0x0000000e090e72a4 */ /* 0x000fe2000f8e0208 */
[----:B------:R-:W-:Y:S11]  /*4c50*/  @P0 BRA `(.L_x_1415) ;  /* 0x0000000000140947 */ /* 0x000ff60003800000 */
.L_x_1416:
[----:B------:R-:W2:Y:S04]  /*4c60*/  LDG.E.STRONG.GPU R4, desc[UR46][R2.64] ;  /* 0x0000002e02047981 */ /* 0x000ea8000c1ef900 */
[----:B--2---:R-:W-:Y:S01]  /*4c70*/  CCTL.IVALL ;  /* 0x00000000ff00798f */ /* 0x004fe20002000000 */
[----:B------:R-:W-:Y:S05]  /*4c80*/  YIELD ;  /* 0x0000000000007946 */ /* 0x000fea0003800000 */
[----:B------:R-:W-:-:S13]  /*4c90*/  ISETP.NE.AND P0, PT, R4, UR14, PT ;  /* 0x0000000e04007c0c */ /* 0x000fda000bf05270 */
[----:B------:R-:W-:Y:S05]  /*4ca0*/  @P0 BRA `(.L_x_1416) ;  /* 0xfffffffc00ec0947 */ /* 0x000fea000383ffff */
.L_x_1415:
[----:B------:R-:W-:Y:S05]  /*4cb0*/  BSYNC B0 ;  /* 0x0000000000007941 */ /* 0x000fea0003800000 */
.L_x_1414:
[----:B------:R-:W-:-:S03]  /*4cc0*/  UMOV UR4, 0xffffffff ;  /* 0xffffffff00047882 */ /* 0x000fc60000000000 */
[----:B------:R-:W-:Y:S05]  /*4cd0*/  BRA.DIV UR4, `(.L_x_1417) ;  /* 0x0000004a04a07947 */ /* 0x000fea000b800000 */
[----:B------:R-:W-:Y:S01]  /*4ce0*/  NOP ;  /* 0x0000000000007918 */ /* 0x000fe20000000000 */
.L_x_1515:
        /* <DEDUP_REMOVED lines=14> */
[----:B------:R-:W-:-:S09]  /*4dd0*/  UMOV UR4, UR22 ;  /* 0x0000001600047c82 */ /* 0x000fd20008000000 */
.L_x_1420:
[----:B------:R-:W-:Y:S01]  /*4de0*/  @P0 ELECT P2, URZ, PT ;  /* 0x00000000003f082f */ /* 0x000fe20003840000 */
[----:B------:R2:W-:-:S12]  /*4df0*/  UBLKRED.G.S.ADD.F32.RN [UR4], [UR10], UR6, desc[UR8] ;  /* 0x000008040a0073bb */ /* 0x0005d800080a1406 */
[----:B------:R-:W-:Y:S02]  /*4e00*/  @P2 PLOP3.LUT P0, PT, P2, PT, PT, 0x8, 0x0 ;  /* 0x000000000000281c */ /* 0x000fe4000170e170 */
[----:B------:R-:W-:-:S11]  /*4e10*/  PLOP3.LUT P2, PT, PT, PT, PT, 0x8, 0x0 ;  /* 0x000000000000781c */ /* 0x000fd60003f4e170 */
[----:B--2---:R-:W-:Y:S05]  /*4e20*/  @P0 BRA.U.ANY `(.L_x_1420) ;  /* 0xfffffffd00ec0947 */ /* 0x004fea000393ffff */
[----:B------:R0:W-:Y:S01]  /*4e30*/  UTMACMDFLUSH ;  /* 0x00000000000079b7 */ /* 0x0001e20000000000 */
[----:B------:R-:W-:-:S04]  /*4e40*/  DEPBAR.LE SB0, 0x0 ;  /* 0x000080000000791a */ /* 0x000fc80000000000 */
.L_x_1419:
[----:B------:R-:W-:Y:S05]  /*4e50*/  BSYNC B0 ;  /* 0x0000000000007941 */ /* 0x000fea0003800000 */
.L_x_1418:
        /* <DEDUP_REMOVED lines=14> */
.L_x_1422:
[----:B------:R-:W-:Y:S05]  /*4f40*/  BSYNC B0 ;  /* 0x0000000000007941 */ /* 0x000fea0003800000 */
.L_x_1421:
        /* <DEDUP_REMOVED lines=20> */
.L_x_1425:
[----:B-12---:R-:W2:Y:S04]  /*5090*/  LDG.E.STRONG.GPU R0, desc[UR46][R2.64] ;  /* 0x0000002e02007981 */ /* 0x006ea8000c1ef900 */
[----:B--2---:R-:W-:Y:S01]  /*50a0*/  CCTL.IVALL ;  /* 0x00000000ff00798f */ /* 0x004fe20002000000 */
[----:B------:R-:W-:Y:S05]  /*50b0*/  YIELD ;  /* 0x0000000000007946 */ /* 0x000fea0003800000 */
[----:B------:R-:W-:-:S13]  /*50c0*/  ISETP.NE.AND P0, PT, R0, UR14, PT ;  /* 0x0000000e00007c0c */ /* 0x000fda000bf05270 */
[----:B------:R-:W-:Y:S05]  /*50d0*/  @P0 BRA `(.L_x_1425) ;  /* 0xfffffffc00ec0947 */ /* 0x000fea000383ffff */
.L_x_1424:
[----:B------:R-:W-:Y:S05]  /*50e0*/  BSYNC B0 ;  /* 0x0000000000007941 */ /* 0x000fea0003800000 */
.L_x_1423:
[----:B------:R-:W-:-:S03]  /*50f0*/  UMOV UR4, 0xffffffff ;  /* 0xffffffff00047882 */ /* 0x000fc60000000000 */
[----:B------:R-:W-:Y:S05]  /*5100*/  BRA.DIV UR4, `(.L_x_1426) ;  /* 0x0000004604b07947 */ /* 0x000fea000b800000 */
[----:B------:R-:W-:Y:S01]  /*5110*/  NOP ;  /* 0x0000000000007918 */ /* 0x000fe20000000000 */
.L_x_1518:
        /* <DEDUP_REMOVED lines=16> */
.L_x_1429:
[----:B------:R-:W-:Y:S01]  /*5220*/  @P0 ELECT P2, URZ, PT ;  /* 0x00000000003f082f */ /* 0x000fe20003840000 */
[----:B------:R3:W-:-:S12]  /*5230*/  UBLKRED.G.S.ADD.F32.RN [UR4], [UR10], UR6, desc[UR8] ;  /* 0x000008040a0073bb */ /* 0x0007d800080a1406 */
[----:B------:R-:W-:Y:S02]  /*5240*/  @P2 PLOP3.LUT P0, PT, P2, PT, PT, 0x8, 0x0 ;  /* 0x000000000000281c */ /* 0x000fe4000170e170 */
[----:B------:R-:W-:-:S11]  /*5250*/  PLOP3.LUT P2, PT, PT, PT, PT, 0x8, 0x0 ;  /* 0x000000000000781c */ /* 0x000fd60003f4e170 */
[----:B---3--:R-:W-:Y:S05]  /*5260*/  @P0 BRA.U.ANY `(.L_x_1429) ;  /* 0xfffffffd00ec0947 */ /* 0x008fea000393ffff */
[----:B------:R0:W-:Y:S01]  /*5270*/  UTMACMDFLUSH ;  /* 0x00000000000079b7 */ /* 0x0001e20000000000 */
[----:B------:R-:W-:-:S04]  /*5280*/  DEPBAR.LE SB0, 0x0 ;  /* 0x000080000000791a */ /* 0x000fc80000000000 */
.L_x_1428:
[----:B------:R-:W-:Y:S05]  /*5290*/  BSYNC B0 ;  /* 0x0000000000007941 */ /* 0x000fea0003800000 */
.L_x_1427:
        /* <DEDUP_REMOVED lines=14> */
.L_x_1390:
        /* <DEDUP_REMOVED lines=33> */
.L_x_1431:
[----:B------:R-:W-:-:S05]  /*5590*/  UMOV UR11, UR5 ;  /* 0x00000005000b7c82 */ /* 0x000fca0008000000 */
.L_x_1432:
[----:B------:R-:W-:Y:S01]  /*55a0*/  ULEA UR6, UR23, UR6, 0x7 ;  /* 0x0000000617067291 */ /* 0x000fe2000f8e383f */
[----:B------:R-:W-:Y:S01]  /*55b0*/  ULDC UR7, c[0x0][0x290] ;  /* 0x0000a40000077ab9 */ /* 0x000fe20000000800 */
[----:B------:R-:W-:Y:S01]  /*55c0*/  ULDC UR8, c[0x0][0x74c] ;  /* 0x0001d30000087ab9 */ /* 0x000fe20000000800 */
[----:B------:R-:W-:Y:S01]  /*55d0*/  ULDC.64 UR12, c[0x0][0x2d8] ;  /* 0x0000b600000c7ab9 */ /* 0x000fe20000000a00 */
[----:B------:R-:W-:Y:S02]  /*55e0*/  UIADD3 UR7, -UR8, UR6, -UR7 ;  /* 0x0000000608077290 */ /* 0x000fe4000fffe907 */
[----:B------:R-:W-:Y:S02]  /*55f0*/  UIMAD UR6, UR4, UR12, URZ ;  /* 0x0000000c040672a4 */ /* 0x000fe4000f8e023f */
[----:B------:R-:W-:Y:S02]  /*5600*/  USHF.R.S32.HI UR8, URZ, 0x1f, UR7 ;  /* 0x0000001f3f087899 */ /* 0x000fe40008011407 */
[----:B------:R-:W-:-:S02]  /*5610*/  UIMAD UR6, UR17, UR13, UR6 ;  /* 0x0000000d110672a4 */ /* 0x000fc4000f8e0206 */
[----:B------:R-:W-:Y:S02]  /*5620*/  ULEA.HI UR7, UR8, UR7, URZ, 0x6 ;  /* 0x0000000708077291 */ /* 0x000fe4000f8f303f */
[----:B------:R-:W-:Y:S02]  /*5630*/  UIMAD.WIDE.U32 UR8, UR17, UR12, URZ ;  /* 0x0000000c110872a5 */ /* 0x000fe4000f8e003f */
[----:B------:R-:W-:Y:S02]  /*5640*/  USHF.R.S32.HI UR10, URZ, 0x6, UR7 ;  /* 0x000000063f0a7899 */ /* 0x000fe40008011407 */
[----:B------:R-:W-:Y:S02]  /*5650*/  UIADD3 UR9, UR9, UR6, URZ ;  /* 0x0000000609097290 */ /* 0x000fe4000fffe03f */
[----:B------:R-:W-:Y:S02]  /*5660*/  UISETP.LT.AND UP0, UPT, URZ, UR10, UPT ;  /* 0x0000000a3f00728c */ /* 0x000fe4000bf01270 */
[----:B------:R-:W-:-:S02]  /*5670*/  USHF.R.S32.HI UR7, URZ, 0x1f, UR16 ;  /* 0x0000001f3f077899 */ /* 0x000fc40008011410 */
[----:B------:R-:W-:Y:S01]  /*5680*/  USEL UR6, URZ, UR10, !UP0 ;  /* 0x0000000a3f067287 */ /* 0x000fe2000c000000 */
[----:B------:R-:W-:Y:S01]  /*5690*/  ULDC.64 UR12, c[0x0][0x2e0] ;  /* 0x0000b800000c7ab9 */ /* 0x000fe20000000a00 */
[----:B------:R-:W-:Y:S02]  /*56a0*/  ULDC UR15, c[0x0][0x288] ;  /* 0x0000a200000f7ab9 */ /* 0x000fe40000000800 */
[----:B------:R-:W-:Y:S02]  /*56b0*/  UISETP.GT.AND UP0, UPT, UR11, UR6, UPT ;  /* 0x000000060b00728c */ /* 0x000fe4000bf04270 */
[----:B------:R-:W-:Y:S02]  /*56c0*/  UIMAD UR7, UR7, UR12, URZ ;  /* 0x0000000c070772a4 */ /* 0x000fe4000f8e023f */
[----:B------:R-:W-:Y:S02]  /*56d0*/  UIMAD UR10, UR16, UR15, URZ ;  /* 0x0000000f100a72a4 */ /* 0x000fe4000f8e023f */
[----:B------:R-:W-:Y:S01]  /*56e0*/  PLOP3.LUT P1, PT, PT, PT, UP0, 0x80, 0x0 ;  /* 0x000000000000781c */ /* 0x000fe20003f2f008 */
[----:B------:R-:W-:-:S02]  /*56f0*/  UIMAD UR14, UR16, UR13, UR7 ;  /* 0x0000000d100e72a4 */ /* 0x000fc4000f8e0207 */
        /* <DEDUP_REMOVED lines=26> */
.L_x_1437:
[----:B------:R-:W2:Y:S04]  /*58a0*/  LDG.E.STRONG.GPU R0, desc[UR46][R2.64] ;  /* 0x0000002e02007981 */ /* 0x000ea8000c1ef900 */
[----:B--2---:R-:W-:Y:S01]  /*58b0*/  CCTL.IVALL ;  /* 0x00000000ff00798f */ /* 0x004fe20002000000 */
[----:B------:R-:W-:Y:S05]  /*58c0*/  YIELD ;  /* 0x0000000000007946 */ /* 0x000fea0003800000 */
[----:B------:R-:W-:-:S13]  /*58d0*/  ISETP.NE.AND P1, PT, R0, UR23, PT ;  /* 0x0000001700007c0c */ /* 0x000fda000bf25270 */
[----:B------:R-:W-:Y:S05]  /*58e0*/  @P1 BRA `(.L_x_1437) ;  /* 0xfffffffc00ec1947 */ /* 0x000fea000383ffff */
.L_x_1436:
[----:B------:R-:W-:Y:S05]  /*58f0*/  BSYNC B0 ;  /* 0x0000000000007941 */ /* 0x000fea0003800000 */
.L_x_1435:
[----:B------:R-:W-:-:S03]  /*5900*/  UMOV UR4, 0xffffffff ;  /* 0xffffffff00047882 */ /* 0x000fc60000000000 */
[----:B------:R-:W-:Y:S05]  /*5910*/  BRA.DIV UR4, `(.L_x_1438) ;  /* 0x0000003e04c87947 */ /* 0x000fea000b800000 */
[----:B------:R-:W-:Y:S01]  /*5920*/  NOP ;  /* 0x0000000000007918 */ /* 0x000fe20000000000 */
.L_x_1521:
        /* <DEDUP_REMOVED lines=22> */
.L_x_1440:
[----:B------:R-:W-:Y:S05]  /*5a90*/  BSYNC B0 ;  /* 0x0000000000007941 */ /* 0x000fea0003800000 */
.L_x_1439:
        /* <DEDUP_REMOVED lines=20> */
.L_x_1442:
[----:B------:R-:W-:Y:S05]  /*5be0*/  BSYNC B0 ;  /* 0x0000000000007941 */ /* 0x000fea0003800000 */
.L_x_1441:
[----:B------:R-:W-:Y:S06]  /*5bf0*/  BAR.ARV 0xa, 0xa0 ;  /* 0x0282800000007b1d */ /* 0x000fec0000002000 */
[----:B------:R-:W-:Y:S04]  /*5c00*/  BSSY B0, `(.L_x_1443) ;  /* 0x0000003000007945 */ /* 0x000fe80003800000 */
[----:B------:R-:W-:Y:S05]  /*5c10*/  @!P0 BRA `(.L_x_1444) ;  /* 0x0000000000048947 */ /* 0x000fea0003800000 */
[----:B------:R-:W-:-:S04]  /*5c20*/  DEPBAR.LE SB0, 0x0 ;  /* 0x000080000000791a */ /* 0x000fc80000000000 */
.L_x_1444:
[----:B------:R-:W-:Y:S05]  /*5c30*/  BSYNC B0 ;  /* 0x0000000000007941 */ /* 0x000fea0003800000 */
.L_x_1443:
        /* <DEDUP_REMOVED lines=19> */
.L_x_1446:
[----:B------:R-:W-:Y:S05]  /*5d70*/  BSYNC B0 ;  /* 0x0000000000007941 */ /* 0x000fea0003800000 */
.L_x_1445:
[----:B------:R-:W-:Y:S01]  /*5d80*/  UIADD3 UR18, UR6, 0x1, URZ ;  /* 0x0000000106127890 */ /* 0x000fe2000fffe03f */
[----:B------:R-:W-:Y:S11]  /*5d90*/  BRA `(.L_x_1447) ;  /* 0x0000000000047947 */ /* 0x000ff60003800000 */
.L_x_1434:
[----:B------:R-:W-:-:S05]  /*5da0*/  UMOV UR18, UR6 ;  /* 0x0000000600127c82 */ /* 0x000fca0008000000 */
.L_x_1447:
        /* <DEDUP_REMOVED lines=12> */
.L_x_1472:
        /* <DEDUP_REMOVED lines=11> */
.L_x_1450:
[----:B------:R-:W2:Y:S04]  /*5f20*/  LDG.E.STRONG.GPU R0, desc[UR46][R2.64] ;  /* 0x0000002e02007981 */ /* 0x000ea8000c1ef900 */
[----:B--2---:R-:W-:Y:S01]  /*5f30*/  CCTL.IVALL ;  /* 0x00000000ff00798f */ /* 0x004fe20002000000 */
[----:B------:R-:W-:Y:S05]  /*5f40*/  YIELD ;  /* 0x0000000000007946 */ /* 0x000fea0003800000 */
[----:B------:R-:W-:-:S13]  /*5f50*/  ISETP.NE.AND P1, PT, R0, UR23, PT ;  /* 0x0000001700007c0c */ /* 0x000fda000bf25270 */
[----:B------:R-:W-:Y:S05]  /*5f60*/  @P1 BRA `(.L_x_1450) ;  /* 0xfffffffc00ec1947 */ /* 0x000fea000383ffff */
.L_x_1449:
[----:B------:R-:W-:Y:S05]  /*5f70*/  BSYNC B0 ;  /* 0x0000000000007941 */ /* 0x000fea0003800000 */
.L_x_1448:
[----:B------:R-:W-:-:S03]  /*5f80*/  UMOV UR16, 0xffffffff ;  /* 0xffffffff00107882 */ /* 0x000fc60000000000 */
[----:B------:R-:W-:Y:S05]  /*5f90*/  BRA.DIV UR16, `(.L_x_1451) ;  /* 0x0000003a10447947 */ /* 0x000fea000b800000 */
[----:B------:R-:W-:Y:S01]  /*5fa0*/  NOP ;  /* 0x0000000000007918 */ /* 0x000fe20000000000 */
.L_x_1524:
        /* <DEDUP_REMOVED lines=19> */
.L_x_1453:
[----:B------:R-:W-:Y:S05]  /*60e0*/  BSYNC B0 ;  /* 0x0000000000007941 */ /* 0x000fea0003800000 */
.L_x_1452:
        /* <DEDUP_REMOVED lines=15> */
.L_x_1455:
[----:B------:R-:W-:Y:S05]  /*61e0*/  BSYNC B0 ;  /* 0x0000000000007941 */ /* 0x000fea0003800000 */
.L_x_1454:
[----:B------:R-:W-:Y:S06]  /*61f0*/  BAR.ARV 0xa, 0xa0 ;  /* 0x0282800000007b1d */ /* 0x000fec0000002000 */
[----:B------:R-:W-:Y:S04]  /*6200*/  BSSY B0, `(.L_x_1456) ;  /* 0x0000003000007945 */ /* 0x000fe80003800000 */
[----:B------:R-:W-:Y:S05]  /*6210*/  @!P0 BRA `(.L_x_1457) ;  /* 0x0000000000048947 */ /* 0x000fea0003800000 */
[----:B------:R-:W-:-:S04]  /*6220*/  DEPBAR.LE SB0, 0x0 ;  /* 0x000080000000791a */ /* 0x000fc80000000000 */
.L_x_1457:
[----:B------:R-:W-:Y:S05]  /*6230*/  BSYNC B0 ;  /* 0x0000000000007941 */ /* 0x000fea0003800000 */
.L_x_1456:
        /* <DEDUP_REMOVED lines=19> */
.L_x_1459:
[----:B------:R-:W-:Y:S05]  /*6370*/  BSYNC B0 ;  /* 0x0000000000007941 */ /* 0x000fea0003800000 */
.L_x_1458:
        /* <DEDUP_REMOVED lines=9> */
.L_x_1462:
[----:B------:R-:W2:Y:S04]  /*6410*/  LDG.E.STRONG.GPU R0, desc[UR46][R2.64] ;  /* 0x0000002e02007981 */ /* 0x000ea8000c1ef900 */
[----:B--2---:R-:W-:Y:S01]  /*6420*/  CCTL.IVALL ;  /* 0x00000000ff00798f */ /* 0x004fe20002000000 */
[----:B------:R-:W-:Y:S05]  /*6430*/  YIELD ;  /* 0x0000000000007946 */ /* 0x000fea0003800000 */
[----:B------:R-:W-:-:S13]  /*6440*/  ISETP.NE.AND P1, PT, R0, UR23, PT ;  /* 0x0000001700007c0c */ /* 0x000fda000bf25270 */
[----:B------:R-:W-:Y:S05]  /*6450*/  @P1 BRA `(.L_x_1462) ;  /* 0xfffffffc00ec1947 */ /* 0x000fea000383ffff */
.L_x_1461:
[----:B------:R-:W-:Y:S05]  /*6460*/  BSYNC B0 ;  /* 0x0000000000007941 */ /* 0x000fea0003800000 */
.L_x_1460:
[----:B------:R-:W-:-:S03]  /*6470*/  UMOV UR12, 0xffffffff ;  /* 0xffffffff000c7882 */ /* 0x000fc60000000000 */
[----:B------:R-:W-:Y:S05]  /*6480*/  BRA.DIV UR12, `(.L_x_1463) ;  /* 0x000000360c247947 */ /* 0x000fea000b800000 */
[----:B------:R-:W-:Y:S01]  /*6490*/  NOP ;  /* 0x0000000000007918 */ /* 0x000fe20000000000 */
.L_x_1527:
        /* <DEDUP_REMOVED lines=15> */
.L_x_1465:
[----:B------:R-:W-:Y:S05]  /*6590*/  BSYNC B0 ;  /* 0x0000000000007941 */ /* 0x000fea0003800000 */
.L_x_1464:
        /* <DEDUP_REMOVED lines=15> */
.L_x_1467:
[----:B------:R-:W-:Y:S05]  /*6690*/  BSYNC B0 ;  /* 0x0000000000007941 */ /* 0x000fea0003800000 */
.L_x_1466:
[----:B------:R-:W-:Y:S06]  /*66a0*/  BAR.ARV 0xa, 0xa0 ;  /* 0x0282800000007b1d */ /* 0x000fec0000002000 */
[----:B------:R-:W-:Y:S04]  /*66b0*/  BSSY B0, `(.L_x_1468) ;  /* 0x0000003000007945 */ /* 0x000fe80003800000 */
[----:B------:R-:W-:Y:S05]  /*66c0*/  @!P0 BRA `(.L_x_1469) ;  /* 0x0000000000048947 */ /* 0x000fea0003800000 */
[----:B------:R-:W-:-:S04]  /*66d0*/  DEPBAR.LE SB0, 0x0 ;  /* 0x000080000000791a */ /* 0x000fc80000000000 */
.L_x_1469:
[----:B------:R-:W-:Y:S05]  /*66e0*/  BSYNC B0 ;  /* 0x0000000000007941 */ /* 0x000fea0003800000 */
.L_x_1468:
        /* <DEDUP_REMOVED lines=19> */
.L_x_1471:
[----:B------:R-:W-:Y:S05]  /*6820*/  BSYNC B0 ;  /* 0x0000000000007941 */ /* 0x000fea0003800000 */
.L_x_1470:
[----:B------:R-:W-:Y:S02]  /*6830*/  UIADD3 UR6, UR6, 0x2, URZ ;  /* 0x0000000206067890 */ /* 0x000fe4000fffe03f */
[----:B------:R-:W-:Y:S02]  /*6840*/  UIADD3 UR4, UR4, 0x3000, URZ ;  /* 0x0000300004047890 */ /* 0x000fe4000fffe03f */
[----:B------:R-:W-:-:S06]  /*6850*/  UISETP.GE.AND UP0, UPT, UR6, UR11, UPT ;  /* 0x0000000b0600728c */ /* 0x000fcc000bf06270 */
[----:B------:R-:W-:-:S13]  /*6860*/  PLOP3.LUT P1, PT, PT, PT, UP0, 0x80, 0x0 ;  /* 0x000000000000781c */ /* 0x000fda0003f2f008 */
[----:B------:R-:W-:Y:S05]  /*6870*/  @!P1 BRA `(.L_x_1472) ;  /* 0xfffffff4007c9947 */ /* 0x000fea000383ffff */
.L_x_1433:
        /* <DEDUP_REMOVED lines=41> */
.L_x_1475:
[----:B------:R-:W-:Y:S05]  /*6b10*/  BSYNC B0 ;  /* 0x0000000000007941 */ /* 0x000fea0003800000 */
.L_x_1474:
[----:B------:R-:W-:Y:S05]  /*6b20*/  BRA `(.L_x_1476) ;  /* 0x0000000000047947 */ /* 0x000fea0003800000 */
.L_x_1473:
[----:B------:R-:W-:-:S05]  /*6b30*/  UMOV UR4, UR6 ;  /* 0x0000000600047c82 */ /* 0x000fca0008000000 */
.L_x_1476:
        /* <DEDUP_REMOVED lines=11> */
.L_x_1481:
        /* <DEDUP_REMOVED lines=24> */
.L_x_1478:
[----:B------:R-:W-:Y:S05]  /*6d70*/  BSYNC B0 ;  /* 0x0000000000007941 */ /* 0x000fea0003800000 */
.L_x_1477:
        /* <DEDUP_REMOVED lines=24> */
.L_x_1480:
[----:B------:R-:W-:Y:S05]  /*6f00*/  BSYNC B0 ;  /* 0x0000000000007941 */ /* 0x000fea0003800000 */
.L_x_1479:
[----:B------:R-:W-:Y:S02]  /*6f10*/  UIADD3 UR11, UR11, 0x2, URZ ;  /* 0x000000020b0b7890 */ /* 0x000fe4000fffe03f */
[----:B------:R-:W-:Y:S02]  /*6f20*/  ULEA UR8, UR18, UR8, 0x1 ;  /* 0x0000000812087291 */ /* 0x000fe4000f8e083f */
[----:B------:R-:W-:Y:S02]  /*6f30*/  ULEA UR9, UR18, UR9, 0x1 ;  /* 0x0000000912097291 */ /* 0x000fe4000f8e083f */
[----:B------:R-:W-:-:S13]  /*6f40*/  ISETP.NE.AND P0, PT, RZ, UR11, PT ;  /* 0x0000000bff007c0c */ /* 0x000fda000bf05270 */
[----:B------:R-:W-:Y:S05]  /*6f50*/  @!P0 BRA `(.L_x_1392) ;  /* 0x0000002400948947 */ /* 0x000fea0003800000 */
[----:B------:R-:W-:Y:S05]  /*6f60*/  BRA `(.L_x_1481) ;  /* 0xfffffffc00207947 */ /* 0x000fea000383ffff */
.L_x_1430:
        /* <DEDUP_REMOVED lines=33> */
.L_x_1483:
        /* <DEDUP_REMOVED lines=43> */
.L_x_1528:
        /* <DEDUP_REMOVED lines=15> */
.L_x_1486:
        /* <DEDUP_REMOVED lines=60> */
[----:B------:R-:W-:-:S02]  /*78e0*/  UIADD3 UR56, UR8, 0x3000, URZ ;  /* 0x0000300008387890 */ /* 0x000fc4000fffe03f */
[----:B------:R-:W-:Y:S01]  /*78f0*/  VIADD R6, R0, 0xffffffff ;  /* 0xffffffff00067836 */ /* 0x000fe20000000000 */
[----:B------:R-:W-:Y:S01]  /*7900*/  UMOV UR58, 0x30 ;  /* 0x00000030003a7882 */ /* 0x000fe20000000000 */
[----:B------:R-:W-:Y:S01]  /*7910*/  UMOV UR59, UR11 ;  /* 0x0000000b003b7c82 */ /* 0x000fe20008000000 */
[----:B------:R-:W-:Y:S01]  /*7920*/  UMOV UR60, UR12 ;  /* 0x0000000c003c7c82 */ /* 0x000fe20008000000 */
[----:B------:R-:W-:Y:S01]  /*7930*/  UMOV UR61, UR21 ;  /* 0x00000015003d7c82 */ /* 0x000fe20008000000 */
[----:B------:R1:W-:Y:S01]  /*7940*/  STL [R1], R6 ;  /* 0x0000000601007387 */ /* 0x0003e20000100800 */
[----:B------:R-:W-:Y:S01]  /*7950*/  ISETP.GE.AND P1, PT, R4, R6, PT ;  /* 0x000000060400720c */ /* 0x000fe20003f26270 */
[----:B------:R-:W-:Y:S01]  /*7960*/  UMOV UR57, UR9 ;  /* 0x0000000900397c82 */ /* 0x000fe20008000000 */
        /* <DEDUP_REMOVED lines=28> */
[----:B--2---:R-:W-:Y:S01]  /*7b30*/  UMOV UR10, 0x40 ;  /* 0x00000040000a7882 */ /* 0x004fe20000000000 */
[----:B------:R1:W-:Y:S01]  /*7b40*/  UTMALDG.4D [UR56], [UR54], desc[UR16] ;  /* 0x00001038360075b4 */ /* 0x0003e20008019000 */
[----:B------:R1:W-:Y:S01]  /*7b50*/  UTMALDG.4D [UR48], [UR54], desc[UR16] ;  /* 0x00001030360075b4 */ /* 0x0003e20008019000 */
[----:B---3--:R-:W-:Y:S01]  /*7b60*/  UIADD3 UR24, UR8, 0x6000, URZ ;  /* 0x0000600008187890 */ /* 0x008fe2000fffe03f */
[----:B------:R-:W-:Y:S01]  /*7b70*/  UMOV UR26, UR18 ;  /* 0x00000012001a7c82 */ /* 0x000fe20008000000 */
[----:B------:R1:W-:Y:S01]  /*7b80*/  UTMALDG.4D [UR40], [UR54], desc[UR16] ;  /* 0x00001028360075b4 */ /* 0x0003e20008019000 */
[----:B----4-:R-:W-:-:S02]  /*7b90*/  UIADD3 UR32, UR8, 0x8000, URZ ;  /* 0x0000800008207890 */ /* 0x010fc4000fffe03f */
        /* <DEDUP_REMOVED lines=23> */
.L_x_1497:
[----:B--234-:R-:W-:-:S04]  /*7d10*/  SHF.L.U32 R21, R11, 0x1f, RZ ;  /* 0x0000001f0b157819 */ /* 0x01cfc800000006ff */
[----:B------:R-:W1:Y:S02]  /*7d20*/  SYNCS.PHASECHK.TRANS64.TRYWAIT P1, [R16+URZ+0x26840], R21 ;  /* 0x02684015100075a7 */ /* 0x000e64000802017f */
[----:B-1----:R-:W-:Y:S05]  /*7d30*/  @!P1 BRA `(.L_x_1489) ;  /* 0x0000001c00289947 */ /* 0x002fea0003800000 */
.L_x_1529:
[----:B------:R-:W-:Y:S05]  /*7d40*/  @P0 BRA `(.L_x_1490) ;  /* 0x0000000000140947 */ /* 0x000fea0003800000 */
[----:B------:R-:W-:Y:S01]  /*7d50*/  ISETP.NE.AND P1, PT, R6, RZ, PT ;  /* 0x000000ff0600720c */ /* 0x000fe20003f25270 */
[----:B------:R-:W-:-:S04]  /*7d60*/  IMAD.MOV.U32 R3, RZ, RZ, 0x3100 ;  /* 0x00003100ff037424 */ /* 0x000fc800078e00ff */
[----:B------:R3:W-:Y:S08]  /*7d70*/  SYNCS.ARRIVE.TRANS64 RZ, [R16+URZ+0x26830], R3 ;  /* 0x0268300310ff79a7 */ /* 0x0007f0000800003f */
[----:B------:R-:W-:Y:S05]  /*7d80*/  @!P1 BRA `(.L_x_1490) ;  /* 0x0000000000049947 */ /* 0x000fea0003800000 */
[----:B------:R-:W-:Y:S01]  /*7d90*/  BPT.TRAP 0x1 ;  /* 0x000000040000795c */ /* 0x000fe20000300000 */
.L_x_1490:
        /* <DEDUP_REMOVED lines=43> */
.L_x_1530:
[----:B------:R-:W-:Y:S05]  /*8050*/  @P0 BRA `(.L_x_1492) ;  /* 0x0000000000140947 */ /* 0x000fea0003800000 */
[----:B------:R-:W-:Y:S01]  /*8060*/  ISETP.NE.AND P1, PT, R6, RZ, PT ;  /* 0x000000ff0600720c */ /* 0x000fe20003f25270 */
[----:B------:R-:W-:-:S04]  /*8070*/  IMAD.MOV.U32 R2, RZ, RZ, 0x3100 ;  /* 0x00003100ff027424 */ /* 0x000fc800078e00ff */
[----:B------:R3:W-:Y:S08]  /*8080*/  SYNCS.ARRIVE.TRANS64 RZ, [R16+URZ+0x26818], R2 ;  /* 0x0268180210ff79a7 */ /* 0x0007f0000800003f */
[----:B------:R-:W-:Y:S05]  /*8090*/  @!P1 BRA `(.L_x_1492) ;  /* 0x0000000000049947 */ /* 0x000fea0003800000 */
[----:B------:R-:W-:Y:S01]  /*80a0*/  BPT.TRAP 0x1 ;  /* 0x000000040000795c */ /* 0x000fe20000300000 */
.L_x_1492:
        /* <DEDUP_REMOVED lines=43> */
.L_x_1531:
[----:B------:R-:W-:Y:S05]  /*8360*/  @P0 BRA `(.L_x_1494) ;  /* 0x0000000000140947 */ /* 0x000fea0003800000 */
[----:B------:R-:W-:Y:S01]  /*8370*/  ISETP.NE.AND P1, PT, R6, RZ, PT ;  /* 0x000000ff0600720c */ /* 0x000fe20003f25270 */
[----:B-123--:R-:W-:-:S04]  /*8380*/  IMAD.MOV.U32 R21, RZ, RZ, 0x3100 ;  /* 0x00003100ff157424 */ /* 0x00efc800078e00ff */
[----:B------:R4:W-:Y:S08]  /*8390*/  SYNCS.ARRIVE.TRANS64 RZ, [R16+URZ+0x26838], R21 ;  /* 0x0268381510ff79a7 */ /* 0x0009f0000800003f */
[----:B------:R-:W-:Y:S05]  /*83a0*/  @!P1 BRA `(.L_x_1494) ;  /* 0x0000000000049947 */ /* 0x000fea0003800000 */
[----:B------:R-:W-:Y:S01]  /*83b0*/  BPT.TRAP 0x1 ;  /* 0x000000040000795c */ /* 0x000fe20000300000 */
.L_x_1494:
        /* <DEDUP_REMOVED lines=38> */
.L_x_1533:
[----:B------:R-:W-:Y:S05]  /*8620*/  @P0 BRA `(.L_x_1496) ;  /* 0x0000000000140947 */ /* 0x000fea0003800000 */
[----:B------:R-:W-:Y:S01]  /*8630*/  ISETP.NE.AND P1, PT, R6, RZ, PT ;  /* 0x000000ff0600720c */ /* 0x000fe20003f25270 */
[----:B------:R-:W-:-:S04]  /*8640*/  IMAD.MOV.U32 R5, RZ, RZ, 0x3100 ;  /* 0x00003100ff057424 */ /* 0x000fc800078e00ff */
[----:B------:R1:W-:Y:S08]  /*8650*/  SYNCS.ARRIVE.TRANS64 RZ, [R16+URZ+0x26810], R5 ;  /* 0x0268100510ff79a7 */ /* 0x0003f0000800003f */
[----:B------:R-:W-:Y:S05]  /*8660*/  @!P1 BRA `(.L_x_1496) ;  /* 0x0000000000049947 */ /* 0x000fea0003800000 */
[----:B------:R-:W-:Y:S01]  /*8670*/  BPT.TRAP 0x1 ;  /* 0x000000040000795c */ /* 0x000fe20000300000 */
.L_x_1496:
        /* <DEDUP_REMOVED lines=44> */
.L_x_1488:
[----:B------:R-:W3:Y:S02]  /*8940*/  LDL.LU R4, [R1+0x4] ;  /* 0x0000040001047983 */ /* 0x000ee40000300800 */
[----:B---3--:R-:W-:Y:S02]  /*8950*/  ISETP.NE.AND P1, PT, R4, RZ, PT ;  /* 0x000000ff0400720c */ /* 0x008fe40003f25270 */
[----:B------:R1:W5:Y:S11]  /*8960*/  LDL R4, [R1] ;  /* 0x0000000001047983 */ /* 0x0003760000100800 */
[----:B-1----:R-:W-:Y:S05]  /*8970*/  @!P1 BRA `(.L_x_1487) ;  /* 0x0000000400809947 */ /* 0x002fea0003800000 */
[----:B------:R-:W-:-:S04]  /*8980*/  SHF.L.U32 R13, R11, 0x1f, RZ ;  /* 0x0000001f0b0d7819 */ /* 0x000fc800000006ff */
[----:B------:R-:W1:Y:S02]  /*8990*/  SYNCS.PHASECHK.TRANS64.TRYWAIT P1, [R16+URZ+0x26840], R13 ;  /* 0x0268400d100075a7 */ /* 0x000e64000802017f */
[----:B-1----:R-:W-:Y:S05]  /*89a0*/  @!P1 BRA `(.L_x_1498) ;  /* 0x0000001000609947 */ /* 0x002fea0003800000 */
.L_x_1534:
[----:B------:R-:W-:Y:S05]  /*89b0*/  @P0 BRA `(.L_x_1499) ;  /* 0x0000000000140947 */ /* 0x000fea0003800000 */
[----:B------:R-:W-:Y:S01]  /*89c0*/  ISETP.NE.AND P1, PT, R6, RZ, PT ;  /* 0x000000ff0600720c */ /* 0x000fe20003f25270 */
[----:B--2---:R-:W-:-:S04]  /*89d0*/  IMAD.MOV.U32 R5, RZ, RZ, 0x3100 ;  /* 0x00003100ff057424 */ /* 0x004fc800078e00ff */
[----:B------:R3:W-:Y:S08]  /*89e0*/  SYNCS.ARRIVE.TRANS64 RZ, [R16+URZ+0x26830], R5 ;  /* 0x0268300510ff79a7 */ /* 0x0007f0000800003f */
[----:B------:R-:W-:Y:S05]  /*89f0*/  @!P1 BRA `(.L_x_1499) ;  /* 0x0000000000049947 */ /* 0x000fea0003800000 */
[----:B------:R-:W-:Y:S01]  /*8a00*/  BPT.TRAP 0x1 ;  /* 0x000000040000795c */ /* 0x000fe20000300000 */
.L_x_1499:
        /* <DEDUP_REMOVED lines=40> */
.L_x_1535:
[----:B------:R-:W-:Y:S05]  /*8c90*/  @P0 BRA `(.L_x_1501) ;  /* 0x0000000000140947 */ /* 0x000fea0003800000 */
[----:B------:R-:W-:Y:S01]  /*8ca0*/  ISETP.NE.AND P0, PT, R6, RZ, PT ;  /* 0x000000ff0600720c */ /* 0x000fe20003f05270 */
[----:B------:R-:W-:-:S04]  /*8cb0*/  IMAD.MOV.U32 R5, RZ, RZ, 0x3100 ;  /* 0x00003100ff057424 */ /* 0x000fc800078e00ff */
[----:B------:R3:W-:Y:S08]  /*8cc0*/  SYNCS.ARRIVE.TRANS64 RZ, [R16+URZ+0x26818], R5 ;  /* 0x0268180510ff79a7 */ /* 0x0007f0000800003f */
[----:B------:R-:W-:Y:S05]  /*8cd0*/  @!P0 BRA `(.L_x_1501) ;  /* 0x0000000000048947 */ /* 0x000fea0003800000 */
[----:B------:R-:W-:Y:S01]  /*8ce0*/  BPT.TRAP 0x1 ;  /* 0x000000040000795c */ /* 0x000fe20000300000 */
.L_x_1501:
        /* <DEDUP_REMOVED lines=41> */
.L_x_1487:
[----:B------:R-:W3:Y:S01]  /*8f80*/  S2R R0, SR_TID.X ;  /* 0x0000000000007919 */ /* 0x000ee20000002100 */
[----:B------:R-:W-:Y:S01]  /*8f90*/  IMAD R3, R19, 0x8, R16 ;  /* 0x0000000813037824 */ /* 0x000fe200078e0210 */
[----:B---3--:R-:W-:Y:S02]  /*8fa0*/  LOP3.LUT R2, R0, 0x7f, RZ, 0xc0, !PT ;  /* 0x0000007f00027812 */ /* 0x008fe400078ec0ff */
[----:B------:R-:W-:Y:S02]  /*8fb0*/  SHF.L.U32 R0, R11, 0x1f, RZ ;  /* 0x0000001f0b007819 */ /* 0x000fe400000006ff */
[----:B------:R-:W-:Y:S02]  /*8fc0*/  ISETP.NE.AND P1, PT, R2, RZ, PT ;  /* 0x000000ff0200720c */ /* 0x000fe40003f25270 */
[----:B------:R-:W3:Y:S02]  /*8fd0*/  SYNCS.PHASECHK.TRANS64.TRYWAIT P0, [R3+URZ+0x26840], R0 ;  /* 0x02684000030075a7 */ /* 0x000ee4000800017f */
[----:B---3--:R-:W-:Y:S09]  /*8fe0*/  @!P0 BRA `(.L_x_1502) ;  /* 0x0000000800f88947 */ /* 0x008ff20003800000 */
.L_x_1536:
[----:B------:R-:W-:Y:S05]  /*8ff0*/  @P1 BRA `(.L_x_1503) ;  /* 0x0000000000181947 */ /* 0x000fea0003800000 */
[----:B------:R-:W1:Y:S01]  /*9000*/  S2R R2, SR_TID.X ;  /* 0x0000000000027919 */ /* 0x000e620000002100 */
[----:B---3--:R-:W-:-:S04]  /*9010*/  IMAD.MOV.U32 R0, RZ, RZ, 0x3100 ;  /* 0x00003100ff007424 */ /* 0x008fc800078e00ff */
[----:B------:R3:W-:Y:S01]  /*9020*/  SYNCS.ARRIVE.TRANS64 RZ, [R3+URZ+0x26830], R0 ;  /* 0x0268300003ff79a7 */ /* 0x0007e2000800003f */
[----:B-1----:R-:W-:-:S13]  /*9030*/  LOP3.LUT P0, RZ, R2, 0x1f, RZ, 0xc0, !PT ;  /* 0x0000001f02ff7812 */ /* 0x002fda000780c0ff */
[----:B---3--:R-:W-:Y:S05]  /*9040*/  @!P0 BRA `(.L_x_1503) ;  /* 0x0000000000048947 */ /* 0x008fea0003800000 */
[----:B------:R-:W-:Y:S01]  /*9050*/  BPT.TRAP 0x1 ;  /* 0x000000040000795c */ /* 0x000fe20000300000 */
.L_x_1503:
        /* <DEDUP_REMOVED lines=47> */
.L_x_1484:
[----:B------:R-:W-:Y:S05]  /*9350*/  BSYNC B0 ;  /* 0x0000000000007941 */ /* 0x000fea0003800000 */
.L_x_1482:
[----:B------:R-:W-:-:S03]  /*9360*/  UMOV UR7, 0xffffffff ;  /* 0xffffffff00077882 */ /* 0x000fc60000000000 */
[----:B------:R-:W-:Y:S05]  /*9370*/  BRA.DIV UR7, `(.L_x_1504) ;  /* 0x0000000a07287947 */ /* 0x000fea000b800000 */
[----:B------:R-:W-:-:S13]  /*9380*/  ELECT P6, URZ, PT ;  /* 0x00000000003f782f */ /* 0x000fda00038c0000 */
.L_x_1539:
[----:B------:R-:W-:Y:S05]  /*9390*/  @!P6 BRA `(.L_x_1392) ;  /* 0x000000000084e947 */ /* 0x000fea0003800000 */
[----:B------:R-:W-:-:S06]  /*93a0*/  ULOP3.LUT UR7, UR38, 0x2, URZ, 0xfc, !UPT ;  /* 0x0000000226077892 */ /* 0x000fcc000f8efc3f */
[----:B------:R-:W-:-:S05]  /*93b0*/  IMAD.U32 R2, RZ, RZ, UR7 ;  /* 0x00000007ff027e24 */ /* 0x000fca000f8e00ff */
[----:B------:R-:W-:-:S13]  /*93c0*/  ISETP.NE.AND P2, PT, R2, 0x3, PT ;  /* 0x000000030200780c */ /* 0x000fda0003f45270 */
[----:B------:R-:W-:Y:S05]  /*93d0*/  @!P2 BRA `(.L_x_1505) ;  /* 0x000000000004a947 */ /* 0x000fea0003800000 */
[----:B------:R-:W-:Y:S01]  /*93e0*/  BPT.TRAP 0x1 ;  /* 0x000000040000795c */ /* 0x000fe20000300000 */
.L_x_1505:
        /* <DEDUP_REMOVED lines=15> */
.L_x_1540:
[----:B------:R-:W2:Y:S02]  /*94e0*/  SYNCS.PHASECHK.TRANS64.TRYWAIT P0, [R3+URZ], R2 ;  /* 0x00000002030075a7 */ /* 0x000ea4000800017f */
[----:B--2---:R-:W-:Y:S05]  /*94f0*/  @!P0 BRA `(.L_x_1507) ;  /* 0x0000000400fc8947 */ /* 0x004fea0003800000 */
.L_x_1541:
[----:B------:R-:W-:Y:S05]  /*9500*/  @!P2 BRA `(.L_x_1508) ;  /* 0x000000000004a947 */ /* 0x000fea0003800000 */
[----:B------:R-:W-:Y:S01]  /*9510*/  BPT.TRAP 0x1 ;  /* 0x000000040000795c */ /* 0x000fe20000300000 */
.L_x_1508:
[----:B--2---:R-:W-:-:S04]  /*9520*/  VIADD R3, R7, 0x26840 ;  /* 0x0002684007037836 */ /* 0x004fc80000000000 */
[----:B------:R-:W-:-:S04]  /*9530*/  IMAD R0, R0, 0x8, R3 ;  /* 0x0000000800007824 */ /* 0x000fc800078e0203 */
[----:B------:R-:W2:Y:S02]  /*9540*/  SYNCS.PHASECHK.TRANS64.TRYWAIT P0, [R0+URZ], R5 ;  /* 0x00000005000075a7 */ /* 0x000ea4000800017f */
[----:B--2---:R-:W-:Y:S05]  /*9550*/  @!P0 BRA `(.L_x_1509) ;  /* 0x0000000400f88947 */ /* 0x004fea0003800000 */
.L_x_1542:
[----:B------:R-:W-:-:S07]  /*9560*/  IMAD R3, R4, 0x8, R3 ;  /* 0x0000000804037824 */ /* 0x000fce00078e0203 */
.L_x_1510:
[----:B---3--:R3:W4:Y:S02]  /*9570*/  SYNCS.PHASECHK.TRANS64.TRYWAIT P0, [R3+URZ], R2 ;  /* 0x00000002030075a7 */ /* 0x008724000800017f */
[----:B----4-:R-:W-:Y:S05]  /*9580*/  @!P0 NANOSLEEP.SYNCS 0x989680 ;  /* 0x009896800000895d */ /* 0x010fea0003900000 */
[----:B------:R-:W4:Y:S02]  /*9590*/  @!P0 SYNCS.PHASECHK.TRANS64 P0, [R3+URZ], R2 ;  /* 0x00000002030085a7 */ /* 0x000f24000800007f */
[----:B----4-:R-:W-:Y:S05]  /*95a0*/  @!P0 BRA `(.L_x_1510) ;  /* 0xfffffffc00f08947 */ /* 0x010fea000383ffff */
.L_x_1392:
[----:B------:R-:W-:Y:S05]  /*95b0*/  BSYNC B6 ;  /* 0x0000000000067941 */ /* 0x000fea0003800000 */
.L_x_1389:
[----:B------:R-:W-:Y:S05]  /*95c0*/  EXIT ;  /* 0x000000000000794d */ /* 0x000fea0003800000 */
.L_x_1399:
[----:B------:R-:W-:Y:S02]  /*95d0*/  IMAD.MOV.U32 R13, RZ, RZ, R16 ;  /* 0x000000ffff0d7224 */ /* 0x000fe400078e0010 */
[----:B------:R-:W-:Y:S02]  /*95e0*/  IMAD.MOV.U32 R12, RZ, RZ, RZ ;  /* 0x000000ffff0c7224 */ /* 0x000fe400078e00ff */
[----:B------:R-:W-:Y:S02]  /*95f0*/  IMAD.MOV.U32 R11, RZ, RZ, 0x1f ;  /* 0x0000001fff0b7424 */ /* 0x000fe400078e00ff */
[----:B------:R-:W-:-:S07]  /*9600*/  IMAD.MOV.U32 R15, RZ, RZ, -0x1 ;  /* 0xffffffffff0f7424 */ /* 0x000fce00078e00ff */
[----:B------:R-:W-:Y:S05]  /*9610*/  WARPSYNC.COLLECTIVE R15, `(.L_x_1511) ;  /* 0x000000000f087348 */ /* 0x000fea0003c00000 */
[----:B------:R1:W2:Y:S02]  /*9620*/  SHFL.IDX P6, R14, R13, R12, R11 ;  /* 0x0000000c0d0e7389 */ /* 0x0002a400000c000b */
[----:B-12---:R-:W-:Y:S01]  /*9630*/  ENDCOLLECTIVE ;  /* 0x000000000000791b */ /* 0x006fe20003800000 */
.L_x_1511:
[----:B------:R-:W-:Y:S05]  /*9640*/  BRA `(.L_x_1512) ;  /* 0xffffff7800807947 */ /* 0x000fea000383ffff */
.L_x_1401:
[----:B--2---:R2:W3:Y:S02]  /*9650*/  SYNCS.PHASECHK.TRANS64.TRYWAIT P0, [R18+URZ+0x26800], R5 ;  /* 0x02680005120075a7 */ /* 0x0044e4000800017f */
[----:B---3--:R-:W-:Y:S05]  /*9660*/  @!P0 NANOSLEEP.SYNCS 0x989680 ;  /* 0x009896800000895d */ /* 0x008fea0003900000 */
[----:B------:R-:W3:Y:S02]  /*9670*/  @!P0 SYNCS.PHASECHK.TRANS64 P0, [R18+URZ+0x26800], R5 ;  /* 0x02680005120085a7 */ /* 0x000ee4000800007f */
[----:B---3--:R-:W-:Y:S05]  /*9680*/  @!P0 BRA `(.L_x_1401) ;  /* 0xfffffffc00f08947 */ /* 0x008fea000383ffff */
[----:B------:R-:W-:Y:S05]  /*9690*/  BRA `(.L_x_1400) ;  /* 0xffffff7800a87947 */ /* 0x000fea000383ffff */
.L_x_1406:
[----:B--2---:R-:W-:-:S04]  /*96a0*/  IMAD.U32 R7, RZ, RZ, UR6 ;  /* 0x00000006ff077e24 */ /* 0x004fc8000f8e00ff */
[----:B------:R2:W3:Y:S03]  /*96b0*/  SYNCS.PHASECHK.TRANS64.TRYWAIT P0, [R7+URZ+0x26810], R16 ;  /* 0x02681010070075a7 */ /* 0x0004e6000800017f */
[----:B---3--:R-:W-:Y:S05]  /*96c0*/  @!P0 NANOSLEEP.SYNCS 0x989680 ;  /* 0x009896800000895d */ /* 0x008fea0003900000 */
[----:B------:R-:W3:Y:S02]  /*96d0*/  @!P0 SYNCS.PHASECHK.TRANS64 P0, [R7+URZ+0x26810], R16 ;  /* 0x02681010070085a7 */ /* 0x000ee4000800007f */
[----:B---3--:R-:W-:Y:S05]  /*96e0*/  @!P0 BRA `(.L_x_1406) ;  /* 0xfffffffc00ec8947 */ /* 0x008fea000383ffff */
[----:B------:R-:W-:Y:S05]  /*96f0*/  BRA `(.L_x_1405) ;  /* 0xffffff8400087947 */ /* 0x000fea000383ffff */
.L_x_1410:
[----:B------:R-:W-:-:S04]  /*9700*/  IMAD.U32 R121, RZ, RZ, UR6 ;  /* 0x00000006ff797e24 */ /* 0x000fc8000f8e00ff */
[----:B------:R1:W1:Y:S03]  /*9710*/  SYNCS.PHASECHK.TRANS64.TRYWAIT P0, [R121+URZ+0x26830], R16 ;  /* 0x02683010790075a7 */ /* 0x000266000800017f */
[----:B-1----:R-:W-:Y:S05]  /*9720*/  @!P0 NANOSLEEP.SYNCS 0x989680 ;  /* 0x009896800000895d */ /* 0x002fea0003900000 */
[----:B------:R-:W1:Y:S02]  /*9730*/  @!P0 SYNCS.PHASECHK.TRANS64 P0, [R121+URZ+0x26830], R16 ;  /* 0x02683010790085a7 */ /* 0x000e64000800007f */
[----:B-1----:R-:W-:Y:S05]  /*9740*/  @!P0 BRA `(.L_x_1410) ;  /* 0xfffffffc00ec8947 */ /* 0x002fea000383ffff */
[----:B------:R-:W-:Y:S05]  /*9750*/  BRA `(.L_x_1409) ;  /* 0xffffff8800107947 */ /* 0x000fea000383ffff */
.L_x_1417:
[----:B------:R-:W-:Y:S01]  /*9760*/  BSSY B0, `(.L_x_1513) ;  /* 0x0000005000007945 */ /* 0x000fe20003800000 */
[----:B------:R-:W-:-:S07]  /*9770*/  IMAD.MOV.U32 R15, RZ, RZ, -0x1 ;  /* 0xffffffffff0f7424 */ /* 0x000fce00078e00ff */
[----:B-1----:R-:W-:Y:S05]  /*9780*/  WARPSYNC.COLLECTIVE R15, `(.L_x_1514) ;  /* 0x000000000f087348 */ /* 0x002fea0003c00000 */
[----:B------:R-:W-:Y:S01]  /*9790*/  NOP ;  /* 0x0000000000007918 */ /* 0x000fe20000000000 */
[----:B-1----:R-:W-:Y:S01]  /*97a0*/  ENDCOLLECTIVE ;  /* 0x000000000000791b */ /* 0x002fe20003800000 */
.L_x_1514:
[----:B------:R-:W-:Y:S05]  /*97b0*/  BSYNC B0 ;  /* 0x0000000000007941 */ /* 0x000fea0003800000 */
.L_x_1513:
[----:B------:R-:W-:Y:S05]  /*97c0*/  BRA `(.L_x_1515) ;  /* 0xffffffb400487947 */ /* 0x000fea000383ffff */
.L_x_1426:
[----:B------:R-:W-:Y:S01]  /*97d0*/  BSSY B0, `(.L_x_1516) ;  /* 0x0000005000007945 */ /* 0x000fe20003800000 */
[----:B------:R-:W-:-:S07]  /*97e0*/  IMAD.MOV.U32 R15, RZ, RZ, -0x1 ;  /* 0xffffffffff0f7424 */ /* 0x000fce00078e00ff */
[----:B-12---:R-:W-:Y:S05]  /*97f0*/  WARPSYNC.COLLECTIVE R15, `(.L_x_1517) ;  /* 0x000000000f087348 */ /* 0x006fea0003c00000 */
[----:B------:R-:W-:Y:S01]  /*9800*/  NOP ;  /* 0x0000000000007918 */ /* 0x000fe20000000000 */
[----:B-12---:R-:W-:Y:S01]  /*9810*/  ENDCOLLECTIVE ;  /* 0x000000000000791b */ /* 0x006fe20003800000 */
.L_x_1517:
[----:B------:R-:W-:Y:S05]  /*9820*/  BSYNC B0 ;  /* 0x0000000000007941 */ /* 0x000fea0003800000 */
.L_x_1516:
[----:B------:R-:W-:Y:S05]  /*9830*/  BRA `(.L_x_1518) ;  /* 0xffffffb800387947 */ /* 0x000fea000383ffff */
.L_x_1438:
[----:B------:R-:W-:Y:S01]  /*9840*/  BSSY B0, `(.L_x_1519) ;  /* 0x0000005000007945 */ /* 0x000fe20003800000 */
[----:B------:R-:W-:-:S07]  /*9850*/  IMAD.MOV.U32 R15, RZ, RZ, -0x1 ;  /* 0xffffffffff0f7424 */ /* 0x000fce00078e00ff */
[----:B------:R-:W-:Y:S05]  /*9860*/  WARPSYNC.COLLECTIVE R15, `(.L_x_1520) ;  /* 0x000000000f087348 */ /* 0x000fea0003c00000 */
[----:B------:R-:W-:Y:S01]  /*9870*/  NOP ;  /* 0x0000000000007918 */ /* 0x000fe20000000000 */
[----:B------:R-:W-:Y:S01]  /*9880*/  ENDCOLLECTIVE ;  /* 0x000000000000791b */ /* 0x000fe20003800000 */
.L_x_1520:
[----:B------:R-:W-:Y:S05]  /*9890*/  BSYNC B0 ;  /* 0x0000000000007941 */ /* 0x000fea0003800000 */
.L_x_1519:
[----:B------:R-:W-:Y:S05]  /*98a0*/  BRA `(.L_x_1521) ;  /* 0xffffffc000207947 */ /* 0x000fea000383ffff */
.L_x_1451:
[----:B------:R-:W-:Y:S01]  /*98b0*/  BSSY B0, `(.L_x_1522) ;  /* 0x0000005000007945 */ /* 0x000fe20003800000 */
[----:B------:R-:W-:-:S07]  /*98c0*/  IMAD.MOV.U32 R15, RZ, RZ, -0x1 ;  /* 0xffffffffff0f7424 */ /* 0x000fce00078e00ff */
[----:B------:R-:W-:Y:S05]  /*98d0*/  WARPSYNC.COLLECTIVE R15, `(.L_x_1523) ;  /* 0x000000000f087348 */ /* 0x000fea0003c00000 */
[----:B------:R-:W-:Y:S01]  /*98e0*/  NOP ;  /* 0x0000000000007918 */ /* 0x000fe20000000000 */
[----:B------:R-:W-:Y:S01]  /*98f0*/  ENDCOLLECTIVE ;  /* 0x000000000000791b */ /* 0x000fe20003800000 */
.L_x_1523:
[----:B------:R-:W-:Y:S05]  /*9900*/  BSYNC B0 ;  /* 0x0000000000007941 */ /* 0x000fea0003800000 */
.L_x_1522:
[----:B------:R-:W-:Y:S05]  /*9910*/  BRA `(.L_x_1524) ;  /* 0xffffffc400a47947 */ /* 0x000fea000383ffff */
.L_x_1463:
[----:B------:R-:W-:Y:S01]  /*9920*/  BSSY B0, `(.L_x_1525) ;  /* 0x0000005000007945 */ /* 0x000fe20003800000 */
[----:B------:R-:W-:-:S07]  /*9930*/  IMAD.MOV.U32 R15, RZ, RZ, -0x1 ;  /* 0xffffffffff0f7424 */ /* 0x000fce00078e00ff */
[----:B------:R-:W-:Y:S05]  /*9940*/  WARPSYNC.COLLECTIVE R15, `(.L_x_1526) ;  /* 0x000000000f087348 */ /* 0x000fea0003c00000 */
[----:B------:R-:W-:Y:S01]  /*9950*/  NOP ;  /* 0x0000000000007918 */ /* 0x000fe20000000000 */
[----:B------:R-:W-:Y:S01]  /*9960*/  ENDCOLLECTIVE ;  /* 0x000000000000791b */ /* 0x000fe20003800000 */
.L_x_1526:
[----:B------:R-:W-:Y:S05]  /*9970*/  BSYNC B0 ;  /* 0x0000000000007941 */ /* 0x000fea0003800000 */
.L_x_1525:
[----:B------:R-:W-:Y:S05]  /*9980*/  BRA `(.L_x_1527) ;  /* 0xffffffc800c47947 */ /* 0x000fea000383ffff */
.L_x_1485:
[----:B-1----:R1:W2:Y:S02]  /*9990*/  SYNCS.PHASECHK.TRANS64.TRYWAIT P0, [R16+URZ+0x26820], R3 ;  /* 0x02682003100075a7 */ /* 0x0022a4000800017f */
[----:B--2---:R-:W-:Y:S05]  /*99a0*/  @!P0 NANOSLEEP.SYNCS 0x989680 ;  /* 0x009896800000895d */ /* 0x004fea0003900000 */
[----:B------:R-:W2:Y:S02]  /*99b0*/  @!P0 SYNCS.PHASECHK.TRANS64 P0, [R16+URZ+0x26820], R3 ;  /* 0x02682003100085a7 */ /* 0x000ea4000800007f */
[----:B--2---:R-:W-:Y:S05]  /*99c0*/  @!P0 BRA `(.L_x_1485) ;  /* 0xfffffffc00f08947 */ /* 0x004fea000383ffff */
[----:B------:R-:W-:Y:S05]  /*99d0*/  BRA `(.L_x_1528) ;  /* 0xffffffd800947947 */ /* 0x000fea000383ffff */
.L_x_1489:
[----:B-1----:R1:W3:Y:S02]  /*99e0*/  SYNCS.PHASECHK.TRANS64.TRYWAIT P1, [R16+URZ+0x26840], R21 ;  /* 0x02684015100075a7 */ /* 0x0022e4000802017f */
[----:B---3--:R-:W-:Y:S05]  /*99f0*/  @!P1 NANOSLEEP.SYNCS 0x989680 ;  /* 0x009896800000995d */ /* 0x008fea0003900000 */
[----:B------:R-:W3:Y:S02]  /*9a00*/  @!P1 SYNCS.PHASECHK.TRANS64 P1, [R16+URZ+0x26840], R21 ;  /* 0x02684015100095a7 */ /* 0x000ee4000802007f */
[----:B---3--:R-:W-:Y:S05]  /*9a10*/  @!P1 BRA `(.L_x_1489) ;  /* 0xfffffffc00f09947 */ /* 0x008fea000383ffff */
[----:B------:R-:W-:Y:S05]  /*9a20*/  BRA `(.L_x_1529) ;  /* 0xffffffe000c47947 */ /* 0x000fea000383ffff */
.L_x_1491:
[----:B--2---:R2:W3:Y:S02]  /*9a30*/  SYNCS.PHASECHK.TRANS64.TRYWAIT P1, [R16+URZ+0x26828], R21 ;  /* 0x02682815100075a7 */ /* 0x0044e4000802017f */
[----:B---3--:R-:W-:Y:S05]  /*9a40*/  @!P1 NANOSLEEP.SYNCS 0x989680 ;  /* 0x009896800000995d */ /* 0x008fea0003900000 */
[----:B------:R-:W3:Y:S02]  /*9a50*/  @!P1 SYNCS.PHASECHK.TRANS64 P1, [R16+URZ+0x26828], R21 ;  /* 0x02682815100095a7 */ /* 0x000ee4000802007f */
[----:B---3--:R-:W-:Y:S05]  /*9a60*/  @!P1 BRA `(.L_x_1491) ;  /* 0xfffffffc00f09947 */ /* 0x008fea000383ffff */
[----:B------:R-:W-:Y:S05]  /*9a70*/  BRA `(.L_x_1530) ;  /* 0xffffffe400747947 */ /* 0x000fea000383ffff */
.L_x_1493:
[----:B---3--:R3:W4:Y:S02]  /*9a80*/  SYNCS.PHASECHK.TRANS64.TRYWAIT P1, [R16+URZ+0x26848], R21 ;  /* 0x02684815100075a7 */ /* 0x008724000802017f */
[----:B----4-:R-:W-:Y:S05]  /*9a90*/  @!P1 NANOSLEEP.SYNCS 0x989680 ;  /* 0x009896800000995d */ /* 0x010fea0003900000 */
[----:B------:R-:W4:Y:S02]  /*9aa0*/  @!P1 SYNCS.PHASECHK.TRANS64 P1, [R16+URZ+0x26848], R21 ;  /* 0x02684815100095a7 */ /* 0x000f24000802007f */
[----:B----4-:R-:W-:Y:S05]  /*9ab0*/  @!P1 BRA `(.L_x_1493) ;  /* 0xfffffffc00f09947 */ /* 0x010fea000383ffff */
[----:B------:R-:W-:Y:S05]  /*9ac0*/  BRA `(.L_x_1531) ;  /* 0xffffffe800247947 */ /* 0x000fea000383ffff */
.L_x_1495:
[----:B------:R-:W-:-:S07]  /*9ad0*/  SHF.L.U32 R5, R11, 0x1f, RZ ;  /* 0x0000001f0b057819 */ /* 0x000fce00000006ff */
.L_x_1532:
[----:B------:R1:W1:Y:S02]  /*9ae0*/  SYNCS.PHASECHK.TRANS64.TRYWAIT P1, [R16+URZ+0x26820], R5 ;  /* 0x02682005100075a7 */ /* 0x000264000802017f */
[----:B-1----:R-:W-:Y:S05]  /*9af0*/  @!P1 NANOSLEEP.SYNCS 0x989680 ;  /* 0x009896800000995d */ /* 0x002fea0003900000 */
[----:B------:R-:W1:Y:S02]  /*9b00*/  @!P1 SYNCS.PHASECHK.TRANS64 P1, [R16+URZ+0x26820], R5 ;  /* 0x02682005100095a7 */ /* 0x000e64000802007f */
[----:B-1----:R-:W-:Y:S05]  /*9b10*/  @!P1 BRA `(.L_x_1532) ;  /* 0xfffffffc00f09947 */ /* 0x002fea000383ffff */
[----:B------:R-:W-:Y:S05]  /*9b20*/  BRA `(.L_x_1533) ;  /* 0xffffffe800bc7947 */ /* 0x000fea000383ffff */
.L_x_1498:
[----:B-1----:R1:W3:Y:S02]  /*9b30*/  SYNCS.PHASECHK.TRANS64.TRYWAIT P1, [R16+URZ+0x26840], R13 ;  /* 0x0268400d100075a7 */ /* 0x0022e4000802017f */
[----:B---3--:R-:W-:Y:S05]  /*9b40*/  @!P1 NANOSLEEP.SYNCS 0x989680 ;  /* 0x009896800000995d */ /* 0x008fea0003900000 */
[----:B------:R-:W3:Y:S02]  /*9b50*/  @!P1 SYNCS.PHASECHK.TRANS64 P1, [R16+URZ+0x26840], R13 ;  /* 0x0268400d100095a7 */ /* 0x000ee4000802007f */
[----:B---3--:R-:W-:Y:S05]  /*9b60*/  @!P1 BRA `(.L_x_1498) ;  /* 0xfffffffc00f09947 */ /* 0x008fea000383ffff */
[----:B------:R-:W-:Y:S05]  /*9b70*/  BRA `(.L_x_1534) ;  /* 0xffffffec008c7947 */ /* 0x000fea000383ffff */
.L_x_1500:
[----:B--2---:R2:W3:Y:S02]  /*9b80*/  SYNCS.PHASECHK.TRANS64.TRYWAIT P1, [R16+URZ+0x26828], R13 ;  /* 0x0268280d100075a7 */ /* 0x0044e4000802017f */
[----:B---3--:R-:W-:Y:S05]  /*9b90*/  @!P1 NANOSLEEP.SYNCS 0x989680 ;  /* 0x009896800000995d */ /* 0x008fea0003900000 */
[----:B------:R-:W3:Y:S02]  /*9ba0*/  @!P1 SYNCS.PHASECHK.TRANS64 P1, [R16+URZ+0x26828], R13 ;  /* 0x0268280d100095a7 */ /* 0x000ee4000802007f */
[----:B---3--:R-:W-:Y:S05]  /*9bb0*/  @!P1 BRA `(.L_x_1500) ;  /* 0xfffffffc00f09947 */ /* 0x008fea000383ffff */
[----:B------:R-:W-:Y:S05]  /*9bc0*/  BRA `(.L_x_1535) ;  /* 0xfffffff000307947 */ /* 0x000fea000383ffff */
.L_x_1502:
[----:B---3--:R3:W1:Y:S02]  /*9bd0*/  SYNCS.PHASECHK.TRANS64.TRYWAIT P0, [R3+URZ+0x26840], R0 ;  /* 0x02684000030075a7 */ /* 0x008664000800017f */
[----:B-1----:R-:W-:Y:S05]  /*9be0*/  @!P0 NANOSLEEP.SYNCS 0x989680 ;  /* 0x009896800000895d */ /* 0x002fea0003900000 */
[----:B------:R-:W1:Y:S02]  /*9bf0*/  @!P0 SYNCS.PHASECHK.TRANS64 P0, [R3+URZ+0x26840], R0 ;  /* 0x02684000030085a7 */ /* 0x000e64000800007f */
[----:B-1----:R-:W-:Y:S05]  /*9c00*/  @!P0 BRA `(.L_x_1502) ;  /* 0xfffffffc00f08947 */ /* 0x002fea000383ffff */
[----:B------:R-:W-:Y:S05]  /*9c10*/  BRA `(.L_x_1536) ;  /* 0xfffffff000f47947 */ /* 0x000fea000383ffff */
.L_x_1504:
[----:B------:R-:W-:Y:S01]  /*9c20*/  BSSY B0, `(.L_x_1537) ;  /* 0x0000006000007945 */ /* 0x000fe20003800000 */
[----:B------:R-:W-:-:S07]  /*9c30*/  IMAD.MOV.U32 R15, RZ, RZ, -0x1 ;  /* 0xffffffffff0f7424 */ /* 0x000fce00078e00ff */
[----:B------:R-:W-:Y:S05]  /*9c40*/  WARPSYNC.COLLECTIVE R15, `(.L_x_1538) ;  /* 0x000000000f0c7348 */ /* 0x000fea0003c00000 */
[----:B------:R-:W-:Y:S02]  /*9c50*/  ELECT P6, UR62, PT ;  /* 0x00000000003e782f */ /* 0x000fe400038c0000 */
[----:B------:R-:W-:Y:S01]  /*9c60*/  MOV R14, UR62 ;  /* 0x0000003e000e7c02 */ /* 0x000fe20008000f00 */
[----:B------:R-:W-:Y:S10]  /*9c70*/  ENDCOLLECTIVE ;  /* 0x000000000000791b */ /* 0x000ff40003800000 */
.L_x_1538:
[----:B------:R-:W-:Y:S05]  /*9c80*/  BSYNC B0 ;  /* 0x0000000000007941 */ /* 0x000fea0003800000 */
.L_x_1537:
[----:B------:R-:W-:Y:S05]  /*9c90*/  BRA `(.L_x_1539) ;  /* 0xfffffff400bc7947 */ /* 0x000fea000383ffff */
.L_x_1506:
[----:B-1----:R1:W2:Y:S02]  /*9ca0*/  SYNCS.PHASECHK.TRANS64.TRYWAIT P0, [R6+URZ], R5 ;  /* 0x00000005060075a7 */ /* 0x0022a4000800017f */
[----:B--2---:R-:W-:Y:S05]  /*9cb0*/  @!P0 NANOSLEEP.SYNCS 0x989680 ;  /* 0x009896800000895d */ /* 0x004fea0003900000 */
[----:B------:R-:W2:Y:S02]  /*9cc0*/  @!P0 SYNCS.PHASECHK.TRANS64 P0, [R6+URZ], R5 ;  /* 0x00000005060085a7 */ /* 0x000ea4000800007f */
[----:B--2---:R-:W-:Y:S05]  /*9cd0*/  @!P0 BRA `(.L_x_1506) ;  /* 0xfffffffc00f08947 */ /* 0x004fea000383ffff */
[----:B------:R-:W-:Y:S05]  /*9ce0*/  BRA `(.L_x_1540) ;  /* 0xfffffff400fc7947 */ /* 0x000fea000383ffff */
.L_x_1507:
[----:B--2---:R2:W3:Y:S02]  /*9cf0*/  SYNCS.PHASECHK.TRANS64.TRYWAIT P0, [R3+URZ], R2 ;  /* 0x00000002030075a7 */ /* 0x0044e4000800017f */
[----:B---3--:R-:W-:Y:S05]  /*9d00*/  @!P0 NANOSLEEP.SYNCS 0x989680 ;  /* 0x009896800000895d */ /* 0x008fea0003900000 */
[----:B------:R-:W3:Y:S02]  /*9d10*/  @!P0 SYNCS.PHASECHK.TRANS64 P0, [R3+URZ], R2 ;  /* 0x00000002030085a7 */ /* 0x000ee4000800007f */
[----:B---3--:R-:W-:Y:S05]  /*9d20*/  @!P0 BRA `(.L_x_1507) ;  /* 0xfffffffc00f08947 */ /* 0x008fea000383ffff */
[----:B------:R-:W-:Y:S05]  /*9d30*/  BRA `(.L_x_1541) ;  /* 0xfffffff400f07947 */ /* 0x000fea000383ffff */
.L_x_1509:
[----:B--2---:R2:W3:Y:S02]  /*9d40*/  SYNCS.PHASECHK.TRANS64.TRYWAIT P0, [R0+URZ], R5 ;  /* 0x00000005000075a7 */ /* 0x0044e4000800017f */
[----:B---3--:R-:W-:Y:S05]  /*9d50*/  @!P0 NANOSLEEP.SYNCS 0x989680 ;  /* 0x009896800000895d */ /* 0x008fea0003900000 */
[----:B------:R-:W3:Y:S02]  /*9d60*/  @!P0 SYNCS.PHASECHK.TRANS64 P0, [R0+URZ], R5 ;  /* 0x00000005000085a7 */ /* 0x000ee4000800007f */
[----:B---3--:R-:W-:Y:S05]  /*9d70*/  @!P0 BRA `(.L_x_1509) ;  /* 0xfffffffc00f08947 */ /* 0x008fea000383ffff */
[----:B------:R-:W-:Y:S05]  /*9d80*/  BRA `(.L_x_1542) ;  /* 0xfffffff400f47947 */ /* 0x000fea000383ffff */
.L_x_1543:
        /* <DEDUP_REMOVED lines=15> */
.L_x_3304:


//--------------------- .text._ZN7cutlass13device_kernelIN5flash11enable_sm90INS1_16FlashAttnBwdSm90INS1_25CollectiveMainloopBwdSm90ILi2ELi2ELi2EN4cute5tupleIJNS5_1CILi1EEES8_S8_EEENS6_IJNS7_ILi64EEENS7_ILi128EEENS7_ILi96EEEEEENS_10bfloat16_tEfNS_4arch4Sm90ELb0ELb1ELb0ELb1ELb0ELb1ELb0ELb0ELi2ELi1ELi2ELi1ELb1EEENS1_21CollectiveEpilogueBwdISD_SE_SG_Li256ELb1ELb0ELi1EEENS1_19SingleTileSchedulerILb1ELb0ELb0ELi128EEEEEEEEEvNT_6ParamsE --------------------------
	.section	.text._ZN7cutlass13device_kernelIN5flash11enable_sm90INS1_16FlashAttnBwdSm90INS1_25CollectiveMainloopBwdSm90ILi2ELi2ELi2EN4cute5tupleIJNS5_1CILi1EEES8_S8_EEENS6_IJNS7_ILi64EEENS7_ILi128EEENS7_ILi96EEEEEENS_10bfloat16_tEfNS_4arch4Sm90ELb0ELb1ELb0ELb1ELb0ELb1ELb0ELb0ELi2ELi1ELi2ELi1ELb1EEENS1_21CollectiveEpilogueBwdISD_SE_SG_Li256ELb1ELb0ELi1EEENS1_19SingleTileSchedulerILb1ELb0ELb0ELi128EEEEEEEEEvNT_6ParamsE,"ax",@progbits
	.align	128
.text._ZN7cutlass13device_kernelIN5flash11enable_sm90INS1_16FlashAttnBwdSm90INS1_25CollectiveMainloopBwdSm90ILi2ELi2ELi2EN4cute5tupleIJNS5_1CILi1EEES8_S8_EEENS6_IJNS7_ILi64EEENS7_ILi128EEENS7_ILi96EEEEEENS_10bfloat16_tEfNS_4arch4Sm90ELb0ELb1ELb0ELb1ELb0ELb1ELb0ELb0ELi2ELi1ELi2ELi1ELb1EEENS1_21CollectiveEpilogueBwdISD_SE_SG_Li256ELb1ELb0ELi1EEENS1_19SingleTileSchedulerILb1ELb0ELb0ELi128EEEEEEEEEvNT_6ParamsE:
        .type           _ZN7cutlass13device_kernelIN5flash11enable_sm90INS1_16FlashAttnBwdSm90INS1_25CollectiveMainloopBwdSm90ILi2ELi2ELi2EN4cute5tupleIJNS5_1CILi1EEES8_S8_EEENS6_IJNS7_ILi64EEENS7_ILi128EEENS7_ILi96EEEEEENS_10bfloat16_tEfNS_4arch4Sm90ELb0ELb1ELb0ELb1ELb0ELb1ELb0ELb0ELi2ELi1ELi2ELi1ELb1EEENS1_21CollectiveEpilogueBwdISD_SE_SG_Li256ELb1ELb0ELi1EEENS1_19SingleTileSchedulerILb1ELb0ELb0ELi128EEEEEEEEEvNT_6ParamsE,@function
        .size           _ZN7cutlass13device_kernelIN5flash11enable_sm90INS1_16FlashAttnBwdSm90INS1_25CollectiveMainloopBwdSm90ILi2ELi2ELi2EN4cute5tupleIJNS5_1CILi1EEES8_S8_EEENS6_IJNS7_ILi64EEENS7_ILi128EEENS7_ILi96EEEEEENS_10bfloat16_tEfNS_4arch4Sm90ELb0ELb1ELb0ELb1ELb0ELb1ELb0ELb0ELi2ELi1ELi2ELi1ELb1EEENS1_21CollectiveEpilogueBwdISD_SE_SG_Li256ELb1ELb0ELi1EEENS1_19SingleTileSchedulerILb1ELb0ELb0ELi128EEEEEEEEEvNT_6ParamsE,(.L_x_3305 - _ZN7cutlass13device_kernelIN5flash11enable_sm90INS1_16FlashAttnBwdSm90INS1_25CollectiveMainloopBwdSm90ILi2ELi2ELi2EN4cute5tupleIJNS5_1CILi1EEES8_S8_EEENS6_IJNS7_ILi64EEENS7_ILi128EEENS7_ILi96EEEEEENS_10bfloat16_tEfNS_4arch4Sm90ELb0ELb1ELb0ELb1ELb0ELb1ELb0ELb0ELi2ELi1ELi2ELi1ELb1EEENS1_21CollectiveEpilogueBwdISD_SE_SG_Li256ELb1ELb0ELi1EEENS1_19SingleTileSchedulerILb1ELb0ELb0ELi128EEEEEEEEEvNT_6ParamsE)
        .other          _ZN7cutlass13device_kernelIN5flash11enable_sm90INS1_16FlashAttnBwdSm90INS1_25CollectiveMainloopBwdSm90ILi2ELi2ELi2EN4cute5tupleIJNS5_1CILi1EEES8_S8_EEENS6_IJNS7_ILi64EEENS7_ILi128EEENS7_ILi96EEEEEENS_10bfloat16_tEfNS_4arch4Sm90ELb0ELb1ELb0ELb1ELb0ELb1ELb0ELb0ELi2ELi1ELi2ELi1ELb1EEENS1_21CollectiveEpilogueBwdISD_SE_SG_Li256ELb1ELb0ELi1EEENS1_19SingleTileSchedulerILb1ELb0ELb0ELi128EEEEEEEEEvNT_6ParamsE,@"STO_CUDA_ENTRY STV_DEFAULT"
_ZN7cutlass13device_kernelIN5flash11enable_sm90INS1_16FlashAttnBwdSm90INS1_25CollectiveMainloopBwdSm90ILi2ELi2ELi2EN4cute5tupleIJNS5_1CILi1EEES8_S8_EEENS6_IJNS7_ILi64EEENS7_ILi128EEENS7_ILi96EEEEEENS_10bfloat16_tEfNS_4arch4Sm90ELb0ELb1ELb0ELb1ELb0ELb1ELb0ELb0ELi2ELi1ELi2ELi1ELb1EEENS1_21CollectiveEpilogueBwdISD_SE_SG_Li256ELb1ELb0ELi1EEENS1_19SingleTileSchedulerILb1ELb0ELb0ELi128EEEEEEEEEvNT_6ParamsE:
        /* <DEDUP_REMOVED lines=24> */
.L_x_1545:
[----:B------:R-:W-:Y:S05]  /*0180*/  BSYNC B0 ;  /* 0x0000000000007941 */ /* 0x000fea0003800000 */
.L_x_1544:
        /* <DEDUP_REMOVED lines=37> */
.L_x_1546:
        /* <DEDUP_REMOVED lines=22> */
.L_x_1547:
[----:B------:R-:W-:Y:S01]  /*0540*/  PLOP3.LUT P0, PT, PT, PT, UP0, 0x80, 0x0 ;  /* 0x000000000000781c */ /* 0x000fe20003f0f008 */
[----:B------:R-:W-:Y:S01]  /*0550*/  NOP ;  /* 0x0000000000007918 */ /* 0x000fe20000000000 */
[----:B------:R-:W-:Y:S01]  /*0560*/  ULDC.64 UR46, c[0x0][0x208] ;  /* 0x00008200002e7ab9 */ /* 0x000fe20000000a00 */
[----:B------:R-:W-:Y:S01]  /*0570*/  BSSY B6, `(.L_x_1548) ;  /* 0x0000a1a000067945 */ /* 0x000fe20003800000 */
[----:B-12-4-:R-:W-:Y:S09]  /*0580*/  BAR.SYNC.DEFER_BLOCKING 0x0 ;  /* 0x0000000000007b1d */ /* 0x016ff20000010000 */
[----:B------:R-:W-:Y:S05]  /*0590*/  @!P0 BRA `(.L_x_1549) ;  /* 0x0000006000488947 */ /* 0x000fea0003800000 */
.L_x_1550:
[----:B------:R-:W-:-:S08]  /*05a0*/  NOP ;  /* 0x0000000000007918 */ /* 0x000fd00000000000 */
[----:B------:R-:W1:Y:S02]  /*05b0*/  USETMAXREG.TRY_ALLOC.CTAPOOL UP0, 0xf0 ;  /* 0x000000f0000079c8 */ /* 0x000e640008000600 */
[----:B-1----:R-:W-:-:S13]  /*05c0*/  PLOP3.LUT P0, PT, PT, PT, UP0, 0x80, 0x0 ;  /* 0x000000000000781c */ /* 0x002fda0003f0f008 */
[----:B------:R-:W-:Y:S05]  /*05d0*/  @!P0 BRA `(.L_x_1550) ;  /* 0xfffffffc00f08947 */ /* 0x000fea000383ffff */
[----:B------:R-:W-:Y:S01]  /*05e0*/  LOP3.LUT R0, R0, 0x3, RZ, 0xc0, !PT ;  /* 0x0000000300007812 */ /* 0x000fe200078ec0ff */
[----:B------:R-:W-:Y:S01]  /*05f0*/  ULDC.64 UR4, c[0x0][0x8d8] ;  /* 0x0002360000047ab9 */ /* 0x000fe20000000a00 */
[----:B------:R-:W1:Y:S04]  /*0600*/  S2UR UR6, SR_CTAID.X ;  /* 0x00000000000679c3 */ /* 0x000e680000002500 */
[----:B------:R-:W2:Y:S04]  /*0610*/  SHFL.IDX PT, R0, R0, RZ, 0x1f ;  /* 0x00001fff00007589 */ /* 0x000ea800000e0000 */
[----:B------:R-:W3:Y:S01]  /*0620*/  S2UR UR36, SR_CTAID.Z ;  /* 0x00000000002479c3 */ /* 0x000ee20000002700 */
[----:B--2---:R-:W-:-:S13]  /*0630*/  ISETP.NE.AND P0, PT, R0, RZ, PT ;  /* 0x000000ff0000720c */ /* 0x004fda0003f05270 */
[----:B------:R-:W-:-:S05]  /*0640*/  @!P0 VIADD R3, R2, 0x9 ;  /* 0x0000000902038836 */ /* 0x000fca0000000000 */
[----:B------:R2:W-:Y:S06]  /*0650*/  @!P0 BAR.ARV R3, 0xa0 ;  /* 0x000280030000851d */ /* 0x0005ec0000002000 */
[----:B------:R-:W-:-:S04]  /*0660*/  ISETP.NE.U32.AND P0, PT, RZ, UR4, PT ;  /* 0x00000004ff007c0c */ /* 0x000fc8000bf05070 */
[----:B------:R-:W-:-:S13]  /*0670*/  ISETP.NE.AND.EX P0, PT, RZ, UR5, PT, P0 ;  /* 0x00000005ff007c0c */ /* 0x000fda000bf05300 */
[----:B-123--:R-:W-:Y:S05]  /*0680*/  @!P0 BRA `(.L_x_1551) ;  /* 0x00000000001c8947 */ /* 0x00efea0003800000 */
[----:B------:R-:W-:Y:S02]  /*0690*/  ULDC.64 UR4, c[0x0][0x8d8] ;  /* 0x0002360000047ab9 */ /* 0x000fe40000000a00 */
[----:B------:R-:W-:-:S06]  /*06a0*/  UIMAD.WIDE UR4, UR36, 0x4, UR4 ;  /* 0x00000004240478a5 */ /* 0x000fcc000f8e0204 */
[----:B------:R-:W-:Y:S02]  /*06b0*/  IMAD.U32 R4, RZ, RZ, UR4 ;  /* 0x00000004ff047e24 */ /* 0x000fe4000f8e00ff */
[----:B------:R-:W-:-:S05]  /*06c0*/  IMAD.U32 R5, RZ, RZ, UR5 ;  /* 0x00000005ff057e24 */ /* 0x000fca000f8e00ff */
[----:B------:R-:W2:Y:S02]  /*06d0*/  LDG.E R4, desc[UR46][R4.64] ;  /* 0x0000002e04047981 */ /* 0x000ea4000c1e1900 */
[----:B--2---:R-:W-:Y:S01]  /*06e0*/  R2UR UR4, R4 ;  /* 0x00000000040472ca */ /* 0x004fe200000e0000 */
[----:B------:R-:W-:-:S14]  /*06f0*/  BRA `(.L_x_1552) ;  /* 0x00000000003c7947 */ /* 0x000fdc0003800000 */
.L_x_1551:
        /* <DEDUP_REMOVED lines=14> */
.L_x_1553:
[----:B------:R-:W-:-:S05]  /*07e0*/  ULDC UR4, c[0x0][0x8bc] ;  /* 0x00022f0000047ab9 */ /* 0x000fca0000000800 */
.L_x_1552:
[----:B------:R-:W-:-:S04]  /*07f0*/  USHF.L.U32 UR42, UR6, 0x7, URZ ;  /* 0x00000007062a7899 */ /* 0x000fc8000800063f */
[----:B------:R-:W-:-:S04]  /*0800*/  UISETP.GE.AND UP0, UPT, UR42, UR4, UPT ;  /* 0x000000042a00728c */ /* 0x000fc8000bf06270 */
[----:B------:R-:W-:-:S06]  /*0810*/  USEL UR36, UR36, 0xffffffff, !UP0 ;  /* 0xffffffff24247887 */ /* 0x000fcc000c000000 */
[----:B------:R-:W-:-:S13]  /*0820*/  ISETP.LE.AND P0, PT, RZ, UR36, PT ;  /* 0x00000024ff007c0c */ /* 0x000fda000bf03270 */
[----:B------:R-:W-:Y:S05]  /*0830*/  @!P0 BRA `(.L_x_1554) ;  /* 0x0000009c00b48947 */ /* 0x000fea0003800000 */
[----:B------:R-:W1:Y:S01]  /*0840*/  S2R R0, SR_TID.X ;  /* 0x0000000000007919 */ /* 0x000e620000002100 */
[----:B------:R-:W-:Y:S01]  /*0850*/  ULDC.64 UR4, c[0x0][0x780] ;  /* 0x0001e00000047ab9 */ /* 0x000fe20000000a00 */
[----:B------:R-:W-:Y:S01]  /*0860*/  ULDC UR41, c[0x0][0x290] ;  /* 0x0000a40000297ab9 */ /* 0x000fe20000000800 */
[----:B------:R-:W-:-:S04]  /*0870*/  ISETP.NE.U32.AND P0, PT, RZ, UR4, PT ;  /* 0x00000004ff007c0c */ /* 0x000fc8000bf05070 */
        /* <DEDUP_REMOVED lines=10> */
.L_x_1555:
        /* <DEDUP_REMOVED lines=14> */
.L_x_1556:
        /* <DEDUP_REMOVED lines=11> */
.L_x_1557:
        /* <DEDUP_REMOVED lines=13> */
.L_x_1558:
[----:B------:R-:W-:Y:S01]  /*0b80*/  UIADD3 UR5, UR42, UR37, -UR41 ;  /* 0x000000252a057290 */ /* 0x000fe2000fffe829 */
[----:B------:R-:W-:Y:S01]  /*0b90*/  ISETP.LE.AND P1, PT, RZ, UR6, PT ;  /* 0x00000006ff007c0c */ /* 0x000fe2000bf23270 */
[----:B------:R-:W-:Y:S01]  /*0ba0*/  ULDC UR6, c[0x0][0x74c] ;  /* 0x0001d30000067ab9 */ /* 0x000fe20000000800 */
[----:B------:R-:W-:Y:S01]  /*0bb0*/  UIADD3 UR4, UR37, 0x3f, URZ ;  /* 0x0000003f25047890 */ /* 0x000fe2000fffe03f */
[----:B------:R-:W-:Y:S01]  /*0bc0*/  PLOP3.LUT P0, PT, PT, PT, PT, 0x80, 0x0 ;  /* 0x000000000000781c */ /* 0x000fe20003f0f070 */
[----:B------:R-:W-:Y:S01]  /*0bd0*/  UIADD3 UR5, UR5, -UR6, URZ ;  /* 0x8000000605057290 */ /* 0x000fe2000fffe03f */
[----:B------:R-:W-:Y:S02]  /*0be0*/  CS2R R70, SRZ ;  /* 0x0000000000467805 */ /* 0x000fe4000001ff00 */
[----:B------:R-:W-:Y:S02]  /*0bf0*/  CS2R R68, SRZ ;  /* 0x0000000000447805 */ /* 0x000fe4000001ff00 */
[----:B------:R-:W-:Y:S01]  /*0c00*/  CS2R R66, SRZ ;  /* 0x0000000000427805 */ /* 0x000fe2000001ff00 */
[----:B------:R-:W-:Y:S01]  /*0c10*/  USHF.R.S32.HI UR6, URZ, 0x1f, UR5 ;  /* 0x0000001f3f067899 */ /* 0x000fe20008011405 */
[----:B------:R-:W-:-:S02]  /*0c20*/  CS2R R64, SRZ ;  /* 0x0000000000407805 */ /* 0x000fc4000001ff00 */
[----:B------:R-:W-:Y:S02]  /*0c30*/  CS2R R62, SRZ ;  /* 0x00000000003e7805 */ /* 0x000fe4000001ff00 */
[----:B------:R-:W-:Y:S01]  /*0c40*/  CS2R R60, SRZ ;  /* 0x00000000003c7805 */ /* 0x000fe2000001ff00 */
[----:B------:R-:W-:Y:S01]  /*0c50*/  ULEA.HI UR6, UR6, UR5, URZ, 0x6 ;  /* 0x0000000506067291 */ /* 0x000fe2000f8f303f */
[----:B------:R-:W-:Y:S01]  /*0c60*/  CS2R R58, SRZ ;  /* 0x00000000003a7805 */ /* 0x000fe2000001ff00 */
[----:B------:R-:W-:Y:S01]  /*0c70*/  USHF.R.S32.HI UR5, URZ, 0x1f, UR4 ;  /* 0x0000001f3f057899 */ /* 0x000fe20008011404 */
[----:B------:R-:W-:Y:S01]  /*0c80*/  CS2R R56, SRZ ;  /* 0x0000000000387805 */ /* 0x000fe2000001ff00 */
[----:B------:R-:W-:Y:S01]  /*0c90*/  USHF.R.S32.HI UR6, URZ, 0x6, UR6 ;  /* 0x000000063f067899 */ /* 0x000fe20008011406 */
[----:B------:R-:W-:Y:S01]  /*0ca0*/  CS2R R54, SRZ ;  /* 0x0000000000367805 */ /* 0x000fe2000001ff00 */
[----:B------:R-:W-:Y:S01]  /*0cb0*/  ULEA.HI UR5, UR5, UR4, URZ, 0x6 ;  /* 0x0000000405057291 */ /* 0x000fe2000f8f303f */
[----:B------:R-:W-:Y:S01]  /*0cc0*/  CS2R R52, SRZ ;  /* 0x0000000000347805 */ /* 0x000fe2000001ff00 */
[----:B------:R-:W-:Y:S01]  /*0cd0*/  UISETP.LT.AND UP0, UPT, URZ, UR6, UPT ;  /* 0x000000063f00728c */ /* 0x000fe2000bf01270 */
[----:B------:R-:W-:Y:S01]  /*0ce0*/  CS2R R50, SRZ ;  /* 0x0000000000327805 */ /* 0x000fe2000001ff00 */
[----:B------:R-:W-:Y:S01]  /*0cf0*/  USHF.R.S32.HI UR39, URZ, 0x6, UR5 ;  /* 0x000000063f277899 */ /* 0x000fe20008011405 */
[----:B------:R-:W-:Y:S01]  /*0d00*/  CS2R R48, SRZ ;  /* 0x0000000000307805 */ /* 0x000fe2000001ff00 */
[----:B------:R-:W-:Y:S01]  /*0d10*/  USEL UR40, URZ, UR6, !UP0 ;  /* 0x000000063f287287 */ /* 0x000fe2000c000000 */
        /* <DEDUP_REMOVED lines=29> */
[----:B------:R-:W-:Y:S01]  /*0ef0*/  CS2R R84, SRZ ;  /* 0x0000000000547805 */ /* 0x000fe2000001ff00 */
[----:B------:R-:W-:Y:S01]  /*0f00*/  IMAD.MOV.U32 R83, RZ, RZ, RZ ;  /* 0x000000ffff537224 */ /* 0x000fe200078e00ff */
[----:B------:R-:W-:Y:S06]  /*0f10*/  @!P1 BRA `(.L_x_1559) ;  /* 0x0000000000209947 */ /* 0x000fec0003800000 */
[----:B------:R-:W-:Y:S01]  /*0f20*/  UIADD3 UR4, -UR41, 0xbf, UR37 ;  /* 0x000000bf29047890 */ /* 0x000fe2000fffe125 */
[----:B------:R-:W-:-:S03]  /*0f30*/  ULDC UR5, c[0x0][0x748] ;  /* 0x0001d20000057ab9 */ /* 0x000fc60000000800 */
[----:B------:R-:W-:-:S04]  /*0f40*/  UIADD3 UR4, UR4, UR5, UR42 ;  /* 0x0000000504047290 */ /* 0x000fc8000fffe02a */
[----:B------:R-:W-:-:S04]  /*0f50*/  USHF.R.S32.HI UR5, URZ, 0x1f, UR4 ;  /* 0x0000001f3f057899 */ /* 0x000fc80008011404 */
[----:B------:R-:W-:-:S04]  /*0f60*/  ULEA.HI UR5, UR5, UR4, URZ, 0x6 ;  /* 0x0000000405057291 */ /* 0x000fc8000f8f303f */
[----:B------:R-:W-:-:S04]  /*0f70*/  USHF.R.S32.HI UR5, URZ, 0x6, UR5 ;  /* 0x000000063f057899 */ /* 0x000fc80008011405 */
[----:B------:R-:W-:-:S04]  /*0f80*/  UISETP.LT.AND UP0, UPT, UR39, UR5, UPT ;  /* 0x000000052700728c */ /* 0x000fc8000bf01270 */
[----:B------:R-:W-:-:S12]  /*0f90*/  USEL UR39, UR39, UR5, UP0 ;  /* 0x0000000527277287 */ /* 0x000fd80008000000 */
.L_x_1559:
        /* <DEDUP_REMOVED lines=28> */
.L_x_1562:
        /* <DEDUP_REMOVED lines=15> */
.L_x_1561:
        /* <DEDUP_REMOVED lines=22> */
.L_x_1564:
        /* <DEDUP_REMOVED lines=15> */
.L_x_1563:
[----:B------:R-:W-:Y:S01]  /*14a0*/  SHF.R.S32.HI R25, RZ, 0x1f, R22 ;  /* 0x0000001fff197819 */ /* 0x000fe20000011416 */
[----:B------:R-:W-:-:S03]  /*14b0*/  UMOV UR4, 0xffffffff ;  /* 0xffffffff00047882 */ /* 0x000fc60000000000 */
[----:B------:R-:W-:-:S04]  /*14c0*/  LEA.HI R0, R25, R22, RZ, 0x7 ;  /* 0x0000001619007211 */ /* 0x000fc800078f38ff */
[----:B------:R-:W-:Y:S01]  /*14d0*/  SHF.R.S32.HI R16, RZ, 0x7, R0 ;  /* 0x00000007ff107819 */ /* 0x000fe20000011400 */
[----:B------:R-:W-:Y:S06]  /*14e0*/  BRA.DIV UR4, `(.L_x_1565) ;  /* 0x0000009204907947 */ /* 0x000fec000b800000 */
[----:B------:R1:W2:Y:S02]  /*14f0*/  SHFL.IDX PT, R14, R16, RZ, 0x1f ;  /* 0x00001fff100e7589 */ /* 0x0002a400000e0000 */
.L_x_1660:
        /* <DEDUP_REMOVED lines=15> */
.L_x_1566:
        /* <DEDUP_REMOVED lines=19> */
.L_x_1568:
        /* <DEDUP_REMOVED lines=40> */
[----:B------:R-:W-:Y:S02]  /*19a0*/  LEA.HI R22, R25, R22, RZ, 0x3 ;  /* 0x0000001619167211 */ /* 0x000fe400078f18ff */
[----:B------:R-:W-:Y:S02]  /*19b0*/  CS2R R70, SRZ ;  /* 0x0000000000467805 */ /* 0x000fe4000001ff00 */
[----:B------:R-:W-:Y:S01]  /*19c0*/  LEA.HI R5, R5, R4, RZ, 0x3 ;  /* 0x0000000405057211 */ /* 0x000fe200078f18ff */
[----:B------:R-:W4:Y:S01]  /*19d0*/  LDSM.16.M88.4 R192, [R7+0xa000] ;  /* 0x00a0000007c0783b */ /* 0x000f220000000200 */
[----:B------:R-:W-:-:S02]  /*19e0*/  LOP3.LUT R9, R0, 0x30, R9, 0xf8, !PT ;  /* 0x0000003000097812 */ /* 0x000fc400078ef809 */
[----:B------:R-:W-:Y:S02]  /*19f0*/  CS2R R68, SRZ ;  /* 0x0000000000447805 */ /* 0x000fe4000001ff00 */
[----:B------:R-:W-:Y:S02]  /*1a00*/  LOP3.LUT R5, R5, 0xfffffff8, RZ, 0xc0, !PT ;  /* 0xfffffff805057812 */ /* 0x000fe400078ec0ff */
[----:B------:R-:W-:Y:S02]  /*1a10*/  CS2R R66, SRZ ;  /* 0x0000000000427805 */ /* 0x000fe4000001ff00 */
[----:B------:R-:W-:Y:S02]  /*1a20*/  LEA.HI R24, R24, R27, RZ, 0x5 ;  /* 0x0000001b18187211 */ /* 0x000fe400078f28ff */
[----:B------:R-:W-:Y:S02]  /*1a30*/  CS2R R64, SRZ ;  /* 0x0000000000407805 */ /* 0x000fe4000001ff00 */
[----:B------:R-:W-:Y:S01]  /*1a40*/  LOP3.LUT R22, R9, 0x8, R22, 0xf8, !PT ;  /* 0x0000000809167812 */ /* 0x000fe200078ef816 */
[----:B------:R-:W-:Y:S01]  /*1a50*/  IMAD.IADD R5, R4, 0x1, -R5 ;  /* 0x0000000104057824 */ /* 0x000fe200078e0a05 */
[----:B------:R-:W-:Y:S01]  /*1a60*/  SHF.R.U32.HI R11, RZ, 0x3, R0 ;  /* 0x00000003ff0b7819 */ /* 0x000fe20000011600 */
[C---:B------:R-:W-:Y:S01]  /*1a70*/  IMAD R0, R16.reuse, 0x8, R3 ;  /* 0x0000000810007824 */ /* 0x040fe200078e0203 */
[----:B------:R-:W-:Y:S01]  /*1a80*/  SHF.R.S32.HI R24, RZ, 0x5, R24 ;  /* 0x00000005ff187819 */ /* 0x000fe20000011418 */
[----:B------:R-:W-:Y:S01]  /*1a90*/  IMAD R3, R16, 0x300, R27 ;  /* 0x0000030010037824 */ /* 0x000fe200078e021b */
[----:B------:R-:W-:-:S02]  /*1aa0*/  LOP3.LUT R11, R22, R11, RZ, 0x3c, !PT ;  /* 0x0000000b160b7212 */ /* 0x000fc400078e3cff */
[----:B------:R-:W-:Y:S02]  /*1ab0*/  CS2R R62, SRZ ;  /* 0x00000000003e7805 */ /* 0x000fe4000001ff00 */
[----:B------:R-:W-:Y:S01]  /*1ac0*/  LEA.HI R4, R16, R16, RZ, 0x1 ;  /* 0x0000001010047211 */ /* 0x000fe200078f08ff */
[----:B------:R-:W-:Y:S01]  /*1ad0*/  IMAD R24, R24, 0x10, R5 ;  /* 0x0000001018187824 */ /* 0x000fe200078e0205 */
[----:B------:R-:W-:Y:S01]  /*1ae0*/  CS2R R60, SRZ ;  /* 0x00000000003c7805 */ /* 0x000fe2000001ff00 */
[----:B------:R-:W-:Y:S01]  /*1af0*/  IMAD.U32 R5, R0, 0x200, R11 ;  /* 0x0000020000057824 */ /* 0x000fe200078e000b */
[----:B------:R-:W-:Y:S01]  /*1b00*/  LOP3.LUT R9, R4, 0x3fffffe, RZ, 0xc0, !PT ;  /* 0x03fffffe04097812 */ /* 0x000fe200078ec0ff */
[----:B------:R-:W-:Y:S01]  /*1b10*/  IMAD.MOV.U32 R0, RZ, RZ, 0x20 ;  /* 0x00000020ff007424 */ /* 0x000fe200078e00ff */
[----:B------:R-:W-:Y:S01]  /*1b20*/  CS2R R58, SRZ ;  /* 0x00000000003a7805 */ /* 0x000fe2000001ff00 */
[----:B------:R-:W-:Y:S01]  /*1b30*/  IMAD.U32 R4, RZ, RZ, UR42 ;  /* 0x0000002aff047e24 */ /* 0x000fe2000f8e00ff */
[----:B------:R-:W-:Y:S01]  /*1b40*/  CS2R R56, SRZ ;  /* 0x0000000000387805 */ /* 0x000fe2000001ff00 */
[----:B------:R-:W-:Y:S01]  /*1b50*/  IMAD.IADD R9, R16, 0x1, -R9 ;  /* 0x0000000110097824 */ /* 0x000fe200078e0a09 */
[----:B------:R-:W-:Y:S01]  /*1b60*/  SEL R0, R0, 0xffffffe0, !P0 ;  /* 0xffffffe000007807 */ /* 0x000fe20004000000 */
[----:B------:R-:W-:Y:S01]  /*1b70*/  IMAD.SHL.U32 R3, R3, 0x4, RZ ;  /* 0x0000000403037824 */ /* 0x000fe200078e00ff */
        /* <DEDUP_REMOVED lines=44> */
[----:B------:R-:W-:Y:S01]  /*1e40*/  CS2R R72, SRZ ;  /* 0x0000000000487805 */ /* 0x000fe2000001ff00 */
[----:B------:R-:W-:Y:S01]  /*1e50*/  IMAD R3, R3, 0x4, R18 ;  /* 0x0000000403037824 */ /* 0x000fe200078e0212 */
[----:B------:R-:W-:Y:S01]  /*1e60*/  IADD3 R4, -R9, UR41, -R4 ;  /* 0x0000002909047c10 */ /* 0x000fe2000fffe904 */
[----:B------:R-:W-:Y:S01]  /*1e70*/  ULOP3.LUT UR9, UR38, 0x1, URZ, 0xfc, !UPT ;  /* 0x0000000126097892 */ /* 0x000fe2000f8efc3f */
[----:B-----5:R-:W-:Y:S01]  /*1e80*/  IADD3 R0, RZ, -UR42, -R9 ;  /* 0x8000002aff007c10 */ /* 0x020fe2000fffe809 */
[----:B------:R-:W-:Y:S01]  /*1e90*/  UMOV UR4, URZ ;  /* 0x0000003f00047c82 */ /* 0x000fe20008000000 */
[----:B------:R-:W-:Y:S01]  /*1ea0*/  UMOV UR5, URZ ;  /* 0x0000003f00057c82 */ /* 0x000fe20008000000 */
[----:B-1234-:R-:W-:-:S08]  /*1eb0*/  ULDC UR6, c[0x0][0x744] ;  /* 0x0001d10000067ab9 */ /* 0x01efd00000000800 */
.L_x_1579:
[----:B------:R-:W-:-:S06]  /*1ec0*/  UISETP.NE.AND UP0, UPT, UR9, 0x3, UPT ;  /* 0x000000030900788c */ /* 0x000fcc000bf05270 */
[----:B------:R-:W-:-:S13]  /*1ed0*/  PLOP3.LUT P6, PT, PT, PT, UP0, 0x80, 0x0 ;  /* 0x000000000000781c */ /* 0x000fda0003fcf008 */
[----:B-1----:R-:W-:Y:S05]  /*1ee0*/  @!P6 BRA `(.L_x_1569) ;  /* 0x000000000004e947 */ /* 0x002fea0003800000 */
[----:B------:R-:W-:Y:S01]  /*1ef0*/  BPT.TRAP 0x1 ;  /* 0x000000040000795c */ /* 0x000fe20000300000 */
.L_x_1569:
[----:B------:R-:W-:Y:S01]  /*1f00*/  R2UR UR7, R18 ;  /* 0x00000000120772ca */ /* 0x000fe200000e0000 */
[----:B------:R-:W-:-:S05]  /*1f10*/  IMAD.U32 R16, RZ, RZ, UR4 ;  /* 0x00000004ff107e24 */ /* 0x000fca000f8e00ff */
[----:B------:R-:W-:-:S07]  /*1f20*/  SHF.L.U32 R16, R16, 0x1f, RZ ;  /* 0x0000001f10107819 */ /* 0x000fce00000006ff */
[----:B------:R-:W-:-:S09]  /*1f30*/  ULEA UR7, UR5, UR7, 0x3 ;  /* 0x0000000705077291 */ /* 0x000fd2000f8e183f */
[----:B------:R1:W2:Y:S01]  /*1f40*/  SYNCS.PHASECHK.TRANS64.TRYWAIT P0, [UR7+0x26810], R16 ;  /* 0x02681010ff0075a7 */ /* 0x0002a20008000147 */
[----:B------:R-:W-:Y:S05]  /*1f50*/  @!P6 BRA `(.L_x_1570) ;  /* 0x000000000004e947 */ /* 0x000fea0003800000 */
[----:B------:R-:W-:Y:S01]  /*1f60*/  BPT.TRAP 0x1 ;  /* 0x000000040000795c */ /* 0x000fe20000300000 */
.L_x_1570:
[----:B--2---:R-:W-:Y:S05]  /*1f70*/  @P0 BRA `(.L_x_1571) ;  /* 0x0000000000080947 */ /* 0x004fea0003800000 */
[----:B------:R-:W2:Y:S02]  /*1f80*/  SYNCS.PHASECHK.TRANS64.TRYWAIT P0, [UR7+0x26810], R16 ;  /* 0x02681010ff0075a7 */ /* 0x000ea40008000147 */
[----:B--2---:R-:W-:Y:S05]  /*1f90*/  @!P0 BRA `(.L_x_1572) ;  /* 0x0000008800188947 */ /* 0x004fea0003800000 */
.L_x_1571:
        /* <DEDUP_REMOVED lines=66> */
.L_x_1573:
[----:B------:R1:W1:Y:S01]  /*23c0*/  SYNCS.PHASECHK.TRANS64.TRYWAIT P0, [UR7+0x26830], R16 ;  /* 0x02683010ff0075a7 */ /* 0x0002620008000147 */
[----:B------:R-:W-:Y:S05]  /*23d0*/  @!P6 BRA `(.L_x_1574) ;  /* 0x000000000004e947 */ /* 0x000fea0003800000 */
[----:B------:R-:W-:Y:S01]  /*23e0*/  BPT.TRAP 0x1 ;  /* 0x000000040000795c */ /* 0x000fe20000300000 */
.L_x_1574:
[----:B-1----:R-:W-:Y:S05]  /*23f0*/  @P0 BRA `(.L_x_1575) ;  /* 0x0000000000080947 */ /* 0x002fea0003800000 */
[----:B------:R-:W1:Y:S02]  /*2400*/  SYNCS.PHASECHK.TRANS64.TRYWAIT P0, [UR7+0x26830], R16 ;  /* 0x02683010ff0075a7 */ /* 0x000e640008000147 */
[----:B-1----:R-:W-:Y:S05]  /*2410*/  @!P0 BRA `(.L_x_1576) ;  /* 0x0000008400108947 */ /* 0x002fea0003800000 */
.L_x_1575:
[----:B------:R-:W-:Y:S01]  /*2420*/  R2UR UR10, R18 ;  /* 0x00000000120a72ca */ /* 0x000fe200000e0000 */
[----:B------:R-:W-:Y:S01]  /*2430*/  WARPGROUP.ARRIVE ;  /* 0x00000000000079c5 */ /* 0x000fe20000000000 */
[----:B------:R-:W-:Y:S01]  /*2440*/  UMOV UR15, 0x80000020 ;  /* 0x80000020000f7882 */ /* 0x000fe20000000000 */
[----:B------:R-:W1:Y:S01]  /*2450*/  LDC.64 R212, c[0x0][0x748] ;  /* 0x0001d200ffd47b82 */ /* 0x000e620000000a00 */
[----:B------:R-:W-:Y:S01]  /*2460*/  ULEA UR12, UR40, -UR37, 0x6 ;  /* 0x80000025280c7291 */ /* 0x000fe2000f8e303f */
[----:B------:R-:W-:Y:S01]  /*2470*/  ISETP.GT.AND P1, PT, R0, RZ, PT ;  /* 0x000000ff0000720c */ /* 0x000fe20003f24270 */
[----:B------:R-:W-:Y:S01]  /*2480*/  UMOV UR19, 0xc0000010 ;  /* 0xc000001000137882 */ /* 0x000fe20000000000 */
[----:B------:R-:W-:Y:S01]  /*2490*/  ISETP.GT.AND P0, PT, R4, RZ, PT ;  /* 0x000000ff0400720c */ /* 0x000fe20003f04270 */
[----:B------:R-:W-:Y:S01]  /*24a0*/  UMOV UR17, 0x40000040 ;  /* 0x4000004000117882 */ /* 0x000fe20000000000 */
[----:B------:R-:W-:Y:S02]  /*24b0*/  ISETP.GT.AND P2, PT, R0, 0x8, PT ;  /* 0x000000080000780c */ /* 0x000fe40003f44270 */
[----:B------:R-:W-:-:S02]  /*24c0*/  IADD3 R218, R4, UR12, R17 ;  /* 0x0000000c04da7c10 */ /* 0x000fc4000fffe011 */
[----:B------:R-:W-:Y:S01]  /*24d0*/  UIADD3 UR10, UR10, 0x18000, URZ ;  /* 0x000180000a0a7890 */ /* 0x000fe2000fffe03f */
[----:B------:R-:W-:-:S03]  /*24e0*/  ISETP.GT.AND P3, PT, R4, 0x8, PT ;  /* 0x000000080400780c */ /* 0x000fc60003f64270 */
[----:B------:R-:W-:-:S04]  /*24f0*/  USHF.R.U32.HI UR10, URZ, 0x4, UR10 ;  /* 0x000000043f0a7899 */ /* 0x000fc8000801160a */
[----:B------:R-:W-:-:S04]  /*2500*/  ULOP3.LUT UR10, UR10, 0x3fff, URZ, 0xc0, !UPT ;  /* 0x00003fff0a0a7892 */ /* 0x000fc8000f8ec03f */
[----:B------:R-:W-:Y:S01]  /*2510*/  ULOP3.LUT UR11, UR10, 0x10000, URZ, 0xfc, !UPT ;  /* 0x000100000a0b7892 */ /* 0x000fe2000f8efc3f */
[C-C-:B-1----:R-:W-:Y:S01]  /*2520*/  IMAD.IADD R217, R212.reuse, 0x1, -R218.reuse ;  /* 0x00000001d4d97824 */ /* 0x142fe200078e0ada */
[----:B------:R-:W-:Y:S02]  /*2530*/  IADD3 R216, RZ, -R218, -R213 ;  /* 0x800000daffd87210 */ /* 0x000fe40007ffe8d5 */
[----:B------:R-:W-:Y:S01]  /*2540*/  UIMAD UR11, UR5, 0x300, UR11 ;  /* 0x00000300050b78a4 */ /* 0x000fe2000f8e020b */
[----:B------:R-:W-:Y:S01]  /*2550*/  IADD3 R212, R212, 0x8, -R218 ;  /* 0x00000008d4d47810 */ /* 0x000fe20007ffe8da */
[----:B------:R-:W-:Y:S01]  /*2560*/  ULOP3.LUT UR10, UR10, 0x1000000, URZ, 0xfc, !UPT ;  /* 0x010000000a0a7892 */ /* 0x000fe2000f8efc3f */
[----:B------:R-:W-:Y:S01]  /*2570*/  SEL R217, R217, 0x40, !P1 ;  /* 0x00000040d9d97807 */ /* 0x000fe20004800000 */
[----:B------:R-:W-:Y:S01]  /*2580*/  UIADD3 UR12, UR11, 0x202, URZ ;  /* 0x000002020b0c7890 */ /* 0x000fe2000fffe03f */
[----:B------:R-:W-:Y:S01]  /*2590*/  SEL R216, R216, 0x40, P0 ;  /* 0x00000040d8d87807 */ /* 0x000fe20000000000 */
[----:B------:R-:W-:Y:S01]  /*25a0*/  UIMAD UR10, UR5, 0x300, UR10 ;  /* 0x00000300050a78a4 */ /* 0x000fe2000f8e020a */
[C---:B------:R-:W-:Y:S01]  /*25b0*/  ISETP.GE.AND P0, PT, R217.reuse, RZ, PT ;  /* 0x000000ffd900720c */ /* 0x040fe20003f06270 */
[----:B------:R-:W-:Y:S01]  /*25c0*/  UMOV UR14, UR11 ;  /* 0x0000000b000e7c82 */ /* 0x000fe20008000000 */
[----:B------:R-:W-:-:S04]  /*25d0*/  ISETP.GE.AND P1, PT, R217, 0x1, PT ;  /* 0x00000001d900780c */ /* 0x000fc80003f26270 */
[----:B------:R-:W-:Y:S01]  /*25e0*/  HGMMA.64x64x16.F32.BF16 R120, R184, gdesc[UR12], RZ, !UPT, gsb0 ;  /* 0x00e0000cb8787df0 */ /* 0x000fe2000c0018ff */
[----:B------:R-:W-:Y:S01]  /*25f0*/  UIADD3 UR14, UR11, 0x2, URZ ;  /* 0x000000020b0e7890 */ /* 0x000fe2000fffe03f */
[----:B------:R-:W-:Y:S01]  /*2600*/  ISETP.GT.OR P0, PT, R216, RZ, !P0 ;  /* 0x000000ffd800720c */ /* 0x000fe20004704670 */
[----:B------:R-:W-:Y:S01]  /*2610*/  UMOV UR15, 0x80000020 ;  /* 0x80000020000f7882 */ /* 0x000fe20000000000 */
[C---:B------:R-:W-:Y:S02]  /*2620*/  ISETP.GE.AND P4, PT, R217.reuse, 0x38, PT ;  /* 0x00000038d900780c */ /* 0x040fe40003f86270 */
[----:B------:R-:W-:Y:S02]  /*2630*/  FSEL R215, R152, -INF , !P0 ;  /* 0xff80000098d77808 */ /* 0x000fe40004000000 */
[----:B------:R-:W-:Y:S02]  /*2640*/  ISETP.GT.OR P0, PT, R216, 0x1, !P1 ;  /* 0x00000001d800780c */ /* 0x000fe40004f04670 */
[----:B------:R-:W-:Y:S01]  /*2650*/  ISETP.GE.AND P1, PT, R217, 0x8, PT ;  /* 0x00000008d900780c */ /* 0x000fe20003f26270 */
[----:B---3--:R-:W-:Y:S01]  /*2660*/  FFMA.FTZ R152, R215, UR6, -R20 ;  /* 0x00000006d7987c23 */ /* 0x008fe20008010814 */
        /* <DEDUP_REMOVED lines=8> */
[----:B----4-:R-:W-:Y:S01]  /*26f0*/  FFMA.FTZ R22, R215, UR6, -R210 ;  /* 0x00000006d7167c23 */ /* 0x010fe200080108d2 */
[----:B------:R-:W-:-:S02]  /*2700*/  FSEL R16, R157, -INF , !P0 ;  /* 0xff8000009d107808 */ /* 0x000fc40004000000 */
[----:B------:R-:W-:Y:S01]  /*2710*/  ISETP.GT.OR P0, PT, R216, 0x10, !P1 ;  /* 0x00000010d800780c */ /* 0x000fe20004f04670 */
[----:B------:R-:W-:Y:S01]  /*2720*/  MUFU.EX2 R153, R153 ;  /* 0x0000009900997308 */ /* 0x000fe20000000800 */
[C---:B------:R-:W-:Y:S01]  /*2730*/  ISETP.GE.AND P1, PT, R217.reuse, 0x11, PT ;  /* 0x00000011d900780c */ /* 0x040fe20003f26270 */
[----:B------:R-:W-:Y:S01]  /*2740*/  FFMA.FTZ R215, R16, UR6, -R211 ;  /* 0x0000000610d77c23 */ /* 0x000fe200080108d3 */
[----:B------:R-:W-:Y:S02]  /*2750*/  FSEL R157, R160, -INF , !P0 ;  /* 0xff800000a09d7808 */ /* 0x000fe40004000000 */
[C---:B------:R-:W-:Y:S02]  /*2760*/  ISETP.GT.OR P0, PT, R216.reuse, 0x11, !P1 ;  /* 0x00000011d800780c */ /* 0x040fe40004f04670 */
[----:B------:R-:W-:Y:S01]  /*2770*/  ISETP.GE.AND P1, PT, R217, 0x18, PT ;  /* 0x00000018d900780c */ /* 0x000fe20003f26270 */
[----:B------:R-:W-:Y:S01]  /*2780*/  FFMA.FTZ R16, R157, UR6, -R208 ;  /* 0x000000069d107c23 */ /* 0x000fe200080108d0 */
[----:B------:R-:W-:Y:S01]  /*2790*/  FSEL R156, R161, -INF , !P0 ;  /* 0xff800000a19c7808 */ /* 0x000fe20004000000 */
[----:B------:R-:W-:Y:S01]  /*27a0*/  MUFU.EX2 R22, R22 ;  /* 0x0000001600167308 */ /* 0x000fe20000000800 */
[----:B------:R-:W-:-:S02]  /*27b0*/  ISETP.GT.OR P0, PT, R216, 0x18, !P1 ;  /* 0x00000018d800780c */ /* 0x000fc40004f04670 */
[C---:B------:R-:W-:Y:S01]  /*27c0*/  ISETP.GE.AND P1, PT, R217.reuse, 0x19, PT ;  /* 0x00000019d900780c */ /* 0x040fe20003f26270 */
[----:B------:R-:W-:Y:S01]  /*27d0*/  FFMA.FTZ R161, R156, UR6, -R209 ;  /* 0x000000069ca17c23 */ /* 0x000fe200080108d1 */
[----:B------:R-:W-:Y:S02]  /*27e0*/  FSEL R157, R164, -INF , !P0 ;  /* 0xff800000a49d7808 */ /* 0x000fe40004000000 */
[C---:B------:R-:W-:Y:S01]  /*27f0*/  ISETP.GT.OR P0, PT, R216.reuse, 0x19, !P1 ;  /* 0x00000019d800780c */ /* 0x040fe20004f04670 */
[----:B------:R-:W-:Y:S01]  /*2800*/  MUFU.EX2 R16, R16 ;  /* 0x0000001000107308 */ /* 0x000fe20000000800 */
[----:B------:R-:W-:Y:S01]  /*2810*/  ISETP.GE.AND P1, PT, R217, 0x20, PT ;  /* 0x00000020d900780c */ /* 0x000fe20003f26270 */
[----:B------:R-:W-:Y:S01]  /*2820*/  FFMA.FTZ R160, R157, UR6, -R14 ;  /* 0x000000069da07c23 */ /* 0x000fe2000801080e */
[----:B------:R-:W-:Y:S02]  /*2830*/  FSEL R156, R165, -INF , !P0 ;  /* 0xff800000a59c7808 */ /* 0x000fe40004000000 */
[----:B------:R-:W-:-:S02]  /*2840*/  ISETP.GT.OR P0, PT, R216, 0x20, !P1 ;  /* 0x00000020d800780c */ /* 0x000fc40004f04670 */
[C---:B------:R-:W-:Y:S01]  /*2850*/  ISETP.GE.AND P1, PT, R217.reuse, 0x21, PT ;  /* 0x00000021d900780c */ /* 0x040fe20003f26270 */
[----:B------:R-:W-:Y:S01]  /*2860*/  FFMA.FTZ R165, R156, UR6, -R15 ;  /* 0x000000069ca57c23 */ /* 0x000fe2000801080f */
[----:B------:R-:W-:Y:S01]  /*2870*/  FSEL R157, R168, -INF , !P0 ;  /* 0xff800000a89d7808 */ /* 0x000fe20004000000 */
[----:B------:R-:W1:Y:S01]  /*2880*/  MUFU.EX2 R160, R160 ;  /* 0x000000a000a07308 */ /* 0x000e620000000800 */
[C---:B------:R-:W-:Y:S02]  /*2890*/  ISETP.GT.OR P0, PT, R216.reuse, 0x21, !P1 ;  /* 0x00000021d800780c */ /* 0x040fe40004f04670 */
[----:B------:R-:W-:Y:S01]  /*28a0*/  ISETP.GE.AND P1, PT, R217, 0x28, PT ;  /* 0x00000028d900780c */ /* 0x000fe20003f26270 */
        /* <DEDUP_REMOVED lines=8> */
[----:B------:R-:W-:Y:S01]  /*2930*/  ISETP.GE.AND P1, PT, R217, 0x30, PT ;  /* 0x00000030d900780c */ /* 0x000fe20003f26270 */
[----:B------:R-:W-:Y:S01]  /*2940*/  FFMA.FTZ R168, R157, UR6, -R8 ;  /* 0x000000069da87c23 */ /* 0x000fe20008010808 */
[----:B------:R-:W-:Y:S01]  /*2950*/  IADD3 R156, -R218, 0x8, -R213 ;  /* 0x00000008da9c7810 */ /* 0x000fe20007ffe9d5 */
[----:B------:R-:W4:Y:S01]  /*2960*/  MUFU.EX2 R161, R161 ;  /* 0x000000a100a17308 */ /* 0x000f220000000800 */
[----:B------:R-:W-:Y:S02]  /*2970*/  SEL R157, R212, 0x40, !P2 ;  /* 0x00000040d49d7807 */ /* 0x000fe40005000000 */
[----:B------:R-:W-:Y:S01]  /*2980*/  FSEL R172, R173, -INF , !P0 ;  /* 0xff800000adac7808 */ /* 0x000fe20004000000 */
[----:B------:R-:W-:Y:S02]  /*2990*/  WARPGROUP.DEPBAR.LE gsb0, 0x0 ;  /* 0x00008000000079c5 */ /* 0x000fe40000010000 */
[----:B------:R-:W-:Y:S01]  /*29a0*/  WARPGROUP.ARRIVE ;  /* 0x00000000000079c5 */ /* 0x000fe20000000000 */
[----:B------:R-:W-:Y:S01]  /*29b0*/  ISETP.GT.OR P0, PT, R216, 0x30, !P1 ;  /* 0x00000030d800780c */ /* 0x000fe20004f04670 */
[----:B------:R-:W-:Y:S01]  /*29c0*/  FFMA.FTZ R173, R172, UR6, -R9 ;  /* 0x00000006acad7c23 */ /* 0x000fe20008010809 */
[----:B------:R-:W-:Y:S01]  /*29d0*/  SEL R156, R156, 0x40, P3 ;  /* 0x000000409c9c7807 */ /* 0x000fe20001800000 */
[----:B------:R-:W5:Y:S01]  /*29e0*/  MUFU.EX2 R168, R168 ;  /* 0x000000a800a87308 */ /* 0x000f620000000800 */
[----:B------:R-:W-:Y:S01]  /*29f0*/  ISETP.GE.AND P1, PT, R157, RZ, PT ;  /* 0x000000ff9d00720c */ /* 0x000fe20003f26270 */
[----:B------:R-:W-:Y:S01]  /*2a00*/  HGMMA.64x64x16.F32.BF16 R120, R196, gdesc[UR12], R120, gsb0 ;  /* 0x00e0000cc4787df0 */ /* 0x000fe20008001878 */
[----:B------:R-:W-:Y:S01]  /*2a10*/  UIADD3 UR14, UR11, 0x100, URZ ;  /* 0x000001000b0e7890 */ /* 0x000fe2000fffe03f */
[----:B------:R-:W-:Y:S01]  /*2a20*/  FSEL R213, R176, -INF , !P0 ;  /* 0xff800000b0d57808 */ /* 0x000fe20004000000 */
[----:B------:R-:W-:Y:S01]  /*2a30*/  UMOV UR15, 0x80000020 ;  /* 0x80000020000f7882 */ /* 0x000fe20000000000 */
[----:B------:R-:W-:-:S02]  /*2a40*/  ISETP.GT.OR P0, PT, R156, RZ, !P1 ;  /* 0x000000ff9c00720c */ /* 0x000fc40004f04670 */
[----:B------:R-:W-:Y:S01]  /*2a50*/  ISETP.GE.AND P1, PT, R157, 0x1, PT ;  /* 0x000000019d00780c */ /* 0x000fe20003f26270 */
[----:B------:R-:W-:Y:S01]  /*2a60*/  FFMA.FTZ R172, R213, UR6, -R12 ;  /* 0x00000006d5ac7c23 */ /* 0x000fe2000801080c */
[----:B------:R-:W-:Y:S01]  /*2a70*/  FSEL R213, R154, -INF , !P0 ;  /* 0xff8000009ad57808 */ /* 0x000fe20004000000 */
[----:B------:R-:W2:Y:S01]  /*2a80*/  MUFU.EX2 R173, R173 ;  /* 0x000000ad00ad7308 */ /* 0x000ea20000000800 */
[C---:B------:R-:W-:Y:S02]  /*2a90*/  ISETP.GT.OR P0, PT, R156.reuse, 0x1, !P1 ;  /* 0x000000019c00780c */ /* 0x040fe40004f04670 */
[----:B------:R-:W-:Y:S01]  /*2aa0*/  ISETP.GE.AND P1, PT, R157, 0x8, PT ;  /* 0x000000089d00780c */ /* 0x000fe20003f26270 */
[----:B------:R-:W-:Y:S01]  /*2ab0*/  FFMA.FTZ R176, R213, UR6, -R20 ;  /* 0x00000006d5b07c23 */ /* 0x000fe20008010814 */
[----:B------:R-:W-:Y:S02]  /*2ac0*/  FSEL R20, R155, -INF , !P0 ;  /* 0xff8000009b147808 */ /* 0x000fe40004000000 */
[----:B------:R-:W-:Y:S01]  /*2ad0*/  ISETP.GT.OR P0, PT, R156, 0x8, !P1 ;  /* 0x000000089c00780c */ /* 0x000fe20004f04670 */
[----:B------:R-:W-:Y:S01]  /*2ae0*/  MUFU.EX2 R215, R215 ;  /* 0x000000d700d77308 */ /* 0x000fe20000000800 */
[----:B------:R-:W-:Y:S01]  /*2af0*/  ISETP.GE.AND P1, PT, R157, 0x9, PT ;  /* 0x000000099d00780c */ /* 0x000fe20003f26270 */
[----:B------:R-:W-:Y:S01]  /*2b00*/  FFMA.FTZ R213, R20, UR6, -R21 ;  /* 0x0000000614d57c23 */ /* 0x000fe20008010815 */
[----:B------:R-:W-:-:S02]  /*2b10*/  FSEL R21, R158, -INF , !P0 ;  /* 0xff8000009e157808 */ /* 0x000fc40004000000 */
[C---:B------:R-:W-:Y:S02]  /*2b20*/  ISETP.GT.OR P0, PT, R156.reuse, 0x9, !P1 ;  /* 0x000000099c00780c */ /* 0x040fe40004f04670 */
[----:B------:R-:W-:Y:S01]  /*2b30*/  ISETP.GE.AND P3, PT, R157, 0x11, PT ;  /* 0x000000119d00780c */ /* 0x000fe20003f66270 */
[----:B------:R-:W-:Y:S01]  /*2b40*/  FFMA.FTZ R210, R21, UR6, -R210 ;  /* 0x0000000615d27c23 */ /* 0x000fe200080108d2 */
[----:B------:R-:W-:Y:S01]  /*2b50*/  ISETP.GE.AND P2, PT, R157, 0x10, PT ;  /* 0x000000109d00780c */ /* 0x000fe20003f46270 */
[----:B------:R-:W2:Y:S01]  /*2b60*/  MUFU.EX2 R213, R213 ;  /* 0x000000d500d57308 */ /* 0x000ea20000000800 */
[----:B------:R-:W-:Y:S02]  /*2b70*/  FSEL R20, R159, -INF , !P0 ;  /* 0xff8000009f147808 */ /* 0x000fe40004000000 */
[C---:B------:R-:W-:Y:S02]  /*2b80*/  ISETP.GT.OR P0, PT, R156.reuse, 0x11, !P3 ;  /* 0x000000119c00780c */ /* 0x040fe40005f04670 */
[----:B------:R-:W-:Y:S01]  /*2b90*/  ISETP.GT.OR P1, PT, R156, 0x10, !P2 ;  /* 0x000000109c00780c */ /* 0x000fe20005724670 */
[----:B------:R-:W-:Y:S01]  /*2ba0*/  FFMA.FTZ R211, R20, UR6, -R211 ;  /* 0x0000000614d37c23 */ /* 0x000fe200080108d3 */
[----:B------:R-:W-:Y:S01]  /*2bb0*/  ISETP.GE.AND P2, PT, R157, 0x19, PT ;  /* 0x000000199d00780c */ /* 0x000fe20003f46270 */
[----:B------:R-:W2:Y:S01]  /*2bc0*/  MUFU.EX2 R176, R176 ;  /* 0x000000b000b07308 */ /* 0x000ea20000000800 */
[----:B------:R-:W-:-:S02]  /*2bd0*/  FSEL R20, R163, -INF , !P0 ;  /* 0xff800000a3147808 */ /* 0x000fc40004000000 */
[C---:B------:R-:W-:Y:S02]  /*2be0*/  ISETP.GE.AND P3, PT, R157.reuse, 0x20, PT ;  /* 0x000000209d00780c */ /* 0x040fe40003f66270 */
[----:B------:R-:W-:Y:S01]  /*2bf0*/  ISETP.GT.OR P2, PT, R156, 0x19, !P2 ;  /* 0x000000199c00780c */ /* 0x000fe20005744670 */
[----:B------:R-:W-:Y:S01]  /*2c00*/  FFMA.FTZ R209, R20, UR6, -R209 ;  /* 0x0000000614d17c23 */ /* 0x000fe200080108d1 */
[----:B------:R-:W-:Y:S01]  /*2c10*/  ISETP.GE.AND P0, PT, R157, 0x18, PT ;  /* 0x000000189d00780c */ /* 0x000fe20003f06270 */
[----:B------:R-:W-:Y:S01]  /*2c20*/  MUFU.EX2 R163, R211 ;  /* 0x000000d300a37308 */ /* 0x000fe20000000800 */
[----:B------:R-:W-:Y:S02]  /*2c30*/  FSEL R21, R162, -INF , !P1 ;  /* 0xff800000a2157808 */ /* 0x000fe40004800000 */
[C---:B------:R-:W-:Y:S02]  /*2c40*/  ISETP.GT.OR P3, PT, R156.reuse, 0x20, !P3 ;  /* 0x000000209c00780c */ /* 0x040fe40005f64670 */
[----:B------:R-:W-:Y:S01]  /*2c50*/  FSEL R20, R167, -INF , !P2 ;  /* 0xff800000a7147808 */ /* 0x000fe20005000000 */
[----:B------:R-:W-:Y:S01]  /*2c60*/  FFMA.FTZ R162, R21, UR6, -R208 ;  /* 0x0000000615a27c23 */ /* 0x000fe200080108d0 */
[----:B------:R-:W-:Y:S01]  /*2c70*/  ISETP.GT.OR P0, PT, R156, 0x18, !P0 ;  /* 0x000000189c00780c */ /* 0x000fe20004704670 */
[----:B------:R-:W-:Y:S01]  /*2c80*/  MUFU.EX2 R167, R209 ;  /* 0x000000d100a77308 */ /* 0x000fe20000000800 */
[----:B------:R-:W-:Y:S01]  /*2c90*/  ISETP.GE.AND P2, PT, R157, 0x21, PT ;  /* 0x000000219d00780c */ /* 0x000fe20003f46270 */
[----:B------:R-:W-:Y:S01]  /*2ca0*/  FFMA.FTZ R208, R20, UR6, -R15 ;  /* 0x0000000614d07c23 */ /* 0x000fe2000801080f */
[----:B------:R-:W-:-:S02]  /*2cb0*/  FSEL R155, R170, -INF , !P3 ;  /* 0xff800000aa9b7808 */ /* 0x000fc40005800000 */
[----:B------:R-:W-:Y:S02]  /*2cc0*/  ISETP.GE.AND P1, PT, R217, 0x31, PT ;  /* 0x00000031d900780c */ /* 0x000fe40003f26270 */
[----:B------:R-:W-:Y:S01]  /*2cd0*/  FSEL R21, R166, -INF , !P0 ;  /* 0xff800000a6157808 */ /* 0x000fe20004000000 */
[----:B------:R-:W-:Y:S01]  /*2ce0*/  FFMA.FTZ R170, R155, UR6, -R10 ;  /* 0x000000069baa7c23 */ /* 0x000fe2000801080a */
[----:B------:R-:W-:Y:S01]  /*2cf0*/  ISETP.GT.OR P2, PT, R156, 0x21, !P2 ;  /* 0x000000219c00780c */ /* 0x000fe20005744670 */
[----:B------:R-:W2:Y:S01]  /*2d00*/  MUFU.EX2 R210, R210 ;  /* 0x000000d200d27308 */ /* 0x000ea20000000800 */
[----:B------:R-:W-:Y:S01]  /*2d10*/  ISETP.GT.OR P3, PT, R216, 0x31, !P1 ;  /* 0x00000031d800780c */ /* 0x000fe20004f64670 */
[----:B------:R-:W-:Y:S01]  /*2d20*/  FFMA.FTZ R166, R21, UR6, -R14 ;  /* 0x0000000615a67c23 */ /* 0x000fe2000801080e */
[C---:B------:R-:W-:Y:S02]  /*2d30*/  ISETP.GE.AND P1, PT, R157.reuse, 0x28, PT ;  /* 0x000000289d00780c */ /* 0x040fe40003f26270 */
[----:B------:R-:W-:-:S02]  /*2d40*/  ISETP.GE.AND P5, PT, R157, 0x29, PT ;  /* 0x000000299d00780c */ /* 0x000fc40003fa6270 */
[----:B------:R-:W-:Y:S01]  /*2d50*/  FSEL R10, R171, -INF , !P2 ;  /* 0xff800000ab0a7808 */ /* 0x000fe20005000000 */
[----:B------:R-:W2:Y:S01]  /*2d60*/  MUFU.EX2 R162, R162 ;  /* 0x000000a200a27308 */ /* 0x000ea20000000800 */
[C---:B------:R-:W-:Y:S02]  /*2d70*/  ISETP.GT.OR P1, PT, R156.reuse, 0x28, !P1 ;  /* 0x000000289c00780c */ /* 0x040fe40004f24670 */
[----:B------:R-:W-:Y:S01]  /*2d80*/  ISETP.GT.OR P5, PT, R156, 0x29, !P5 ;  /* 0x000000299c00780c */ /* 0x000fe20006fa4670 */
[----:B------:R-:W-:Y:S01]  /*2d90*/  FFMA.FTZ R171, R10, UR6, -R11 ;  /* 0x000000060aab7c23 */ /* 0x000fe2000801080b */
[----:B------:R-:W-:Y:S02]  /*2da0*/  FSEL R159, R174, -INF , !P1 ;  /* 0xff800000ae9f7808 */ /* 0x000fe40004800000 */
[----:B------:R-:W-:Y:S01]  /*2db0*/  FSEL R158, R175, -INF , !P5 ;  /* 0xff800000af9e7808 */ /* 0x000fe20006800000 */
[----:B------:R-:W2:Y:S01]  /*2dc0*/  MUFU.EX2 R166, R166 ;  /* 0x000000a600a67308 */ /* 0x000ea20000000800 */
[----:B------:R-:W-:-:S02]  /*2dd0*/  WARPGROUP.DEPBAR.LE gsb0, 0x0 ;  /* 0x00008000000079c5 */ /* 0x000fc40000010000 */
[----:B------:R-:W-:Y:S01]  /*2de0*/  WARPGROUP.ARRIVE ;  /* 0x00000000000079c5 */ /* 0x000fe20000000000 */
[----:B------:R-:W-:Y:S02]  /*2df0*/  FSEL R212, R177, -INF , !P3 ;  /* 0xff800000b1d47808 */ /* 0x000fe40005800000 */
[----:B------:R-:W-:Y:S01]  /*2e00*/  ISETP.GE.AND P0, PT, R217, 0x39, PT ;  /* 0x00000039d900780c */ /* 0x000fe20003f06270 */
[----:B------:R-:W-:Y:S01]  /*2e10*/  FFMA.FTZ R217, R158, UR6, -R9 ;  /* 0x000000069ed97c23 */ /* 0x000fe20008010809 */
[----:B------:R1:W2:Y:S01]  /*2e20*/  MUFU.EX2 R177, R208 ;  /* 0x000000d000b17308 */ /* 0x0002a20000000800 */
[----:B------:R-:W-:Y:S01]  /*2e30*/  HGMMA.64x64x16.F32.BF16 R120, R188, gdesc[UR12], R120, gsb0 ;  /* 0x00e0000cbc787df0 */ /* 0x000fe20008001878 */
[----:B------:R-:W-:Y:S01]  /*2e40*/  UIADD3 UR14, UR11, 0x102, URZ ;  /* 0x000001020b0e7890 */ /* 0x000fe2000fffe03f */
[C---:B------:R-:W-:Y:S01]  /*2e50*/  ISETP.GE.AND P3, PT, R157.reuse, 0x30, PT ;  /* 0x000000309d00780c */ /* 0x040fe20003f66270 */
[----:B------:R-:W-:Y:S01]  /*2e60*/  UMOV UR15, 0x80000020 ;  /* 0x80000020000f7882 */ /* 0x000fe20000000000 */
[C---:B------:R-:W-:Y:S01]  /*2e70*/  ISETP.GE.AND P2, PT, R157.reuse, 0x31, PT ;  /* 0x000000319d00780c */ /* 0x040fe20003f46270 */
[----:B------:R-:W-:Y:S01]  /*2e80*/  FFMA.FTZ R212, R212, UR6, -R13 ;  /* 0x00000006d4d47c23 */ /* 0x000fe2000801080d */
[----:B------:R-:W-:Y:S01]  /*2e90*/  ISETP.GE.AND P1, PT, R157, 0x38, PT ;  /* 0x000000389d00780c */ /* 0x000fe20003f26270 */
[----:B------:R-:W2:Y:S01]  /*2ea0*/  MUFU.EX2 R164, R164 ;  /* 0x000000a400a47308 */ /* 0x000ea20000000800 */
[----:B-1----:R-:W-:Y:S01]  /*2eb0*/  FFMA.FTZ R208, R159, UR6, -R8 ;  /* 0x000000069fd07c23 */ /* 0x002fe20008010808 */
[----:B------:R-:W-:-:S02]  /*2ec0*/  ISETP.GE.AND P5, PT, R157, 0x39, PT ;  /* 0x000000399d00780c */ /* 0x000fc40003fa6270 */
[C---:B------:R-:W-:Y:S02]  /*2ed0*/  ISETP.GT.OR P3, PT, R156.reuse, 0x30, !P3 ;  /* 0x000000309c00780c */ /* 0x040fe40005f64670 */
[C---:B------:R-:W-:Y:S02]  /*2ee0*/  ISETP.GT.OR P2, PT, R156.reuse, 0x31, !P2 ;  /* 0x000000319c00780c */ /* 0x040fe40005744670 */
[C---:B------:R-:W-:Y:S01]  /*2ef0*/  ISETP.GT.OR P1, PT, R156.reuse, 0x38, !P1 ;  /* 0x000000389c00780c */ /* 0x040fe20004f24670 */
[----:B------:R-:W1:Y:S01]  /*2f00*/  MUFU.EX2 R169, R169 ;  /* 0x000000a900a97308 */ /* 0x000e620000000800 */
[----:B------:R-:W-:Y:S02]  /*2f10*/  ISETP.GT.OR P5, PT, R156, 0x39, !P5 ;  /* 0x000000399c00780c */ /* 0x000fe40006fa4670 */
[C---:B------:R-:W-:Y:S02]  /*2f20*/  ISETP.GT.OR P0, PT, R216.reuse, 0x39, !P0 ;  /* 0x00000039d800780c */ /* 0x040fe40004704670 */
[----:B------:R-:W-:-:S02]  /*2f30*/  ISETP.GT.OR P4, PT, R216, 0x38, !P4 ;  /* 0x00000038d800780c */ /* 0x000fc40006784670 */
[----:B------:R-:W-:Y:S01]  /*2f40*/  FSEL R216, R181, -INF , !P0 ;  /* 0xff800000b5d87808 */ /* 0x000fe20004000000 */
[----:B------:R-:W1:Y:S01]  /*2f50*/  MUFU.EX2 R170, R170 ;  /* 0x000000aa00aa7308 */ /* 0x000e620000000800 */
[----:B------:R-:W-:Y:S02]  /*2f60*/  FSEL R181, R178, -INF , !P3 ;  /* 0xff800000b2b57808 */ /* 0x000fe40005800000 */
[----:B------:R-:W-:Y:S02]  /*2f70*/  FSEL R178, R179, -INF , !P2 ;  /* 0xff800000b3b27808 */ /* 0x000fe40005000000 */
[----:B------:R-:W-:Y:S01]  /*2f80*/  FSEL R211, R182, -INF , !P1 ;  /* 0xff800000b6d37808 */ /* 0x000fe20004800000 */
[----:B------:R-:W-:Y:S01]  /*2f90*/  FFMA.FTZ R218, R181, UR6, -R12 ;  /* 0x00000006b5da7c23 */ /* 0x000fe2000801080c */
[----:B------:R-:W-:Y:S01]  /*2fa0*/  FSEL R209, R180, -INF , !P4 ;  /* 0xff800000b4d17808 */ /* 0x000fe20006000000 */
[----:B------:R-:W-:Y:S01]  /*2fb0*/  FFMA.FTZ R219, R178, UR6, -R13 ;  /* 0x00000006b2db7c23 */ /* 0x000fe2000801080d */
[----:B------:R-:W-:Y:S01]  /*2fc0*/  FSEL R182, R183, -INF , !P5 ;  /* 0xff800000b7b67808 */ /* 0x000fe20006800000 */
[--C-:B------:R-:W-:Y:S01]  /*2fd0*/  FFMA.FTZ R178, R211, UR6, -R6.reuse ;  /* 0x00000006d3b27c23 */ /* 0x100fe20008010806 */
[--C-:B------:R-:W-:Y:S01]  /*2fe0*/  FFMA.FTZ R13, R216, UR6, -R7.reuse ;  /* 0x00000006d80d7c23 */ /* 0x100fe20008010807 */
[----:B------:R-:W-:Y:S01]  /*2ff0*/  FFMA.FTZ R180, R209, UR6, -R6 ;  /* 0x00000006d1b47c23 */ /* 0x000fe20008010806 */
[----:B------:R-:W1:Y:S01]  /*3000*/  MUFU.EX2 R171, R171 ;  /* 0x000000ab00ab7308 */ /* 0x000e620000000800 */
[----:B------:R-:W-:-:S07]  /*3010*/  FFMA.FTZ R12, R182, UR6, -R7 ;  /* 0x00000006b60c7c23 */ /* 0x000fce0008010807 */
[----:B------:R-:W1:Y:S08]  /*3020*/  MUFU.EX2 R208, R208 ;  /* 0x000000d000d07308 */ /* 0x000e700000000800 */
[----:B------:R-:W1:Y:S08]  /*3030*/  MUFU.EX2 R179, R217 ;  /* 0x000000d900b37308 */ /* 0x000e700000000800 */
[----:B------:R-:W1:Y:S08]  /*3040*/  MUFU.EX2 R172, R172 ;  /* 0x000000ac00ac7308 */ /* 0x000e700000000800 */
[----:B------:R-:W-:Y:S08]  /*3050*/  MUFU.EX2 R6, R218 ;  /* 0x000000da00067308 */ /* 0x000ff00000000800 */
[----:B------:R-:W1:Y:S01]  /*3060*/  MUFU.EX2 R7, R212 ;  /* 0x000000d400077308 */ /* 0x000e620000000800 */
[----:B------:R-:W-:-:S02]  /*3070*/  WARPGROUP.DEPBAR.LE gsb0, 0x0 ;  /* 0x00008000000079c5 */ /* 0x000fc40000010000 */
[----:B------:R-:W-:-:S05]  /*3080*/  WARPGROUP.ARRIVE ;  /* 0x00000000000079c5 */ /* 0x000fca0000000000 */
[----:B------:R-:W-:Y:S01]  /*3090*/  MUFU.EX2 R180, R180 ;  /* 0x000000b400b47308 */ /* 0x000fe20000000800 */
[----:B------:R-:W-:Y:S01]  /*30a0*/  HGMMA.64x64x16.F32.BF16 R120, R200, gdesc[UR12], R120, gsb0 ;  /* 0x00e0000cc8787df0 */ /* 0x000fe20008001878 */
[----:B------:R-:W-:Y:S01]  /*30b0*/  UIADD3 UR14, UR11, 0x200, URZ ;  /* 0x000002000b0e7890 */ /* 0x000fe2000fffe03f */
[----:B------:R-:W-:Y:S02]  /*30c0*/  UMOV UR15, 0x80000020 ;  /* 0x80000020000f7882 */ /* 0x000fe40000000000 */
[----:B------:R-:W-:-:S03]  /*30d0*/  UMOV UR11, 0x80000020 ;  /* 0x80000020000b7882 */ /* 0x000fc60000000000 */
[----:B------:R-:W-:Y:S08]  /*30e0*/  MUFU.EX2 R178, R178 ;  /* 0x000000b200b27308 */ /* 0x000ff00000000800 */
[----:B------:R-:W-:Y:S08]  /*30f0*/  MUFU.EX2 R13, R13 ;  /* 0x0000000d000d7308 */ /* 0x000ff00000000800 */
[----:B------:R-:W-:Y:S01]  /*3100*/  MUFU.EX2 R12, R12 ;  /* 0x0000000c000c7308 */ /* 0x000fe20000000800 */
[----:B------:R-:W-:-:S02]  /*3110*/  WARPGROUP.DEPBAR.LE gsb0, 0x0 ;  /* 0x00008000000079c5 */ /* 0x000fc40000010000 */
        /* <DEDUP_REMOVED lines=12> */
[----:B------:R-:W3:Y:S04]  /*31e0*/  LDS.64 R20, [R214+0x1e200] ;  /* 0x01e20000d6147984 */ /* 0x000ee80000000a00 */
[----:B------:R-:W4:Y:S04]  /*31f0*/  LDS.64 R14, [R214+0x1e220] ;  /* 0x01e22000d60e7984 */ /* 0x000f280000000a00 */
[----:B------:R-:W5:Y:S04]  /*3200*/  LDS.64 R154, [R214+0x1e240] ;  /* 0x01e24000d69a7984 */ /* 0x000f680000000a00 */
[----:B------:R-:W2:Y:S04]  /*3210*/  LDS.64 R10, [R214+0x1e260] ;  /* 0x01e26000d60a7984 */ /* 0x000ea80000000a00 */
[----:B------:R-:W1:Y:S04]  /*3220*/  LDS.64 R8, [R214+0x1e2a0] ;  /* 0x01e2a000d6087984 */ /* 0x000e680000000a00 */
        /* <DEDUP_REMOVED lines=11> */
[--C-:B-----5:R-:W-:Y:S01]  /*32e0*/  FADD.FTZ R15, R128, -R154.reuse ;  /* 0x8000009a800f7221 */ /* 0x120fe20000010000 */
[--C-:B------:R-:W-:Y:S01]  /*32f0*/  FADD.FTZ R122, R129, -R155.reuse ;  /* 0x8000009b817a7221 */ /* 0x100fe20000010000 */
[----:B------:R-:W-:Y:S01]  /*3300*/  FADD.FTZ R123, R130, -R154 ;  /* 0x8000009a827b7221 */ /* 0x000fe20000010000 */
[----:B------:R-:W-:Y:S01]  /*3310*/  FADD.FTZ R126, R131, -R155 ;  /* 0x8000009b837e7221 */ /* 0x000fe20000010000 */
[--C-:B--2---:R-:W-:Y:S01]  /*3320*/  FADD.FTZ R125, R132, -R10.reuse ;  /* 0x8000000a847d7221 */ /* 0x104fe20000010000 */
[----:B------:R-:W-:Y:S01]  /*3330*/  FADD.FTZ R127, R134, -R10 ;  /* 0x8000000a867f7221 */ /* 0x000fe20000010000 */
[--C-:B------:R-:W-:Y:S01]  /*3340*/  FADD.FTZ R10, R133, -R11.reuse ;  /* 0x8000000b850a7221 */ /* 0x100fe20000010000 */
[----:B------:R-:W-:Y:S01]  /*3350*/  FADD.FTZ R128, R135, -R11 ;  /* 0x8000000b87807221 */ /* 0x000fe20000010000 */
[----:B------:R-:W-:Y:S01]  /*3360*/  FMUL.FTZ R125, R160, R125 ;  /* 0x0000007da07d7220 */ /* 0x000fe20000410000 */
[----:B------:R-:W2:Y:S01]  /*3370*/  MUFU.EX2 R11, R219 ;  /* 0x000000db000b7308 */ /* 0x000ea20000000800 */
[----:B------:R-:W-:Y:S01]  /*3380*/  FMUL.FTZ R10, R165, R10 ;  /* 0x0000000aa50a7220 */ /* 0x000fe20000410000 */
[--C-:B-1----:R-:W-:Y:S01]  /*3390*/  FADD.FTZ R133, R140, -R8.reuse ;  /* 0x800000088c857221 */ /* 0x102fe20000010000 */
[----:B------:R-:W-:Y:S01]  /*33a0*/  FADD.FTZ R135, R142, -R8 ;  /* 0x800000088e877221 */ /* 0x000fe20000010000 */
[--C-:B------:R-:W-:Y:S01]  /*33b0*/  FADD.FTZ R8, R141, -R9.reuse ;  /* 0x800000098d087221 */ /* 0x100fe20000010000 */
[----:B------:R-:W-:Y:S01]  /*33c0*/  FMUL.FTZ R15, R16, R15 ;  /* 0x0000000f100f7220 */ /* 0x000fe20000410000 */
[----:B------:R-:W-:Y:S01]  /*33d0*/  FMUL.FTZ R122, R161, R122 ;  /* 0x0000007aa17a7220 */ /* 0x000fe20000410000 */
[----:B------:R-:W-:Y:S01]  /*33e0*/  FADD.FTZ R134, R143, -R9 ;  /* 0x800000098f867221 */ /* 0x000fe20000010000 */
[----:B------:R-:W-:Y:S01]  /*33f0*/  F2FP.BF16.F32.PACK_AB R154, R10, R125 ;  /* 0x0000007d0a9a723e */ /* 0x000fe200000010ff */
[----:B------:R-:W-:Y:S01]  /*3400*/  FMUL.FTZ R143, R153, R20 ;  /* 0x00000014998f7220 */ /* 0x000fe20000410000 */
[----:B------:R-:W-:Y:S01]  /*3410*/  FMUL.FTZ R133, R168, R133 ;  /* 0x00000085a8857220 */ /* 0x000fe20000410000 */
[----:B------:R-:W-:Y:S01]  /*3420*/  FMUL.FTZ R8, R173, R8 ;  /* 0x00000008ad087220 */ /* 0x000fe20000410000 */
[----:B------:R-:W-:-:S02]  /*3430*/  IMAD.U32 R10, RZ, RZ, UR5 ;  /* 0x00000005ff0a7e24 */ /* 0x000fc4000f8e00ff */
[--C-:B------:R-:W-:Y:S01]  /*3440*/  FADD.FTZ R131, R136, -R156.reuse ;  /* 0x8000009c88837221 */ /* 0x100fe20000010000 */
[----:B------:R-:W-:Y:S01]  /*3450*/  FADD.FTZ R129, R138, -R156 ;  /* 0x8000009c8a817221 */ /* 0x000fe20000010000 */
[--C-:B------:R-:W-:Y:S01]  /*3460*/  FADD.FTZ R132, R137, -R157.reuse ;  /* 0x8000009d89847221 */ /* 0x100fe20000010000 */
[----:B------:R-:W-:Y:S01]  /*3470*/  FADD.FTZ R130, R139, -R157 ;  /* 0x8000009d8b827221 */ /* 0x000fe20000010000 */
[----:B------:R-:W-:Y:S01]  /*3480*/  FADD.FTZ R140, R149, -R175 ;  /* 0x800000af958c7221 */ /* 0x000fe20000010000 */
[----:B------:R-:W-:Y:S01]  /*3490*/  FMUL.FTZ R20, R213, R120 ;  /* 0x00000078d5147220 */ /* 0x000fe20000410000 */
[--C-:B------:R-:W-:Y:S01]  /*34a0*/  FADD.FTZ R137, R144, -R158.reuse ;  /* 0x8000009e90897221 */ /* 0x100fe20000010000 */
[----:B------:R-:W-:Y:S01]  /*34b0*/  FADD.FTZ R9, R146, -R158 ;  /* 0x8000009e92097221 */ /* 0x000fe20000010000 */
[--C-:B------:R-:W-:Y:S01]  /*34c0*/  FADD.FTZ R138, R145, -R159.reuse ;  /* 0x8000009f918a7221 */ /* 0x100fe20000010000 */
[----:B------:R-:W-:Y:S01]  /*34d0*/  FADD.FTZ R136, R147, -R159 ;  /* 0x8000009f93887221 */ /* 0x000fe20000010000 */
[--C-:B------:R-:W-:Y:S01]  /*34e0*/  FADD.FTZ R139, R148, -R174.reuse ;  /* 0x800000ae948b7221 */ /* 0x100fe20000010000 */
[----:B------:R-:W-:Y:S01]  /*34f0*/  FADD.FTZ R141, R150, -R174 ;  /* 0x800000ae968d7221 */ /* 0x000fe20000010000 */
[----:B------:R-:W-:Y:S01]  /*3500*/  FADD.FTZ R175, R151, -R175 ;  /* 0x800000af97af7221 */ /* 0x000fe20000010000 */
[----:B------:R-:W-:Y:S01]  /*3510*/  FMUL.FTZ R156, R152, R181 ;  /* 0x000000b5989c7220 */ /* 0x000fe20000410000 */
[----:B------:R-:W-:Y:S01]  /*3520*/  F2FP.BF16.F32.PACK_AB R120, R153, R152 ;  /* 0x000000989978723e */ /* 0x000fe200000010ff */
        /* <DEDUP_REMOVED lines=35> */
[----:B------:R-:W-:Y:S01]  /*3760*/  F2FP.BF16.F32.PACK_AB R149, R130, R129 ;  /* 0x000000818295723e */ /* 0x000fe200000010ff */
[----:B------:R1:W-:Y:S01]  /*3770*/  STSM.16.MT88.4 [R15+0x1f000], R152 ;  /* 0x01f000980f007844 */ /* 0x0003e20000004200 */
[----:B------:R-:W-:-:S02]  /*3780*/  F2FP.BF16.F32.PACK_AB R151, R134, R135 ;  /* 0x000000878697723e */ /* 0x000fc400000010ff */
[----:B------:R-:W-:Y:S02]  /*3790*/  F2FP.BF16.F32.PACK_AB R144, R138, R137 ;  /* 0x000000898a90723e */ /* 0x000fe400000010ff */
        /* <DEDUP_REMOVED lines=15> */
[----:B------:R-:W-:-:S13]  /*3890*/  R2UR UR11, R19 ;  /* 0x00000000130b72ca */ /* 0x000fda00000e0000 */
[----:B------:R-:W-:-:S04]  /*38a0*/  USHF.R.U32.HI UR11, URZ, 0x4, UR11 ;  /* 0x000000043f0b7899 */ /* 0x000fc8000801160b */
[----:B------:R-:W-:-:S04]  /*38b0*/  ULOP3.LUT UR11, UR11, 0x3fff, URZ, 0xc0, !UPT ;  /* 0x00003fff0b0b7892 */ /* 0x000fc8000f8ec03f */
[----:B------:R-:W-:Y:S01]  /*38c0*/  ULOP3.LUT UR11, UR11, 0x10000, URZ, 0xfc, !UPT ;  /* 0x000100000b0b7892 */ /* 0x000fe2000f8efc3f */
[----:B------:R-:W-:Y:S02]  /*38d0*/  WARPGROUP.DEPBAR.LE gsb0, 0x0 ;  /* 0x00008000000079c5 */ /* 0x000fe40000010000 */
[----:B------:R-:W-:Y:S02]  /*38e0*/  F2FP.BF16.F32.PACK_AB R120, R161, R16 ;  /* 0x00000010a178723e */ /* 0x000fe400000010ff */
[----:B------:R-:W-:Y:S02]  /*38f0*/  F2FP.BF16.F32.PACK_AB R121, R167, R162 ;  /* 0x000000a2a779723e */ /* 0x000fe400000010ff */
[----:B------:R-:W-:Y:S02]  /*3900*/  F2FP.BF16.F32.PACK_AB R122, R165, R160 ;  /* 0x000000a0a57a723e */ /* 0x000fe400000010ff */
[----:B------:R-:W-:Y:S02]  /*3910*/  F2FP.BF16.F32.PACK_AB R123, R177, R166 ;  /* 0x000000a6b17b723e */ /* 0x000fe400000010ff */
[----:B------:R-:W-:-:S02]  /*3920*/  F2FP.BF16.F32.PACK_AB R165, R171, R170 ;  /* 0x000000aaaba5723e */ /* 0x000fc400000010ff */
[----:B------:R-:W-:Y:S01]  /*3930*/  WARPGROUP.ARRIVE ;  /* 0x00000000000079c5 */ /* 0x000fe20000000000 */
[----:B------:R-:W-:Y:S02]  /*3940*/  F2FP.BF16.F32.PACK_AB R166, R173, R168 ;  /* 0x000000a8ada6723e */ /* 0x000fe400000010ff */
[----:B------:R-:W-:Y:S02]  /*3950*/  F2FP.BF16.F32.PACK_AB R167, R179, R208 ;  /* 0x000000d0b3a7723e */ /* 0x000fe400000010ff */
[----:B------:R-:W-:Y:S01]  /*3960*/  F2FP.BF16.F32.PACK_AB R173, R11, R6 ;  /* 0x000000060bad723e */ /* 0x000fe200000010ff */
[----:B------:R-:W-:Y:S01]  /*3970*/  HGMMA.64x96x16.F32.BF16 R72, R120, gdesc[UR12].tnspB, R72, gsb0 ;  /* 0x4160000c78487df0 */ /* 0x000fe20008001848 */
[----:B------:R-:W-:Y:S01]  /*3980*/  UMOV UR14, UR12 ;  /* 0x0000000c000e7c82 */ /* 0x000fe20008000000 */
[----:B------:R-:W-:Y:S01]  /*3990*/  UMOV UR15, 0x80000020 ;  /* 0x80000020000f7882 */ /* 0x000fe20000000000 */
[----:B------:R-:W-:-:S13]  /*39a0*/  R2UR UR12, R8 ;  /* 0x00000000080c72ca */ /* 0x000fda00000e0000 */
[----:B------:R-:W-:-:S04]  /*39b0*/  USHF.R.U32.HI UR12, URZ, 0x4, UR12 ;  /* 0x000000043f0c7899 */ /* 0x000fc8000801160c */
[----:B------:R-:W-:-:S04]  /*39c0*/  ULOP3.LUT UR12, UR12, 0x3fff, URZ, 0xc0, !UPT ;  /* 0x00003fff0c0c7892 */ /* 0x000fc8000f8ec03f */
[----:B------:R-:W-:-:S03]  /*39d0*/  UIADD3 UR13, UR12, 0x400, URZ ;  /* 0x000004000c0d7890 */ /* 0x000fc6000fffe03f */
[----:B------:R-:W-:Y:S01]  /*39e0*/  UMOV UR18, UR12 ;  /* 0x0000000c00127c82 */ /* 0x000fe20008000000 */
[----:B------:R-:W-:Y:S02]  /*39f0*/  WARPGROUP.DEPBAR.LE gsb0, 0x0 ;  /* 0x00008000000079c5 */ /* 0x000fe40000010000 */
[----:B------:R-:W-:-:S06]  /*3a00*/  WARPGROUP.ARRIVE ;  /* 0x00000000000079c5 */ /* 0x000fcc0000000000 */
[----:B------:R-:W-:Y:S01]  /*3a10*/  HGMMA.64x96x16.F32.BF16 R72, R164, gdesc[UR12].tnspB, R72, gsb0 ;  /* 0x4160000ca4487df0 */ /* 0x000fe20008001848 */
[----:B------:R-:W-:Y:S01]  /*3a20*/  UIADD3 UR14, UR10, 0xc0, URZ ;  /* 0x000000c00a0e7890 */ /* 0x000fe2000fffe03f */
[----:B------:R-:W-:Y:S01]  /*3a30*/  UMOV UR15, 0x80000020 ;  /* 0x80000020000f7882 */ /* 0x000fe20000000000 */
[----:B------:R-:W-:Y:S02]  /*3a40*/  ULEA UR10, UR5, UR11, 0xa ;  /* 0x0000000b050a7291 */ /* 0x000fe4000f8e503f */
[----:B------:R-:W-:-:S05]  /*3a50*/  UIADD3 UR11, UR12, 0x200, URZ ;  /* 0x000002000c0b7890 */ /* 0x000fca000fffe03f */
        /* <DEDUP_REMOVED lines=161> */
.L_x_1577:
        /* <DEDUP_REMOVED lines=9> */
[----:B------:R-:W-:-:S05]  /*4500*/  UMOV UR10, UR8 ;  /* 0x00000008000a7c82 */ /* 0x000fca0008000000 */
[----:B------:R-:W-:Y:S01]  /*4510*/  HGMMA.64x96x16.F32.BF16 R24, R156, gdesc[UR8].tnspB, R24, gsb0 ;  /* 0x416000089c187df0 */ /* 0x000fe20008001818 */
[----:B------:R-:W-:Y:S01]  /*4520*/  UIADD3 UR10, UR8, 0x40, URZ ;  /* 0x00000040080a7890 */ /* 0x000fe2000fffe03f */
[----:B------:R-:W-:Y:S01]  /*4530*/  UMOV UR11, 0x80000020 ;  /* 0x80000020000b7882 */ /* 0x000fe20000000000 */
[----:B------:R-:W-:Y:S02]  /*4540*/  WARPGROUP.DEPBAR.LE gsb0, 0x0 ;  /* 0x00008000000079c5 */ /* 0x000fe40000010000 */
[----:B------:R-:W-:-:S06]  /*4550*/  WARPGROUP.ARRIVE ;  /* 0x00000000000079c5 */ /* 0x000fcc0000000000 */
[----:B------:R-:W-:Y:S01]  /*4560*/  HGMMA.64x96x16.F32.BF16 R24, R152, gdesc[UR8].tnspB, R24, gsb0 ;  /* 0x4160000898187df0 */ /* 0x000fe20008001818 */
[----:B------:R-:W-:Y:S01]  /*4570*/  UIADD3 UR10, UR8, 0x80, URZ ;  /* 0x00000080080a7890 */ /* 0x000fe2000fffe03f */
[----:B------:R-:W-:Y:S01]  /*4580*/  UMOV UR11, 0x80000020 ;  /* 0x80000020000b7882 */ /* 0x000fe20000000000 */
        /* <DEDUP_REMOVED lines=26> */
.L_x_1578:
        /* <DEDUP_REMOVED lines=62> */
.L_x_1560:
        /* <DEDUP_REMOVED lines=31> */
[----:B-1----:R-:W-:Y:S02]  /*4d00*/  LEA.HI R7, R9, R8, RZ, 0x5 ;  /* 0x0000000809077211 */ /* 0x002fe400078f28ff */
[----:B------:R-:W-:-:S02]  /*4d10*/  LOP3.LUT R3, R0, 0xfffffff0, RZ, 0xc0, !PT ;  /* 0xfffffff000037812 */ /* 0x000fc400078ec0ff */
[----:B------:R-:W-:Y:S02]  /*4d20*/  SHF.R.S32.HI R11, RZ, 0x5, R7 ;  /* 0x00000005ff0b7819 */ /* 0x000fe40000011407 */
[----:B------:R-:W-:Y:S01]  /*4d30*/  SHF.R.U32.HI R0, RZ, 0x1, R0 ;  /* 0x00000001ff007819 */ /* 0x000fe20000011600 */
[----:B------:R-:W-:Y:S01]  /*4d40*/  IMAD.IADD R3, R8, 0x1, -R3 ;  /* 0x0000000108037824 */ /* 0x000fe200078e0a03 */
[----:B------:R-:W-:Y:S02]  /*4d50*/  F2FP.BF16.F32.PACK_AB R105, R107, R106 ;  /* 0x0000006a6b69723e */ /* 0x000fe400000010ff */
[----:B------:R-:W-:Y:S02]  /*4d60*/  F2FP.BF16.F32.PACK_AB R112, R113, R112 ;  /* 0x000000707170723e */ /* 0x000fe400000010ff */
[----:B------:R-:W-:Y:S02]  /*4d70*/  LEA.HI R2, R3, R3, RZ, 0x1 ;  /* 0x0000000303027211 */ /* 0x000fe400078f08ff */
        /* <DEDUP_REMOVED lines=20> */
[----:B------:R-:W-:Y:S01]  /*4ec0*/  F2FP.BF16.F32.PACK_AB R114, R117, R116 ;  /* 0x000000747572723e */ /* 0x000fe200000010ff */
[----:B------:R-:W-:Y:S01]  /*4ed0*/  IMAD.MOV.U32 R2, RZ, RZ, 0x20 ;  /* 0x00000020ff027424 */ /* 0x000fe200078e00ff */
[----:B------:R-:W-:Y:S02]  /*4ee0*/  LOP3.LUT R0, R7, 0x8, R0, 0xf8, !PT ;  /* 0x0000000807007812 */ /* 0x000fe400078ef800 */
[----:B------:R-:W-:Y:S02]  /*4ef0*/  SHF.R.U32.HI R7, RZ, 0x3, R7 ;  /* 0x00000003ff077819 */ /* 0x000fe40000011607 */
[----:B------:R-:W-:Y:S02]  /*4f00*/  F2FP.BF16.F32.PACK_AB R115, R119, R118 ;  /* 0x000000767773723e */ /* 0x000fe400000010ff */
[----:B------:R-:W-:-:S02]  /*4f10*/  LOP3.LUT R0, R0, R7, RZ, 0x3c, !PT ;  /* 0x0000000700007212 */ /* 0x000fc400078e3cff */
[----:B------:R-:W-:Y:S02]  /*4f20*/  F2FP.BF16.F32.PACK_AB R25, R27, R26 ;  /* 0x0000001a1b19723e */ /* 0x000fe400000010ff */
[----:B------:R-:W-:Y:S01]  /*4f30*/  F2FP.BF16.F32.PACK_AB R32, R33, R32 ;  /* 0x000000202120723e */ /* 0x000fe200000010ff */
[----:B------:R-:W-:Y:S01]  /*4f40*/  IMAD.IADD R0, R3, 0x1, R0 ;  /* 0x0000000103007824 */ /* 0x000fe200078e0200 */
[----:B------:R-:W-:Y:S01]  /*4f50*/  SEL R3, R2, 0xffffffe0, !P0 ;  /* 0xffffffe002037807 */ /* 0x000fe20004000000 */
[----:B------:R-:W-:Y:S01]  /*4f60*/  IMAD.U32 R2, RZ, RZ, UR4 ;  /* 0x00000004ff027e24 */ /* 0x000fe2000f8e00ff */
[----:B------:R-:W-:Y:S02]  /*4f70*/  F2FP.BF16.F32.PACK_AB R26, R29, R28 ;  /* 0x0000001c1d1a723e */ /* 0x000fe400000010ff */
[----:B------:R-:W-:Y:S02]  /*4f80*/  LEA R0, R0, UR6, 0x1 ;  /* 0x0000000600007c11 */ /* 0x000fe4000f8e08ff */
[----:B------:R-:W-:-:S02]  /*4f90*/  F2FP.BF16.F32.PACK_AB R27, R31, R30 ;  /* 0x0000001e1f1b723e */ /* 0x000fc400000010ff */
[----:B------:R-:W-:Y:S01]  /*4fa0*/  IADD3 R4, R3, 0x6000, R0 ;  /* 0x0000600003047810 */ /* 0x000fe20007ffe000 */
[----:B------:R-:W-:Y:S01]  /*4fb0*/  STSM.16.M88.4 [R0+0x6000], R72 ;  /* 0x0060004800007844 */ /* 0x000fe20000000200 */
[----:B------:R-:W-:Y:S01]  /*4fc0*/  F2FP.BF16.F32.PACK_AB R33, R35, R34 ;  /* 0x000000222321723e */ /* 0x000fe200000010ff */
[----:B------:R-:W-:Y:S01]  /*4fd0*/  IMAD.U32 R3, RZ, RZ, UR5 ;  /* 0x00000005ff037e24 */ /* 0x000fe2000f8e00ff */
[----:B------:R-:W-:Y:S01]  /*4fe0*/  F2FP.BF16.F32.PACK_AB R40, R41, R40 ;  /* 0x000000282928723e */ /* 0x000fe200000010ff */
[----:B------:R-:W-:Y:S01]  /*4ff0*/  STSM.16.M88.4 [R4], R80 ;  /* 0x0000005004007844 */ /* 0x000fe20000000200 */
[----:B------:R-:W-:Y:S01]  /*5000*/  F2FP.BF16.F32.PACK_AB R34, R37, R36 ;  /* 0x000000242522723e */ /* 0x000fe200000010ff */
[----:B------:R-:W-:Y:S01]  /*5010*/  ULDC.64 UR4, c[0x0][0x878] ;  /* 0x00021e0000047ab9 */ /* 0x000fe20000000a00 */
        /* <DEDUP_REMOVED lines=13> */
[----:B------:R-:W-:Y:S01]  /*50f0*/  STSM.16.M88.4 [R0], R24 ;  /* 0x0000001800007844 */ /* 0x000fe20000000200 */
        /* <DEDUP_REMOVED lines=9> */
[----:B------:R-:W-:Y:S02]  /*5190*/  F2FP.BF16.F32.PACK_AB R67, R71, R70 ;  /* 0x000000464743723e */ /* 0x000fe400000010ff */
[----:B------:R-:W-:Y:S01]  /*51a0*/  PLOP3.LUT P0, PT, PT, PT, UP0, 0x80, 0x0 ;  /* 0x000000000000781c */ /* 0x000fe20003f0f008 */
[----:B------:R2:W-:Y:S04]  /*51b0*/  STSM.16.M88.4 [R0+0x4000], R56 ;  /* 0x0040003800007844 */ /* 0x0005e80000000200 */
[----:B------:R3:W-:Y:S01]  /*51c0*/  STSM.16.M88.4 [R4+-0x2000], R64 ;  /* 0xffe0004004007844 */ /* 0x0007e20000000200 */
[----:B------:R-:W-:Y:S01]  /*51d0*/  BAR.SYNC.DEFER_BLOCKING 0x1, 0x100 ;  /* 0x0044000000007b1d */ /* 0x000fe20000010000 */
[----:B------:R-:W-:Y:S01]  /*51e0*/  UISETP.NE.U32.AND UP1, UPT, UR4, URZ, UPT ;  /* 0x0000003f0400728c */ /* 0x000fe2000bf25070 */
[----:B------:R-:W-:-:S04]  /*51f0*/  LEA.HI R6, R9, R8, RZ, 0x2 ;  /* 0x0000000809067211 */ /* 0x000fc800078f10ff */
[----:B------:R-:W-:Y:S02]  /*5200*/  ULDC UR7, c[0x0][0x808] ;  /* 0x0002020000077ab9 */ /* 0x000fe40000000800 */
[----:B-1----:R-:W1:Y:S01]  /*5210*/  LDC.64 R40, c[0x0][0x850] ;  /* 0x00021400ff287b82 */ /* 0x002e620000000a00 */
[----:B------:R-:W4:Y:S01]  /*5220*/  @P0 LDG.E R10, desc[UR46][R2.64] ;  /* 0x0000002e020a0981 */ /* 0x000f22000c1e1900 */
[----:B------:R-:W-:Y:S01]  /*5230*/  UISETP.NE.AND.EX UP1, UPT, UR5, URZ, UPT, UP1 ;  /* 0x0000003f0500728c */ /* 0x000fe2000bf25310 */
[----:B------:R-:W-:Y:S01]  /*5240*/  LOP3.LUT R7, R6, 0x1ffffffc, RZ, 0xc0, !PT ;  /* 0x1ffffffc06077812 */ /* 0x000fe200078ec0ff */
[----:B--2---:R-:W-:-:S04]  /*5250*/  IMAD.U32 R0, RZ, RZ, UR7 ;  /* 0x00000007ff007e24 */ /* 0x004fc8000f8e00ff */
[----:B------:R-:W-:-:S05]  /*5260*/  PLOP3.LUT P1, PT, PT, PT, UP1, 0x80, 0x0 ;  /* 0x000000000000781c */ /* 0x000fca0003f2f018 */
[----:B------:R-:W-:Y:S02]  /*5270*/  @UP1 ULDC.64 UR4, c[0x0][0x878] ;  /* 0x00021e0000041ab9 */ /* 0x000fe40000000a00 */
[----:B------:R-:W-:Y:S01]  /*5280*/  @UP1 UIMAD.WIDE UR4, UR36, 0x4, UR4 ;  /* 0x00000004240418a5 */ /* 0x000fe2000f8e0204 */
[----:B------:R-:W-:Y:S01]  /*5290*/  LEA.HI R9, R9, R8, RZ, 0x3 ;  /* 0x0000000809097211 */ /* 0x000fe200078f18ff */
[----:B------:R-:W2:Y:S01]  /*52a0*/  S2R R59, SR_CTAID.X ;  /* 0x00000000003b7919 */ /* 0x000ea20000002500 */
[----:B------:R-:W-:Y:S01]  /*52b0*/  SHF.R.S32.HI R43, RZ, 0x2, R6 ;  /* 0x00000002ff2b7819 */ /* 0x000fe20000011406 */
[----:B------:R-:W-:Y:S02]  /*52c0*/  IMAD.IADD R7, R8, 0x1, -R7 ;  /* 0x0000000108077824 */ /* 0x000fe400078e0a07 */
[----:B---3--:R-:W-:Y:S02]  /*52d0*/  IMAD.U32 R4, RZ, RZ, UR4 ;  /* 0x00000004ff047e24 */ /* 0x008fe4000f8e00ff */
[----:B------:R-:W-:-:S02]  /*52e0*/  IMAD.U32 R5, RZ, RZ, UR5 ;  /* 0x00000005ff057e24 */ /* 0x000fc4000f8e00ff */
[----:B------:R-:W-:Y:S01]  /*52f0*/  IMAD.SHL.U32 R8, R9, 0x8, RZ ;  /* 0x0000000809087824 */ /* 0x000fe200078e00ff */
[----:B------:R-:W-:Y:S01]  /*5300*/  LEA.HI R6, R6, R43, RZ, 0x1 ;  /* 0x0000002b06067211 */ /* 0x000fe200078f08ff */
[----:B------:R-:W-:Y:S01]  /*5310*/  IMAD.SHL.U32 R52, R7, 0x8, RZ ;  /* 0x0000000807347824 */ /* 0x000fe200078e00ff */
[----:B------:R3:W5:Y:S01]  /*5320*/  @P1 LDG.E R0, desc[UR46][R4.64] ;  /* 0x0000002e04001981 */ /* 0x000762000c1e1900 */
[----:B------:R-:W-:Y:S01]  /*5330*/  UMOV UR4, URZ ;  /* 0x0000003f00047c82 */ /* 0x000fe20008000000 */
[----:B------:R-:W-:Y:S01]  /*5340*/  LOP3.LUT R6, R6, 0x3fffffe, RZ, 0xc0, !PT ;  /* 0x03fffffe06067812 */ /* 0x000fe200078ec0ff */
[----:B------:R-:W-:Y:S01]  /*5350*/  UMOV UR5, URZ ;  /* 0x0000003f00057c82 */ /* 0x000fe20008000000 */
[----:B------:R-:W1:Y:S03]  /*5360*/  S2UR UR10, SR_CTAID.Y ;  /* 0x00000000000a79c3 */ /* 0x000e660000002600 */
[----:B------:R-:W-:Y:S01]  /*5370*/  IMAD.IADD R6, R43, 0x1, -R6 ;  /* 0x000000012b067824 */ /* 0x000fe200078e0a06 */
[----:B---3--:R-:W-:-:S04]  /*5380*/  LOP3.LUT R5, R8, 0xc0, RZ, 0xc0, !PT ;  /* 0x000000c008057812 */ /* 0x008fc800078ec0ff */
[----:B------:R-:W-:Y:S02]  /*5390*/  SHF.R.U32.HI R4, RZ, 0x3, R5 ;  /* 0x00000003ff047819 */ /* 0x000fe40000011605 */
[----:B------:R-:W-:-:S04]  /*53a0*/  LOP3.LUT R5, R5, 0x18, R52, 0xf8, !PT ;  /* 0x0000001805057812 */ /* 0x000fc800078ef834 */
[----:B------:R-:W-:Y:S01]  /*53b0*/  LOP3.LUT R4, R5, R4, RZ, 0x3c, !PT ;  /* 0x0000000405047212 */ /* 0x000fe200078e3cff */
[----:B------:R-:W-:-:S04]  /*53c0*/  IMAD R5, R11, 0x8, R6 ;  /* 0x000000080b057824 */ /* 0x000fc800078e0206 */
[----:B------:R-:W-:Y:S01]  /*53d0*/  IMAD.U32 R4, R5, 0x20, R4 ;  /* 0x0000002005047824 */ /* 0x000fe200078e0004 */
[----:B----4-:R-:W-:-:S13]  /*53e0*/  @P0 R2UR UR7, R10 ;  /* 0x000000000a0702ca */ /* 0x010fda00000e0000 */
[----:B------:R-:W-:Y:S02]  /*53f0*/  @UP0 USHF.R.S32.HI UR8, URZ, 0x1f, UR7 ;  /* 0x0000001f3f080899 */ /* 0x000fe40008011407 */
[----:B------:R-:W-:-:S05]  /*5400*/  @UP0 UMOV UR4, UR7 ;  /* 0x0000000700040c82 */ /* 0x000fca0008000000 */
[----:B------:R-:W-:Y:S01]  /*5410*/  @UP0 UMOV UR5, UR8 ;  /* 0x0000000800050c82 */ /* 0x000fe20008000000 */
[----:B-12---:R-:W-:Y:S05]  /*5420*/  @P1 BRA `(.L_x_1581) ;  /* 0x0000000000101947 */ /* 0x006fea0003800000 */
[----:B------:R-:W-:Y:S05]  /*5430*/  @!P0 BRA `(.L_x_1581) ;  /* 0x00000000000c8947 */ /* 0x000fea0003800000 */
[----:B------:R-:W2:Y:S04]  /*5440*/  LDG.E R5, desc[UR46][R2.64] ;  /* 0x0000002e02057981 */ /* 0x000ea8000c1e1900 */
[----:B-----5:R-:W2:Y:S02]  /*5450*/  LDG.E R0, desc[UR46][R2.64+0x4] ;  /* 0x0000042e02007981 */ /* 0x020ea4000c1e1900 */
[----:B--2---:R-:W-:-:S07]  /*5460*/  IMAD.IADD R0, R0, 0x1, -R5 ;  /* 0x0000000100007824 */ /* 0x004fce00078e0a05 */
.L_x_1581:
        /* <DEDUP_REMOVED lines=60> */
.L_x_1583:
[----:B------:R-:W-:Y:S05]  /*5830*/  BSYNC B0 ;  /* 0x0000000000007941 */ /* 0x000fea0003800000 */
.L_x_1582:
        /* <DEDUP_REMOVED lines=22> */
.L_x_1585:
[----:B------:R-:W-:Y:S05]  /*59a0*/  BSYNC B0 ;  /* 0x0000000000007941 */ /* 0x000fea0003800000 */
.L_x_1584:
        /* <DEDUP_REMOVED lines=26> */
.L_x_1587:
[----:B------:R-:W-:Y:S05]  /*5b50*/  BSYNC B0 ;  /* 0x0000000000007941 */ /* 0x000fea0003800000 */
.L_x_1586:
        /* <DEDUP_REMOVED lines=23> */
.L_x_1580:
[----:B------:R-:W-:Y:S01]  /*5cd0*/  ULDC.64 UR4, c[0x0][0x870] ;  /* 0x00021c0000047ab9 */ /* 0x000fe20000000a00 */
[----:B-1----:R-:W1:Y:S01]  /*5ce0*/  S2R R6, SR_TID.X ;  /* 0x0000000000067919 */ /* 0x002e620000002100 */
[----:B------:R-:W-:Y:S01]  /*5cf0*/  UISETP.NE.U32.AND UP0, UPT, UR4, URZ, UPT ;  /* 0x0000003f0400728c */ /* 0x000fe2000bf05070 */
[----:B------:R-:W2:Y:S03]  /*5d00*/  S2UR UR8, SR_CTAID.Y ;  /* 0x00000000000879c3 */ /* 0x000ea60000002600 */
[----:B------:R-:W-:-:S03]  /*5d10*/  UISETP.NE.AND.EX UP0, UPT, UR5, URZ, UPT, UP0 ;  /* 0x0000003f0500728c */ /* 0x000fc6000bf05300 */
[----:B------:R-:W-:Y:S02]  /*5d20*/  ULDC.64 UR4, c[0x0][0x870] ;  /* 0x00021c0000047ab9 */ /* 0x000fe40000000a00 */
[----:B------:R-:W-:Y:S01]  /*5d30*/  UIMAD.WIDE UR4, UR36, 0x4, UR4 ;  /* 0x00000004240478a5 */ /* 0x000fe2000f8e0204 */
[----:B------:R-:W-:Y:S01]  /*5d40*/  PLOP3.LUT P0, PT, PT, PT, UP0, 0x80, 0x0 ;  /* 0x000000000000781c */ /* 0x000fe20003f0f008 */
[----:B------:R-:W-:Y:S01]  /*5d50*/  ULDC UR6, c[0x0][0x808] ;  /* 0x0002020000067ab9 */ /* 0x000fe20000000800 */
[----:B------:R-:W3:Y:S01]  /*5d60*/  S2R R7, SR_CTAID.X ;  /* 0x0000000000077919 */ /* 0x000ee20000002500 */
[----:B------:R-:W4:Y:S02]  /*5d70*/  LDC.64 R12, c[0x0][0x820] ;  /* 0x00020800ff0c7b82 */ /* 0x000f240000000a00 */
[----:B------:R-:W-:Y:S02]  /*5d80*/  IMAD.U32 R2, RZ, RZ, UR4 ;  /* 0x00000004ff027e24 */ /* 0x000fe4000f8e00ff */
[----:B------:R-:W-:Y:S01]  /*5d90*/  IMAD.U32 R3, RZ, RZ, UR5 ;  /* 0x00000005ff037e24 */ /* 0x000fe2000f8e00ff */
[----:B------:R-:W-:-:S05]  /*5da0*/  ULDC.64 UR4, c[0x0][0x878] ;  /* 0x00021e0000047ab9 */ /* 0x000fca0000000a00 */
[----:B------:R-:W3:Y:S01]  /*5db0*/  @P0 LDG.E R8, desc[UR46][R2.64] ;  /* 0x0000002e02080981 */ /* 0x000ee2000c1e1900 */
[----:B------:R-:W-:Y:S01]  /*5dc0*/  UISETP.NE.U32.AND UP1, UPT, UR4, URZ, UPT ;  /* 0x0000003f0400728c */ /* 0x000fe2000bf25070 */
[----:B------:R-:W-:-:S03]  /*5dd0*/  IMAD.U32 R0, RZ, RZ, UR6 ;  /* 0x00000006ff007e24 */ /* 0x000fc6000f8e00ff */
[----:B------:R-:W-:Y:S01]  /*5de0*/  UISETP.NE.AND.EX UP1, UPT, UR5, URZ, UPT, UP1 ;  /* 0x0000003f0500728c */ /* 0x000fe2000bf25310 */
[----:B-1----:R-:W-:-:S05]  /*5df0*/  VIADD R6, R6, 0xffffff80 ;  /* 0xffffff8006067836 */ /* 0x002fca0000000000 */
[----:B------:R-:W-:-:S05]  /*5e00*/  PLOP3.LUT P1, PT, PT, PT, UP1, 0x80, 0x0 ;  /* 0x000000000000781c */ /* 0x000fca0003f2f018 */
[----:B------:R-:W-:Y:S02]  /*5e10*/  @UP1 ULDC.64 UR4, c[0x0][0x878] ;  /* 0x00021e0000041ab9 */ /* 0x000fe40000000a00 */
[----:B------:R-:W-:Y:S01]  /*5e20*/  @UP1 UIMAD.WIDE UR4, UR36, 0x4, UR4 ;  /* 0x00000004240418a5 */ /* 0x000fe2000f8e0204 */
[----:B------:R-:W-:-:S05]  /*5e30*/  SHF.R.S32.HI R9, RZ, 0x1f, R6 ;  /* 0x0000001fff097819 */ /* 0x000fca0000011406 */
[----:B------:R-:W-:Y:S02]  /*5e40*/  IMAD.U32 R4, RZ, RZ, UR4 ;  /* 0x00000004ff047e24 */ /* 0x000fe4000f8e00ff */
[----:B------:R-:W-:Y:S01]  /*5e50*/  IMAD.U32 R5, RZ, RZ, UR5 ;  /* 0x00000005ff057e24 */ /* 0x000fe2000f8e00ff */
[----:B------:R-:W-:Y:S01]  /*5e60*/  LEA.HI R9, R9, R6, RZ, 0x2 ;  /* 0x0000000609097211 */ /* 0x000fe200078f10ff */
[----:B------:R-:W-:Y:S01]  /*5e70*/  UMOV UR4, URZ ;  /* 0x0000003f00047c82 */ /* 0x000fe20008000000 */
[----:B------:R-:W-:Y:S02]  /*5e80*/  UMOV UR5, URZ ;  /* 0x0000003f00057c82 */ /* 0x000fe40008000000 */
[----:B------:R1:W5:Y:S01]  /*5e90*/  @P1 LDG.E R0, desc[UR46][R4.64] ;  /* 0x0000002e04001981 */ /* 0x000362000c1e1900 */
[----:B--2---:R-:W-:Y:S01]  /*5ea0*/  USHF.R.S32.HI UR9, URZ, 0x1f, UR8 ;  /* 0x0000001f3f097899 */ /* 0x004fe20008011408 */
[----:B-1----:R-:W-:-:S05]  /*5eb0*/  LOP3.LUT R5, R9, 0x1ffffffc, RZ, 0xc0, !PT ;  /* 0x1ffffffc09057812 */ /* 0x002fca00078ec0ff */
[----:B------:R-:W-:Y:S01]  /*5ec0*/  IMAD.IADD R6, R6, 0x1, -R5 ;  /* 0x0000000106067824 */ /* 0x000fe200078e0a05 */
[----:B---3--:R-:W-:-:S13]  /*5ed0*/  @P0 R2UR UR6, R8 ;  /* 0x00000000080602ca */ /* 0x008fda00000e0000 */
[----:B------:R-:W-:Y:S02]  /*5ee0*/  @UP0 USHF.R.S32.HI UR7, URZ, 0x1f, UR6 ;  /* 0x0000001f3f070899 */ /* 0x000fe40008011406 */
[----:B------:R-:W-:-:S05]  /*5ef0*/  @UP0 UMOV UR4, UR6 ;  /* 0x0000000600040c82 */ /* 0x000fca0008000000 */
[----:B------:R-:W-:Y:S01]  /*5f00*/  @UP0 UMOV UR5, UR7 ;  /* 0x0000000700050c82 */ /* 0x000fe20008000000 */
[----:B----4-:R-:W-:Y:S05]  /*5f10*/  @P1 BRA `(.L_x_1588) ;  /* 0x0000000000101947 */ /* 0x010fea0003800000 */
[----:B------:R-:W-:Y:S05]  /*5f20*/  @!P0 BRA `(.L_x_1588) ;  /* 0x00000000000c8947 */ /* 0x000fea0003800000 */
[----:B------:R-:W2:Y:S04]  /*5f30*/  LDG.E R5, desc[UR46][R2.64] ;  /* 0x0000002e02057981 */ /* 0x000ea8000c1e1900 */
[----:B-----5:R-:W2:Y:S02]  /*5f40*/  LDG.E R0, desc[UR46][R2.64+0x4] ;  /* 0x0000042e02007981 */ /* 0x020ea4000c1e1900 */
[----:B--2---:R-:W-:-:S07]  /*5f50*/  IMAD.IADD R0, R0, 0x1, -R5 ;  /* 0x0000000100007824 */ /* 0x004fce00078e0a05 */
.L_x_1588:
        /* <DEDUP_REMOVED lines=47> */
.L_x_1590:
[----:B------:R-:W-:Y:S05]  /*6250*/  BSYNC B0 ;  /* 0x0000000000007941 */ /* 0x000fea0003800000 */
.L_x_1589:
        /* <DEDUP_REMOVED lines=21> */
.L_x_1592:
[----:B------:R-:W-:Y:S05]  /*63b0*/  BSYNC B0 ;  /* 0x0000000000007941 */ /* 0x000fea0003800000 */
.L_x_1591:
        /* <DEDUP_REMOVED lines=25> */
.L_x_1594:
[----:B------:R-:W-:Y:S05]  /*6550*/  BSYNC B0 ;  /* 0x0000000000007941 */ /* 0x000fea0003800000 */
.L_x_1593:
        /* <DEDUP_REMOVED lines=22> */
.L_x_1549:
        /* <DEDUP_REMOVED lines=21> */
.L_x_1596:
        /* <DEDUP_REMOVED lines=13> */
.L_x_1598:
[----:B------:R-:W-:-:S05]  /*68e0*/  ULDC UR4, c[0x0][0x8bc] ;  /* 0x00022f0000047ab9 */ /* 0x000fca0000000800 */
.L_x_1597:
[----:B-1----:R-:W-:-:S04]  /*68f0*/  USHF.L.U32 UR11, UR14, 0x7, URZ ;  /* 0x000000070e0b7899 */ /* 0x002fc8000800063f */
[----:B------:R-:W-:-:S04]  /*6900*/  UISETP.GE.AND UP0, UPT, UR11, UR4, UPT ;  /* 0x000000040b00728c */ /* 0x000fc8000bf06270 */
[----:B--2---:R-:W-:-:S06]  /*6910*/  USEL UR12, UR12, 0xffffffff, !UP0 ;  /* 0xffffffff0c0c7887 */ /* 0x004fcc000c000000 */
[----:B------:R-:W-:-:S13]  /*6920*/  ISETP.LE.AND P0, PT, RZ, UR12, PT ;  /* 0x0000000cff007c0c */ /* 0x000fda000bf03270 */
[----:B------:R-:W-:Y:S05]  /*6930*/  @!P0 BRA `(.L_x_1554) ;  /* 0x0000003c00748947 */ /* 0x000fea0003800000 */
[----:B------:R-:W-:Y:S01]  /*6940*/  ULDC.64 UR4, c[0x0][0x770] ;  /* 0x0001dc0000047ab9 */ /* 0x000fe20000000a00 */
[----:B------:R-:W1:Y:S01]  /*6950*/  S2UR UR13, SR_CTAID.Y ;  /* 0x00000000000d79c3 */ /* 0x000e620000002600 */
[----:B------:R-:W-:Y:S01]  /*6960*/  UISETP.NE.U32.AND UP0, UPT, UR4, URZ, UPT ;  /* 0x0000003f0400728c */ /* 0x000fe2000bf05070 */
[----:B------:R-:W-:-:S03]  /*6970*/  ULDC.64 UR8, c[0x0][0x788] ;  /* 0x0001e20000087ab9 */ /* 0x000fc60000000a00 */
        /* <DEDUP_REMOVED lines=8> */
[----:B------:R-:W-:-:S04]  /*6a00*/  UISETP.NE.U32.AND UP1, UPT, UR4, URZ, UPT ;  /* 0x0000003f0400728c */ /* 0x000fc8000bf25070 */
        /* <DEDUP_REMOVED lines=8> */
[----:B-1----:R-:W-:-:S12]  /*6a90*/  USHF.R.S32.HI UR16, URZ, 0x1f, UR13 ;  /* 0x0000001f3f107899 */ /* 0x002fd8000801140d */
[----:B--2---:R-:W-:Y:S02]  /*6aa0*/  @P0 R2UR UR4, R0 ;  /* 0x00000000000402ca */ /* 0x004fe400000e0000 */
[----:B------:R-:W-:Y:S01]  /*6ab0*/  ISETP.NE.U32.AND P0, PT, RZ, UR8, PT ;  /* 0x00000008ff007c0c */ /* 0x000fe2000bf05070 */
[----:B------:R-:W-:-:S03]  /*6ac0*/  ULDC UR8, c[0x0][0x280] ;  /* 0x0000a00000087ab9 */ /* 0x000fc60000000800 */
[----:B------:R-:W-:-:S07]  /*6ad0*/  ISETP.NE.AND.EX P0, PT, RZ, UR9, PT, P0 ;  /* 0x00000009ff007c0c */ /* 0x000fce000bf05300 */
[----:B------:R-:W-:-:S04]  /*6ae0*/  @UP0 ULEA UR4, UR12, UR4, 0x6 ;  /* 0x000000040c040291 */ /* 0x000fc8000f8e303f */
[----:B------:R-:W-:-:S04]  /*6af0*/  @UP0 USHF.R.S32.HI UR5, URZ, 0x1f, UR4 ;  /* 0x0000001f3f050899 */ /* 0x000fc80008011404 */
[----:B------:R-:W-:-:S04]  /*6b00*/  @UP0 ULEA.HI UR5, UR5, UR4, URZ, 0x6 ;  /* 0x0000000405050291 */ /* 0x000fc8000f8f303f */
[----:B------:R-:W-:-:S04]  /*6b10*/  @UP0 USHF.R.S32.HI UR5, URZ, 0x6, UR5 ;  /* 0x000000063f050899 */ /* 0x000fc80008011405 */
[----:B------:R-:W-:Y:S01]  /*6b20*/  @UP0 UIMAD UR7, UR5, 0x1800, URZ ;  /* 0x00001800050708a4 */ /* 0x000fe2000f8e023f */
[----:B---3--:R-:W-:-:S03]  /*6b30*/  @P2 R2UR UR8, R4 ;  /* 0x00000000040822ca */ /* 0x008fc600000e0000 */
[----:B------:R-:W-:Y:S01]  /*6b40*/  @UP0 USHF.R.S32.HI UR9, URZ, 0x1f, UR7 ;  /* 0x0000001f3f090899 */ /* 0x000fe20008011407 */
[----:B------:R-:W-:Y:S11]  /*6b50*/  @P2 BRA `(.L_x_1599) ;  /* 0x0000000000142947 */ /* 0x000ff60003800000 */
[----:B------:R-:W-:Y:S05]  /*6b60*/  @!P1 BRA `(.L_x_1599) ;  /* 0x0000000000109947 */ /* 0x000fea0003800000 */
[----:B------:R-:W2:Y:S04]  /*6b70*/  LDG.E R5, desc[UR46][R2.64] ;  /* 0x0000002e02057981 */ /* 0x000ea8000c1e1900 */
[----:B------:R-:W2:Y:S02]  /*6b80*/  LDG.E R0, desc[UR46][R2.64+0x4] ;  /* 0x0000042e02007981 */ /* 0x000ea4000c1e1900 */
[----:B--2---:R-:W-:-:S05]  /*6b90*/  IMAD.IADD R0, R0, 0x1, -R5 ;  /* 0x0000000100007824 */ /* 0x004fca00078e0a05 */
[----:B------:R-:W-:-:S15]  /*6ba0*/  R2UR UR8, R0 ;  /* 0x00000000000872ca */ /* 0x000fde00000e0000 */
.L_x_1599:
[----:B------:R-:W-:Y:S01]  /*6bb0*/  UMOV UR4, URZ ;  /* 0x0000003f00047c82 */ /* 0x000fe20008000000 */
[----:B------:R-:W-:Y:S01]  /*6bc0*/  UMOV UR5, URZ ;  /* 0x0000003f00057c82 */ /* 0x000fe20008000000 */
[----:B------:R-:W-:Y:S01]  /*6bd0*/  ULDC UR6, c[0x0][0x290] ;  /* 0x0000a40000067ab9 */ /* 0x000fe20000000800 */
[----:B------:R-:W-:Y:S01]  /*6be0*/  @UP0 UMOV UR4, UR7 ;  /* 0x0000000700040c82 */ /* 0x000fe20008000000 */
[----:B------:R-:W-:Y:S01]  /*6bf0*/  @UP0 UMOV UR5, UR9 ;  /* 0x0000000900050c82 */ /* 0x000fe20008000000 */
        /* <DEDUP_REMOVED lines=8> */
.L_x_1600:
        /* <DEDUP_REMOVED lines=10> */
[----:B--2---:R-:W-:-:S05]  /*6d20*/  IMAD.IADD R0, R5, 0x1, -R0 ;  /* 0x0000000105007824 */ /* 0x004fca00078e0a00 */
[----:B------:R-:W-:-:S15]  /*6d30*/  R2UR UR6, R0 ;  /* 0x00000000000672ca */ /* 0x000fde00000e0000 */
.L_x_1601:
[----:B------:R-:W-:Y:S01]  /*6d40*/  UIADD3 UR7, -UR6, UR8, UR11 ;  /* 0x0000000806077290 */ /* 0x000fe2000fffe10b */
[----:B------:R-:W-:Y:S01]  /*6d50*/  ISETP.LE.AND P0, PT, RZ, UR14, PT ;  /* 0x0000000eff007c0c */ /* 0x000fe2000bf03270 */
[----:B------:R-:W-:Y:S02]  /*6d60*/  ULDC UR9, c[0x0][0x74c] ;  /* 0x0001d30000097ab9 */ /* 0x000fe40000000800 */
[----:B------:R-:W-:Y:S02]  /*6d70*/  UIADD3 UR9, UR7, -UR9, URZ ;  /* 0x8000000907097290 */ /* 0x000fe4000fffe03f */
[----:B------:R-:W-:Y:S02]  /*6d80*/  UIADD3 UR7, UR8, 0x3f, URZ ;  /* 0x0000003f08077890 */ /* 0x000fe4000fffe03f */
[----:B------:R-:W-:-:S04]  /*6d90*/  USHF.R.S32.HI UR10, URZ, 0x1f, UR9 ;  /* 0x0000001f3f0a7899 */ /* 0x000fc80008011409 */
[----:B------:R-:W-:Y:S02]  /*6da0*/  ULEA.HI UR10, UR10, UR9, URZ, 0x6 ;  /* 0x000000090a0a7291 */ /* 0x000fe4000f8f303f */
[----:B------:R-:W-:Y:S02]  /*6db0*/  USHF.R.S32.HI UR9, URZ, 0x1f, UR7 ;  /* 0x0000001f3f097899 */ /* 0x000fe40008011407 */
[----:B------:R-:W-:Y:S02]  /*6dc0*/  USHF.R.S32.HI UR10, URZ, 0x6, UR10 ;  /* 0x000000063f0a7899 */ /* 0x000fe4000801140a */
[----:B------:R-:W-:Y:S02]  /*6dd0*/  ULEA.HI UR9, UR9, UR7, URZ, 0x6 ;  /* 0x0000000709097291 */ /* 0x000fe4000f8f303f */
[----:B------:R-:W-:Y:S02]  /*6de0*/  UISETP.LT.AND UP1, UPT, URZ, UR10, UPT ;  /* 0x0000000a3f00728c */ /* 0x000fe4000bf21270 */
[----:B------:R-:W-:-:S02]  /*6df0*/  USHF.R.S32.HI UR9, URZ, 0x6, UR9 ;  /* 0x000000063f097899 */ /* 0x000fc40008011409 */
[----:B------:R-:W-:-:S04]  /*6e00*/  USEL UR7, URZ, UR10, !UP1 ;  /* 0x0000000a3f077287 */ /* 0x000fc8000c800000 */
[----:B------:R-:W-:Y:S01]  /*6e10*/  IMAD.U32 R2, RZ, RZ, UR9 ;  /* 0x00000009ff027e24 */ /* 0x000fe2000f8e00ff */
[----:B------:R-:W-:Y:S07]  /*6e20*/  @!P0 BRA `(.L_x_1602) ;  /* 0x00000000001c8947 */ /* 0x000fee0003800000 */
[----:B------:R-:W-:Y:S01]  /*6e30*/  UIADD3 UR8, UR11, 0xbf, UR8 ;  /* 0x000000bf0b087890 */ /* 0x000fe2000fffe008 */
[----:B------:R-:W-:-:S03]  /*6e40*/  ULDC UR9, c[0x0][0x748] ;  /* 0x0001d20000097ab9 */ /* 0x000fc60000000800 */
[----:B------:R-:W-:-:S04]  /*6e50*/  UIADD3 UR8, UR8, UR9, -UR6 ;  /* 0x0000000908087290 */ /* 0x000fc8000fffe806 */
[----:B------:R-:W-:-:S04]  /*6e60*/  USHF.R.S32.HI UR6, URZ, 0x1f, UR8 ;  /* 0x0000001f3f067899 */ /* 0x000fc80008011408 */
[----:B------:R-:W-:-:S04]  /*6e70*/  ULEA.HI UR6, UR6, UR8, URZ, 0x6 ;  /* 0x0000000806067291 */ /* 0x000fc8000f8f303f */
[----:B------:R-:W-:-:S06]  /*6e80*/  USHF.R.S32.HI UR6, URZ, 0x6, UR6 ;  /* 0x000000063f067899 */ /* 0x000fcc0008011406 */
[----:B------:R-:W-:-:S07]  /*6e90*/  VIMNMX R2, R2, UR6, PT ;  /* 0x0000000602027c48 */ /* 0x000fce000bfe0100 */
.L_x_1602:
[----:B------:R-:W-:-:S13]  /*6ea0*/  ISETP.GT.AND P0, PT, R2, UR7, PT ;  /* 0x0000000702007c0c */ /* 0x000fda000bf04270 */
[----:B------:R-:W-:Y:S05]  /*6eb0*/  @!P0 BRA `(.L_x_1554) ;  /* 0x0000003800148947 */ /* 0x000fea0003800000 */
[----:B------:R-:W-:Y:S01]  /*6ec0*/  ULDC.64 UR14, c[0x0][0x2d8] ;  /* 0x0000b600000e7ab9 */ /* 0x000fe20000000a00 */
[----:B------:R-:W-:Y:S01]  /*6ed0*/  VIADD R0, R2, -UR7 ;  /* 0x8000000702007c36 */ /* 0x000fe20008000000 */
[----:B------:R-:W-:Y:S02]  /*6ee0*/  UIMAD UR10, UR16, UR14, URZ ;  /* 0x0000000e100a72a4 */ /* 0x000fe4000f8e023f */
[----:B------:R-:W-:Y:S02]  /*6ef0*/  UIMAD.WIDE.U32 UR8, UR13, UR14, URZ ;  /* 0x0000000e0d0872a5 */ /* 0x000fe4000f8e003f */
[----:B------:R-:W-:Y:S01]  /*6f00*/  USHF.R.S32.HI UR6, URZ, 0x1f, UR12 ;  /* 0x0000001f3f067899 */ /* 0x000fe2000801140c */
[----:B------:R-:W-:Y:S01]  /*6f10*/  LOP3.LUT R0, R0, 0x1, RZ, 0xc0, !PT ;  /* 0x0000000100007812 */ /* 0x000fe200078ec0ff */
[----:B------:R-:W-:Y:S02]  /*6f20*/  UIMAD UR13, UR13, UR15, UR10 ;  /* 0x0000000f0d0d72a4 */ /* 0x000fe4000f8e020a */
[----:B------:R-:W-:Y:S01]  /*6f30*/  UIADD3 UR10, UP1, UR4, UR8, URZ ;  /* 0x00000008040a7290 */ /* 0x000fe2000ff3e03f */
[----:B------:R-:W-:Y:S01]  /*6f40*/  ISETP.NE.U32.AND P1, PT, R0, 0x1, PT ;  /* 0x000000010000780c */ /* 0x000fe20003f25070 */
[----:B------:R-:W-:-:S02]  /*6f50*/  UIADD3 UR13, UR9, UR13, URZ ;  /* 0x0000000d090d7290 */ /* 0x000fc4000fffe03f */
[----:B------:R-:W-:Y:S01]  /*6f60*/  USEL UR6, UR6, URZ, !UP0 ;  /* 0x0000003f06067287 */ /* 0x000fe2000c000000 */
[----:B------:R-:W-:Y:S01]  /*6f70*/  ULDC.64 UR26, c[0x0][0x2e0] ;  /* 0x0000b800001a7ab9 */ /* 0x000fe20000000a00 */
[----:B------:R-:W-:Y:S02]  /*6f80*/  USEL UR12, UR12, URZ, !UP0 ;  /* 0x0000003f0c0c7287 */ /* 0x000fe4000c000000 */
[----:B------:R-:W-:Y:S02]  /*6f90*/  UIADD3.X UR11, UR5, UR13, URZ, UP1, !UPT ;  /* 0x0000000d050b7290 */ /* 0x000fe40008ffe43f */
[----:B------:R-:W-:Y:S02]  /*6fa0*/  UIMAD UR14, UR6, UR26, URZ ;  /* 0x0000001a060e72a4 */ /* 0x000fe4000f8e023f */
[----:B------:R-:W-:Y:S02]  /*6fb0*/  UIMAD.WIDE.U32 UR10, UR12, UR26, UR10 ;  /* 0x0000001a0c0a72a5 */ /* 0x000fe4000f8e000a */
[----:B------:R-:W-:Y:S01]  /*6fc0*/  UIMAD UR14, UR12, UR27, UR14 ;  /* 0x0000001b0c0e72a4 */ /* 0x000fe2000f8e020e */
[----:B------:R-:W-:-:S03]  /*6fd0*/  ELECT P0, URZ, PT ;  /* 0x00000000003f782f */ /* 0x000fc60003800000 */
        /* <DEDUP_REMOVED lines=20> */
.L_x_1605:
[----:B------:R-:W-:Y:S05]  /*7120*/  BSYNC B0 ;  /* 0x0000000000007941 */ /* 0x000fea0003800000 */
.L_x_1604:
        /* <DEDUP_REMOVED lines=19> */
.L_x_1607:
[----:B------:R-:W-:Y:S05]  /*7260*/  BSYNC B0 ;  /* 0x0000000000007941 */ /* 0x000fea0003800000 */
.L_x_1606:
[----:B------:R-:W-:Y:S06]  /*7270*/  BAR.ARV 0xa, 0xa0 ;  /* 0x0282800000007b1d */ /* 0x000fec0000002000 */
[----:B------:R-:W-:Y:S04]  /*7280*/  BSSY B0, `(.L_x_1608) ;  /* 0x0000003000007945 */ /* 0x000fe80003800000 */
[----:B------:R-:W-:Y:S05]  /*7290*/  @!P0 BRA `(.L_x_1609) ;  /* 0x0000000000048947 */ /* 0x000fea0003800000 */
[----:B------:R-:W-:-:S04]  /*72a0*/  DEPBAR.LE SB0, 0x0 ;  /* 0x000080000000791a */ /* 0x000fc80000000000 */
.L_x_1609:
[----:B------:R-:W-:Y:S05]  /*72b0*/  BSYNC B0 ;  /* 0x0000000000007941 */ /* 0x000fea0003800000 */
.L_x_1608:
[----:B------:R-:W-:Y:S06]  /*72c0*/  BAR.ARV 0xb, 0xa0 ;  /* 0x02c2800000007b1d */ /* 0x000fec0000002000 */
[----:B------:R-:W-:Y:S01]  /*72d0*/  UIADD3 UR15, UR7, 0x1, URZ ;  /* 0x00000001070f7890 */ /* 0x000fe2000fffe03f */
[----:B------:R-:W-:Y:S11]  /*72e0*/  BRA `(.L_x_1610) ;  /* 0x0000000000047947 */ /* 0x000ff60003800000 */
.L_x_1603:
[----:B------:R-:W-:-:S05]  /*72f0*/  UMOV UR15, UR7 ;  /* 0x00000007000f7c82 */ /* 0x000fca0008000000 */
.L_x_1610:
[----:B------:R-:W-:-:S06]  /*7300*/  UIADD3 UR6, UR7, 0x1, URZ ;  /* 0x0000000107067890 */ /* 0x000fcc000fffe03f */
[----:B------:R-:W-:-:S13]  /*7310*/  ISETP.NE.AND P1, PT, R2, UR6, PT ;  /* 0x0000000602007c0c */ /* 0x000fda000bf25270 */
[----:B------:R-:W-:Y:S05]  /*7320*/  @!P1 BRA `(.L_x_1554) ;  /* 0x0000003000f89947 */ /* 0x000fea0003800000 */
[----:B------:R-:W-:Y:S01]  /*7330*/  UMOV UR16, UR8 ;  /* 0x0000000800107c82 */ /* 0x000fe20008000000 */
[----:B------:R-:W-:Y:S01]  /*7340*/  UMOV UR17, UR13 ;  /* 0x0000000d00117c82 */ /* 0x000fe20008000000 */
[----:B------:R-:W-:Y:S01]  /*7350*/  ULDC.64 UR18, c[0x0][0x2c0] ;  /* 0x0000b00000127ab9 */ /* 0x000fe20000000a00 */
[----:B------:R-:W-:Y:S01]  /*7360*/  UIMAD.WIDE.U32 UR16, UR12, UR26, UR16 ;  /* 0x0000001a0c1072a5 */ /* 0x000fe2000f8e0010 */
[----:B------:R-:W-:Y:S01]  /*7370*/  UMOV UR6, URZ ;  /* 0x0000003f00067c82 */ /* 0x000fe20008000000 */
[----:B------:R-:W-:Y:S02]  /*7380*/  ULDC.64 UR30, c[0x0][0x2c0] ;  /* 0x0000b000001e7ab9 */ /* 0x000fe40000000a00 */
[----:B------:R-:W-:-:S04]  /*7390*/  UIADD3 UR25, UP0, UR4, UR16, URZ ;  /* 0x0000001004197290 */ /* 0x000fc8000ff1e03f */
[----:B------:R-:W-:Y:S02]  /*73a0*/  UIADD3.X UR16, UR5, UR14, UR17, UP0, !UPT ;  /* 0x0000000e05107290 */ /* 0x000fe400087fe411 */
[----:B------:R-:W-:Y:S02]  /*73b0*/  ULEA UR24, UP0, UR25, UR18, 0x2 ;  /* 0x0000001219187291 */ /* 0x000fe4000f80103f */
[----:B------:R-:W-:Y:S02]  /*73c0*/  UIMAD UR18, UR15, 0x1800, URZ ;  /* 0x000018000f1278a4 */ /* 0x000fe4000f8e023f */
        /* <DEDUP_REMOVED lines=8> */
.L_x_1623:
        /* <DEDUP_REMOVED lines=11> */
[----:B------:R-:W-:Y:S02]  /*7500*/  ULEA.HI.X.SX32 UR39, UR19, UR27, 0x1, UP0 ;  /* 0x0000001b13277291 */ /* 0x000fe400080f0e3f */
[----:B------:R-:W-:Y:S01]  /*7510*/  ULEA UR36, UP0, UR37, UR30, 0x2 ;  /* 0x0000001e25247291 */ /* 0x000fe2000f80103f */
[----:B------:R-:W-:-:S03]  /*7520*/  UMOV UR41, 0x14f00000 ;  /* 0x14f0000000297882 */ /* 0x000fc60000000000 */
[----:B------:R-:W-:Y:S02]  /*7530*/  ULEA.HI.X UR37, UR37, UR31, UR39, 0x2, UP0 ;  /* 0x0000001f25257291 */ /* 0x000fe400080f1427 */
[----:B-1----:R-:W-:-:S03]  /*7540*/  ULEA UR28, UR29, UR28, 0x18 ;  /* 0x0000001c1d1c7291 */ /* 0x002fc6000f8ec03f */
[----:B------:R-:W-:Y:S01]  /*7550*/  UMOV UR29, 0x300 ;  /* 0x00000300001d7882 */ /* 0x000fe20000000000 */
[----:B------:R-:W-:-:S09]  /*7560*/  UIADD3 UR28, UR28, 0xc000, URZ ;  /* 0x0000c0001c1c7890 */ /* 0x000fd2000fffe03f */
[----:B------:R1:W-:Y:S02]  /*7570*/  UBLKRED.G.S.ADD.F32.RN [UR36], [UR28], UR29, desc[UR40] ;  /* 0x000028241c0073bb */ /* 0x0003e400080a141d */
[----:B-1----:R0:W-:Y:S02]  /*7580*/  UTMACMDFLUSH ;  /* 0x00000000000079b7 */ /* 0x0021e40000000000 */
.L_x_1612:
[----:B------:R-:W-:Y:S05]  /*7590*/  BSYNC B0 ;  /* 0x0000000000007941 */ /* 0x000fea0003800000 */
.L_x_1611:
        /* <DEDUP_REMOVED lines=13> */
.L_x_1614:
[----:B------:R-:W-:Y:S05]  /*7670*/  BSYNC B0 ;  /* 0x0000000000007941 */ /* 0x000fea0003800000 */
.L_x_1613:
[----:B------:R-:W-:Y:S06]  /*7680*/  BAR.ARV 0xa, 0xa0 ;  /* 0x0282800000007b1d */ /* 0x000fec0000002000 */
[----:B------:R-:W-:Y:S04]  /*7690*/  BSSY B0, `(.L_x_1615) ;  /* 0x0000003000007945 */ /* 0x000fe80003800000 */
[----:B------:R-:W-:Y:S05]  /*76a0*/  @!P0 BRA `(.L_x_1616) ;  /* 0x0000000000048947 */ /* 0x000fea0003800000 */
[----:B------:R-:W-:-:S04]  /*76b0*/  DEPBAR.LE SB0, 0x0 ;  /* 0x000080000000791a */ /* 0x000fc80000000000 */
.L_x_1616:
[----:B------:R-:W-:Y:S05]  /*76c0*/  BSYNC B0 ;  /* 0x0000000000007941 */ /* 0x000fea0003800000 */
.L_x_1615:
        /* <DEDUP_REMOVED lines=13> */
.L_x_1618:
[----:B------:R-:W-:Y:S05]  /*77a0*/  BSYNC B0 ;  /* 0x0000000000007941 */ /* 0x000fea0003800000 */
.L_x_1617:
        /* <DEDUP_REMOVED lines=13> */
.L_x_1620:
[----:B------:R-:W-:Y:S05]  /*7880*/  BSYNC B0 ;  /* 0x0000000000007941 */ /* 0x000fea0003800000 */
.L_x_1619:
[----:B------:R-:W-:Y:S01]  /*7890*/  UIADD3 UR15, UR15, 0x2, URZ ;  /* 0x000000020f0f7890 */ /* 0x000fe2000fffe03f */
[----:B------:R-:W-:Y:S06]  /*78a0*/  BAR.ARV 0xa, 0xa0 ;  /* 0x0282800000007b1d */ /* 0x000fec0000002000 */
[----:B------:R-:W-:Y:S01]  /*78b0*/  BSSY B0, `(.L_x_1621) ;  /* 0x0000004000007945 */ /* 0x000fe20003800000 */
[----:B------:R-:W-:-:S03]  /*78c0*/  ISETP.LE.AND P1, PT, R2, UR15, PT ;  /* 0x0000000f02007c0c */ /* 0x000fc6000bf23270 */
[----:B------:R-:W-:Y:S10]  /*78d0*/  @!P0 BRA `(.L_x_1622) ;  /* 0x0000000000048947 */ /* 0x000ff40003800000 */
[----:B------:R-:W-:-:S04]  /*78e0*/  DEPBAR.LE SB0, 0x0 ;  /* 0x000080000000791a */ /* 0x000fc80000000000 */
.L_x_1622:
[----:B------:R-:W-:Y:S05]  /*78f0*/  BSYNC B0 ;  /* 0x0000000000007941 */ /* 0x000fea0003800000 */
.L_x_1621:
[----:B------:R-:W-:Y:S06]  /*7900*/  BAR.ARV 0xb, 0xa0 ;  /* 0x02c2800000007b1d */ /* 0x000fec0000002000 */
[----:B------:R-:W-:Y:S02]  /*7910*/  UIADD3 UR19, UR19, 0x3000, URZ ;  /* 0x0000300013137890 */ /* 0x000fe4000fffe03f */
[----:B------:R-:W-:Y:S01]  /*7920*/  UIADD3 UR6, UR6, 0x3000, URZ ;  /* 0x0000300006067890 */ /* 0x000fe2000fffe03f */
[----:B------:R-:W-:Y:S11]  /*7930*/  @!P1 BRA `(.L_x_1623) ;  /* 0xfffffff800c49947 */ /* 0x000ff6000383ffff */
[----:B------:R-:W-:Y:S05]  /*7940*/  BRA `(.L_x_1554) ;  /* 0x0000002c00707947 */ /* 0x000fea0003800000 */
.L_x_1595:
[----:B------:R-:W-:Y:S01]  /*7950*/  ULDC.64 UR4, c[0x0][0x8d8] ;  /* 0x0002360000047ab9 */ /* 0x000fe20000000a00 */
[----:B------:R-:W1:Y:S01]  /*7960*/  S2UR UR21, SR_CTAID.X ;  /* 0x00000000001579c3 */ /* 0x000e620000002500 */
[----:B------:R-:W-:-:S04]  /*7970*/  ISETP.NE.U32.AND P0, PT, RZ, UR4, PT ;  /* 0x00000004ff007c0c */ /* 0x000fc8000bf05070 */
[----:B------:R-:W-:-:S03]  /*7980*/  ISETP.NE.AND.EX P0, PT, RZ, UR5, PT, P0 ;  /* 0x00000005ff007c0c */ /* 0x000fc6000bf05300 */
[----:B------:R-:W2:Y:S08]  /*7990*/  S2UR UR13, SR_CTAID.Z ;  /* 0x00000000000d79c3 */ /* 0x000eb00000002700 */
[----:B------:R-:W3:Y:S02]  /*79a0*/  S2UR UR20, SR_CTAID.Y ;  /* 0x00000000001479c3 */ /* 0x000ee40000002600 */
        /* <DEDUP_REMOVED lines=8> */
.L_x_1624:
        /* <DEDUP_REMOVED lines=9> */
[----:B------:R-:W4:Y:S01]  /*7ac0*/  LDG.E R4, desc[UR46][R2.64+0x4] ;  /* 0x0000042e02047981 */ /* 0x000f22000c1e1900 */
[----:B--2---:R-:W-:Y:S02]  /*7ad0*/  R2UR UR4, R0 ;  /* 0x00000000000472ca */ /* 0x004fe400000e0000 */
[----:B----4-:R-:W-:-:S13]  /*7ae0*/  R2UR UR5, R4 ;  /* 0x00000000040572ca */ /* 0x010fda00000e0000 */
[----:B------:R-:W-:Y:S01]  /*7af0*/  UIADD3 UR4, -UR4, UR5, URZ ;  /* 0x0000000504047290 */ /* 0x000fe2000fffe13f */
[----:B------:R-:W-:Y:S11]  /*7b00*/  BRA `(.L_x_1625) ;  /* 0x0000000000047947 */ /* 0x000ff60003800000 */
.L_x_1626:
[----:B------:R-:W-:-:S05]  /*7b10*/  ULDC UR4, c[0x0][0x8bc] ;  /* 0x00022f0000047ab9 */ /* 0x000fca0000000800 */
.L_x_1625:
[----:B-1----:R-:W-:Y:S01]  /*7b20*/  USHF.L.U32 UR8, UR21, 0x7, URZ ;  /* 0x0000000715087899 */ /* 0x002fe2000800063f */
[----:B------:R-:W-:Y:S02]  /*7b30*/  IMAD.MOV.U32 R10, RZ, RZ, 0x1 ;  /* 0x00000001ff0a7424 */ /* 0x000fe400078e00ff */
[----:B------:R-:W-:Y:S01]  /*7b40*/  IMAD.MOV.U32 R0, RZ, RZ, RZ ;  /* 0x000000ffff007224 */ /* 0x000fe200078e00ff */
[----:B------:R-:W-:-:S04]  /*7b50*/  UISETP.GE.AND UP0, UPT, UR8, UR4, UPT ;  /* 0x000000040800728c */ /* 0x000fc8000bf06270 */
[----:B--2---:R-:W-:-:S06]  /*7b60*/  USEL UR13, UR13, 0xffffffff, !UP0 ;  /* 0xffffffff0d0d7887 */ /* 0x004fcc000c000000 */
[----:B------:R-:W-:-:S13]  /*7b70*/  ISETP.LE.AND P0, PT, RZ, UR13, PT ;  /* 0x0000000dff007c0c */ /* 0x000fda000bf03270 */
[----:B------:R-:W-:Y:S05]  /*7b80*/  @!P0 BRA `(.L_x_1627) ;  /* 0x00000028004c8947 */ /* 0x000fea0003800000 */
[----:B------:R-:W-:Y:S01]  /*7b90*/  ULDC.64 UR18, c[0x0][0x770] ;  /* 0x0001dc0000127ab9 */ /* 0x000fe20000000a00 */
[----:B------:R-:W-:Y:S01]  /*7ba0*/  ULDC.64 UR14, c[0x0][0x770] ;  /* 0x0001dc00000e7ab9 */ /* 0x000fe20000000a00 */
[----:B------:R-:W-:Y:S02]  /*7bb0*/  UISETP.NE.U32.AND UP1, UPT, UR18, URZ, UPT ;  /* 0x0000003f1200728c */ /* 0x000fe4000bf25070 */
[----:B------:R-:W-:Y:S02]  /*7bc0*/  UIMAD.WIDE UR14, UR13, 0x4, UR14 ;  /* 0x000000040d0e78a5 */ /* 0x000fe4000f8e020e */
[----:B------:R-:W-:Y:S01]  /*7bd0*/  UISETP.NE.AND.EX UP1, UPT, UR19, URZ, UPT, UP1 ;  /* 0x0000003f1300728c */ /* 0x000fe2000bf25310 */
[----:B------:R-:W-:Y:S01]  /*7be0*/  ULDC.64 UR4, c[0x0][0x778] ;  /* 0x0001de0000047ab9 */ /* 0x000fe20000000a00 */
[----:B------:R-:W-:Y:S02]  /*7bf0*/  ULDC.64 UR6, c[0x0][0x780] ;  /* 0x0001e00000067ab9 */ /* 0x000fe40000000a00 */
[----:B------:R-:W-:Y:S01]  /*7c00*/  IMAD.U32 R2, RZ, RZ, UR14 ;  /* 0x0000000eff027e24 */ /* 0x000fe2000f8e00ff */
[----:B------:R-:W-:Y:S01]  /*7c10*/  ULDC.64 UR16, c[0x0][0x778] ;  /* 0x0001de0000107ab9 */ /* 0x000fe20000000a00 */
[----:B------:R-:W-:Y:S01]  /*7c20*/  PLOP3.LUT P1, PT, PT, PT, UP1, 0x80, 0x0 ;  /* 0x000000000000781c */ /* 0x000fe20003f2f018 */
[----:B------:R-:W-:Y:S01]  /*7c30*/  IMAD.U32 R3, RZ, RZ, UR15 ;  /* 0x0000000fff037e24 */ /* 0x000fe2000f8e00ff */
[----:B------:R-:W-:-:S02]  /*7c40*/  UISETP.NE.U32.AND UP0, UPT, UR4, URZ, UPT ;  /* 0x0000003f0400728c */ /* 0x000fc4000bf05070 */
[----:B------:R-:W-:Y:S02]  /*7c50*/  UISETP.NE.U32.AND UP2, UPT, UR6, URZ, UPT ;  /* 0x0000003f0600728c */ /* 0x000fe4000bf45070 */
[----:B------:R-:W-:Y:S02]  /*7c60*/  UISETP.NE.AND.EX UP0, UPT, UR5, URZ, UPT, UP0 ;  /* 0x0000003f0500728c */ /* 0x000fe4000bf05300 */
[----:B------:R-:W-:Y:S01]  /*7c70*/  UISETP.NE.AND.EX UP2, UPT, UR7, URZ, UPT, UP2 ;  /* 0x0000003f0700728c */ /* 0x000fe2000bf45320 */
[----:B------:R-:W-:-:S04]  /*7c80*/  ULDC.64 UR22, c[0x0][0x788] ;  /* 0x0001e20000167ab9 */ /* 0x000fc80000000a00 */
[----:B------:R-:W2:Y:S01]  /*7c90*/  @P1 LDG.E R6, desc[UR46][R2.64] ;  /* 0x0000002e02061981 */ /* 0x000ea2000c1e1900 */
[----:B------:R-:W-:Y:S01]  /*7ca0*/  PLOP3.LUT P2, PT, PT, PT, UP0, 0x80, 0x0 ;  /* 0x000000000000781c */ /* 0x000fe20003f4f008 */
[----:B------:R-:W-:Y:S01]  /*7cb0*/  UIMAD.WIDE UR16, UR13, 0x4, UR16 ;  /* 0x000000040d1078a5 */ /* 0x000fe2000f8e0210 */
[----:B------:R-:W-:Y:S01]  /*7cc0*/  PLOP3.LUT P3, PT, PT, PT, UP2, 0x80, 0x0 ;  /* 0x000000000000781c */ /* 0x000fe20003f6f028 */
[----:B------:R1:W4:Y:S02]  /*7cd0*/  @P1 LDG.E R0, desc[UR46][R2.64] ;  /* 0x0000002e02001981 */ /* 0x000324000c1e1900 */
[----:B------:R-:W-:Y:S02]  /*7ce0*/  @UP2 ULDC.64 UR4, c[0x0][0x780] ;  /* 0x0001e00000042ab9 */ /* 0x000fe40000000a00 */
[----:B------:R-:W-:Y:S01]  /*7cf0*/  @UP2 UIMAD.WIDE UR4, UR13, 0x4, UR4 ;  /* 0x000000040d0428a5 */ /* 0x000fe2000f8e0204 */
[----:B-1----:R-:W-:Y:S02]  /*7d00*/  IMAD.U32 R2, RZ, RZ, UR16 ;  /* 0x00000010ff027e24 */ /* 0x002fe4000f8e00ff */
[----:B------:R-:W-:-:S05]  /*7d10*/  IMAD.U32 R3, RZ, RZ, UR17 ;  /* 0x00000011ff037e24 */ /* 0x000fca000f8e00ff */
[----:B------:R1:W5:Y:S02]  /*7d20*/  @P2 LDG.E R4, desc[UR46][R2.64] ;  /* 0x0000002e02042981 */ /* 0x000364000c1e1900 */
[----:B-1----:R-:W-:Y:S02]  /*7d30*/  IMAD.U32 R2, RZ, RZ, UR4 ;  /* 0x00000004ff027e24 */ /* 0x002fe4000f8e00ff */
[----:B------:R-:W-:-:S05]  /*7d40*/  IMAD.U32 R3, RZ, RZ, UR5 ;  /* 0x00000005ff037e24 */ /* 0x000fca000f8e00ff */
[----:B------:R-:W3:Y:S01]  /*7d50*/  @P3 LDG.E R5, desc[UR46][R2.64] ;  /* 0x0000002e02053981 */ /* 0x000ee2000c1e1900 */
[----:B------:R-:W-:Y:S01]  /*7d60*/  ISETP.NE.U32.AND P0, PT, RZ, UR22, PT ;  /* 0x00000016ff007c0c */ /* 0x000fe2000bf05070 */
[----:B------:R-:W-:Y:S01]  /*7d70*/  UMOV UR7, URZ ;  /* 0x0000003f00077c82 */ /* 0x000fe20008000000 */
[----:B------:R-:W-:Y:S01]  /*7d80*/  UMOV UR11, URZ ;  /* 0x0000003f000b7c82 */ /* 0x000fe20008000000 */
[----:B------:R-:W-:Y:S01]  /*7d90*/  ULDC UR9, c[0x0][0x280] ;  /* 0x0000a00000097ab9 */ /* 0x000fe20000000800 */
[----:B------:R-:W-:Y:S02]  /*7da0*/  ISETP.NE.AND.EX P0, PT, RZ, UR23, PT, P0 ;  /* 0x00000017ff007c0c */ /* 0x000fe4000bf05300 */
[----:B--2---:R-:W-:Y:S02]  /*7db0*/  @P1 R2UR UR4, R6 ;  /* 0x00000000060412ca */ /* 0x004fe400000e0000 */
[----:B----4-:R-:W-:-:S11]  /*7dc0*/  @P1 R2UR UR7, R0 ;  /* 0x00000000000712ca */ /* 0x010fd600000e0000 */
[----:B------:R-:W-:-:S04]  /*7dd0*/  @UP1 ULEA UR4, UR13, UR4, 0x6 ;  /* 0x000000040d041291 */ /* 0x000fc8000f8e303f */
[----:B------:R-:W-:-:S04]  /*7de0*/  @UP1 USHF.R.S32.HI UR5, URZ, 0x1f, UR4 ;  /* 0x0000001f3f051899 */ /* 0x000fc80008011404 */
[----:B------:R-:W-:Y:S01]  /*7df0*/  @UP1 ULEA.HI UR5, UR5, UR4, URZ, 0x6 ;  /* 0x0000000405051291 */ /* 0x000fe2000f8f303f */
[----:B-----5:R-:W-:-:S03]  /*7e00*/  @P2 R2UR UR11, R4 ;  /* 0x00000000040b22ca */ /* 0x020fc600000e0000 */
[----:B------:R-:W-:-:S04]  /*7e10*/  @UP1 ULOP3.LUT UR6, UR5, 0xffffffc0, URZ, 0xc0, !UPT ;  /* 0xffffffc005061892 */ /* 0x000fc8000f8ec03f */
[----:B------:R-:W-:Y:S01]  /*7e20*/  @UP1 USHF.R.S32.HI UR12, URZ, 0x1f, UR6 ;  /* 0x0000001f3f0c1899 */ /* 0x000fe20008011406 */
[----:B---3--:R-:W-:Y:S01]  /*7e30*/  @P3 R2UR UR9, R5 ;  /* 0x00000000050932ca */ /* 0x008fe200000e0000 */
[----:B------:R-:W-:-:S14]  /*7e40*/  @P3 BRA `(.L_x_1628) ;  /* 0x0000000000203947 */ /* 0x000fdc0003800000 */
        /* <DEDUP_REMOVED lines=8> */
.L_x_1628:
        /* <DEDUP_REMOVED lines=13> */
.L_x_1629:
        /* <DEDUP_REMOVED lines=8> */
.L_x_1630:
        /* <DEDUP_REMOVED lines=9> */
[----:B------:R-:W-:-:S04]  /*80b0*/  ULEA.HI UR6, UR12, UR6, URZ, 0x6 ;  /* 0x000000060c067291 */ /* 0x000fc8000f8f303f */
[----:B------:R-:W-:Y:S01]  /*80c0*/  VIMNMX R4, RZ, UR14, !PT ;  /* 0x0000000eff047c48 */ /* 0x000fe2000ffe0100 */
[----:B------:R-:W-:Y:S01]  /*80d0*/  USHF.R.S32.HI UR6, URZ, 0x6, UR6 ;  /* 0x000000063f067899 */ /* 0x000fe20008011406 */
[----:B------:R-:W-:Y:S11]  /*80e0*/  @!P0 BRA `(.L_x_1631) ;  /* 0x0000000000208947 */ /* 0x000ff60003800000 */
[----:B------:R-:W-:Y:S01]  /*80f0*/  UIADD3 UR9, UR8, 0xbf, UR9 ;  /* 0x000000bf08097890 */ /* 0x000fe2000fffe009 */
[----:B------:R-:W-:-:S03]  /*8100*/  ULDC UR12, c[0x0][0x748] ;  /* 0x0001d200000c7ab9 */ /* 0x000fc60000000800 */
[----:B------:R-:W-:-:S04]  /*8110*/  UIADD3 UR9, UR9, UR12, -UR10 ;  /* 0x0000000c09097290 */ /* 0x000fc8000fffe80a */
[----:B------:R-:W-:-:S04]  /*8120*/  USHF.R.S32.HI UR10, URZ, 0x1f, UR9 ;  /* 0x0000001f3f0a7899 */ /* 0x000fc80008011409 */
[----:B------:R-:W-:-:S04]  /*8130*/  ULEA.HI UR10, UR10, UR9, URZ, 0x6 ;  /* 0x000000090a0a7291 */ /* 0x000fc8000f8f303f */
[----:B------:R-:W-:-:S04]  /*8140*/  USHF.R.S32.HI UR10, URZ, 0x6, UR10 ;  /* 0x000000063f0a7899 */ /* 0x000fc8000801140a */
[----:B------:R-:W-:-:S04]  /*8150*/  UISETP.LT.AND UP1, UPT, UR6, UR10, UPT ;  /* 0x0000000a0600728c */ /* 0x000fc8000bf21270 */
[----:B------:R-:W-:-:S12]  /*8160*/  USEL UR6, UR6, UR10, UP1 ;  /* 0x0000000a06067287 */ /* 0x000fd80008800000 */
.L_x_1631:
[----:B------:R-:W-:Y:S01]  /*8170*/  ISETP.LT.AND P0, PT, R4, UR6, PT ;  /* 0x0000000604007c0c */ /* 0x000fe2000bf01270 */
[----:B------:R-:W-:-:S12]  /*8180*/  IMAD.MOV.U32 R0, RZ, RZ, RZ ;  /* 0x000000ffff007224 */ /* 0x000fd800078e00ff */
[----:B------:R-:W-:Y:S05]  /*8190*/  @!P0 BRA `(.L_x_1627) ;  /* 0x0000002000c88947 */ /* 0x000fea0003800000 */
[----:B------:R-:W-:Y:S01]  /*81a0*/  USHF.R.S32.HI UR10, URZ, 0x1f, UR20 ;  /* 0x0000001f3f0a7899 */ /* 0x000fe20008011414 */
[----:B------:R-:W-:Y:S01]  /*81b0*/  BSSY B0, `(.L_x_1627) ;  /* 0x0000230000007945 */ /* 0x000fe20003800000 */
[----:B------:R-:W-:Y:S01]  /*81c0*/  ULDC.64 UR16, c[0x0][0x718] ;  /* 0x0001c60000107ab9 */ /* 0x000fe20000000a00 */
[----:B------:R-:W-:Y:S01]  /*81d0*/  UISETP.NE.U32.AND UP1, UPT, UR18, URZ, UPT ;  /* 0x0000003f1200728c */ /* 0x000fe2000bf25070 */
[----:B------:R-:W-:Y:S01]  /*81e0*/  IMAD.MOV.U32 R0, RZ, RZ, RZ ;  /* 0x000000ffff007224 */ /* 0x000fe200078e00ff */
[----:B------:R-:W-:Y:S01]  /*81f0*/  UIMAD UR9, UR10, UR16, URZ ;  /* 0x000000100a0972a4 */ /* 0x000fe2000f8e023f */
[----:B------:R-:W-:Y:S01]  /*8200*/  ULDC UR12, c[0x0][0x2e8] ;  /* 0x0000ba00000c7ab9 */ /* 0x000fe20000000800 */
[----:B------:R-:W-:Y:S01]  /*8210*/  UMOV UR14, UR4 ;  /* 0x00000004000e7c82 */ /* 0x000fe20008000000 */
[----:B------:R-:W-:Y:S01]  /*8220*/  UMOV UR15, UR5 ;  /* 0x00000005000f7c82 */ /* 0x000fe20008000000 */
[----:B------:R-:W-:Y:S02]  /*8230*/  UIMAD UR22, UR20, UR17, UR9 ;  /* 0x00000011141672a4 */ /* 0x000fe4000f8e0209 */
[----:B------:R-:W-:-:S02]  /*8240*/  UISETP.NE.AND.EX UP1, UPT, UR19, URZ, UPT, UP1 ;  /* 0x0000003f1300728c */ /* 0x000fc4000bf25310 */
[----:B------:R-:W-:Y:S02]  /*8250*/  USHF.R.S32.HI UR9, URZ, 0x1f, UR13 ;  /* 0x0000001f3f097899 */ /* 0x000fe4000801140d */
[----:B------:R-:W-:Y:S02]  /*8260*/  UISETP.NE.AND UP2, UPT, UR12, 0x1, UPT ;  /* 0x000000010c00788c */ /* 0x000fe4000bf45270 */
[----:B------:R-:W-:Y:S01]  /*8270*/  UIMAD.WIDE.U32 UR4, UR20, UR16, UR14 ;  /* 0x00000010140472a5 */ /* 0x000fe2000f8e000e */
[----:B------:R-:W-:Y:S01]  /*8280*/  ULDC.64 UR18, c[0x0][0x730] ;  /* 0x0001cc0000127ab9 */ /* 0x000fe20000000a00 */
[----:B------:R-:W-:Y:S02]  /*8290*/  USEL UR9, UR9, URZ, !UP1 ;  /* 0x0000003f09097287 */ /* 0x000fe4000c800000 */
[----:B------:R-:W-:Y:S01]  /*82a0*/  UIMAD UR10, UR10, UR18, URZ ;  /* 0x000000120a0a72a4 */ /* 0x000fe2000f8e023f */
[----:B------:R-:W-:Y:S01]  /*82b0*/  ELECT P0, URZ, PT ;  /* 0x00000000003f782f */ /* 0x000fe20003800000 */
[----:B------:R-:W-:Y:S01]  /*82c0*/  ULDC.64 UR16, c[0x0][0x720] ;  /* 0x0001c80000107ab9 */ /* 0x000fe20000000a00 */
[----:B------:R-:W-:-:S02]  /*82d0*/  USEL UR21, UR13, URZ, !UP1 ;  /* 0x0000003f0d157287 */ /* 0x000fc4000c800000 */
[----:B------:R-:W-:Y:S02]  /*82e0*/  UIADD3 UR23, UR5, UR22, URZ ;  /* 0x0000001605177290 */ /* 0x000fe4000fffe03f */
[----:B------:R-:W-:Y:S01]  /*82f0*/  UIMAD UR5, UR9, UR16, URZ ;  /* 0x00000010090572a4 */ /* 0x000fe2000f8e023f */
[----:B------:R-:W-:Y:S01]  /*8300*/  UMOV UR22, UR4 ;  /* 0x0000000400167c82 */ /* 0x000fe20008000000 */
[----:B------:R-:W-:Y:S02]  /*8310*/  UIMAD.WIDE.U32 UR14, UR20, UR18, UR14 ;  /* 0x00000012140e72a5 */ /* 0x000fe4000f8e000e */
[----:B------:R-:W-:Y:S02]  /*8320*/  UIMAD UR10, UR20, UR19, UR10 ;  /* 0x00000013140a72a4 */ /* 0x000fe4000f8e020a */
[----:B------:R-:W-:Y:S01]  /*8330*/  UIMAD.WIDE.U32 UR22, UR16, UR21, UR22 ;  /* 0x00000015101672a5 */ /* 0x000fe2000f8e0016 */
[----:B------:R-:W-:Y:S02]  /*8340*/  ULDC.64 UR18, c[0x0][0x738] ;  /* 0x0001ce0000127ab9 */ /* 0x000fe40000000a00 */
[----:B------:R-:W-:Y:S01]  /*8350*/  @UP2 ULDC UR16, c[0x0][0x2ec] ;  /* 0x0000bb0000102ab9 */ /* 0x000fe20000000800 */
[----:B------:R-:W-:-:S02]  /*8360*/  UIMAD UR5, UR17, UR21, UR5 ;  /* 0x00000015110572a4 */ /* 0x000fc4000f8e0205 */
[----:B------:R-:W-:Y:S02]  /*8370*/  UIADD3 UR15, UR15, UR10, URZ ;  /* 0x0000000a0f0f7290 */ /* 0x000fe4000fffe03f */
[----:B------:R-:W-:Y:S02]  /*8380*/  UIMAD UR9, UR9, UR18, URZ ;  /* 0x00000012090972a4 */ /* 0x000fe4000f8e023f */
[----:B------:R-:W-:Y:S02]  /*8390*/  UIMAD.WIDE.U32 UR16, UR20, UR16, URZ ;  /* 0x00000010141072a5 */ /* 0x000fe4000f8e003f */
[----:B------:R-:W-:Y:S01]  /*83a0*/  UIADD3 UR11, UR8, UR11, URZ ;  /* 0x0000000b080b7290 */ /* 0x000fe2000fffe03f */
[----:B------:R-:W-:Y:S02]  /*83b0*/  UMOV UR12, UR20 ;  /* 0x00000014000c7c82 */ /* 0x000fe40008000000 */
[----:B------:R-:W-:Y:S01]  /*83c0*/  @UP2 ULDC UR8, c[0x0][0x2f0] ;  /* 0x0000bc0000082ab9 */ /* 0x000fe20000000800 */
[----:B------:R-:W-:-:S02]  /*83d0*/  UIMAD UR4, UR19, UR21, UR9 ;  /* 0x00000015130472a4 */ /* 0x000fc4000f8e0209 */
[----:B------:R-:W-:Y:S02]  /*83e0*/  UIMAD.WIDE.U32 UR14, UR18, UR21, UR14 ;  /* 0x00000015120e72a5 */ /* 0x000fe4000f8e000e */
[----:B------:R-:W-:Y:S02]  /*83f0*/  USEL UR13, UR13, URZ, !UP0 ;  /* 0x0000003f0d0d7287 */ /* 0x000fe4000c000000 */
        /* <DEDUP_REMOVED lines=9> */
.L_x_1661:
        /* <DEDUP_REMOVED lines=15> */
.L_x_1634:
[----:B------:R-:W-:Y:S01]  /*8580*/  R2UR UR19, R4 ;  /* 0x00000000041372ca */ /* 0x000fe200000e0000 */
[----:B------:R-:W2:Y:S01]  /*8590*/  LDC.64 R12, c[0x0][0x198] ;  /* 0x00006600ff0c7b82 */ /* 0x000ea20000000a00 */
        /* <DEDUP_REMOVED lines=10> */
[----:B------:R-:W-:Y:S01]  /*8640*/  UMOV UR36, UR20 ;  /* 0x0000001400247c82 */ /* 0x000fe20008000000 */
[----:B------:R-:W-:Y:S01]  /*8650*/  USHF.L.U32 UR19, UR19, 0x6, URZ ;  /* 0x0000000613137899 */ /* 0x000fe2000800063f */
[----:B------:R-:W-:Y:S01]  /*8660*/  IMAD.MOV.U32 R16, RZ, RZ, RZ ;  /* 0x000000ffff107224 */ /* 0x000fe200078e00ff */
[----:B------:R-:W-:Y:S01]  /*8670*/  UMOV UR37, UR21 ;  /* 0x0000001500257c82 */ /* 0x000fe20008000000 */
[----:B------:R-:W-:Y:S01]  /*8680*/  UMOV UR9, 0x10 ;  /* 0x0000001000097882 */ /* 0x000fe20000000000 */
[----:B------:R-:W-:-:S02]  /*8690*/  UIADD3 UR8, UP0, UR19, UR22, URZ ;  /* 0x0000001613087290 */ /* 0x000fc4000ff1e03f */
[----:B------:R-:W-:Y:S01]  /*86a0*/  IMAD.U32 R3, RZ, RZ, UR19 ;  /* 0x00000013ff037e24 */ /* 0x000fe2000f8e00ff */
[----:B------:R-:W-:Y:S01]  /*86b0*/  UIADD3 UR19, UR19, UR7, URZ ;  /* 0x0000000713137290 */ /* 0x000fe2000fffe03f */
[----:B------:R-:W-:Y:S02]  /*86c0*/  UMOV UR10, UR18 ;  /* 0x00000012000a7c82 */ /* 0x000fe40008000000 */
[----:B------:R-:W-:Y:S01]  /*86d0*/  PLOP3.LUT P1, PT, PT, PT, UP0, 0x80, 0x0 ;  /* 0x000000000000781c */ /* 0x000fe20003f2f008 */
[----:B-1----:R-:W-:Y:S01]  /*86e0*/  IMAD.U32 R0, RZ, RZ, UR8 ;  /* 0x00000008ff007e24 */ /* 0x002fe2000f8e00ff */
[----:B------:R-:W-:Y:S01]  /*86f0*/  R2UR UR8, R15 ;  /* 0x000000000f0872ca */ /* 0x000fe200000e0000 */
[----:B--2---:R-:W-:Y:S01]  /*8700*/  IMAD.MOV.U32 R7, RZ, RZ, R12 ;  /* 0x000000ffff077224 */ /* 0x004fe200078e000c */
[----:B------:R-:W-:Y:S01]  /*8710*/  LEA.HI.X.SX32 R3, R3, R14, 0x1, P1 ;  /* 0x0000000e03037211 */ /* 0x000fe200008f0eff */
[----:B------:R-:W-:Y:S01]  /*8720*/  IMAD.MOV.U32 R6, RZ, RZ, R13 ;  /* 0x000000ffff067224 */ /* 0x000fe200078e000d */
[C---:B------:R-:W-:Y:S01]  /*8730*/  LEA R2, P1, R0.reuse, R9, 0x2 ;  /* 0x0000000900027211 */ /* 0x040fe200078210ff */
[----:B------:R-:W-:Y:S01]  /*8740*/  UMOV UR43, UR19 ;  /* 0x00000013002b7c82 */ /* 0x000fe20008000000 */
[----:B------:R-:W-:Y:S01]  /*8750*/  UMOV UR35, UR19 ;  /* 0x0000001300237c82 */ /* 0x000fe20008000000 */
[----:B------:R-:W-:Y:S01]  /*8760*/  UMOV UR26, 0x10 ;  /* 0x00000010001a7882 */ /* 0x000fe20000000000 */
[----:B------:R-:W-:Y:S01]  /*8770*/  LEA.HI.X R0, R0, R8, R3, 0x2, P1 ;  /* 0x0000000800007211 */ /* 0x000fe200008f1403 */
[----:B------:R-:W-:Y:S01]  /*8780*/  UMOV UR27, UR11 ;  /* 0x0000000b001b7c82 */ /* 0x000fe20008000000 */
[----:B------:R-:W-:Y:S01]  /*8790*/  R2UR UR24, R2 ;  /* 0x00000000021872ca */ /* 0x000fe200000e0000 */
[----:B------:R-:W-:Y:S01]  /*87a0*/  UMOV UR28, UR12 ;  /* 0x0000000c001c7c82 */ /* 0x000fe20008000000 */
[----:B------:R-:W-:Y:S01]  /*87b0*/  R2UR UR25, R0 ;  /* 0x00000000001972ca */ /* 0x000fe200000e0000 */
[----:B------:R-:W-:Y:S01]  /*87c0*/  UIADD3 UR16, UR8, 0x12000, URZ ;  /* 0x0001200008107890 */ /* 0x000fe2000fffe03f */
[----:B------:R-:W-:Y:S01]  /*87d0*/  IADD3 R0, P1, R7, 0x2f0, RZ ;  /* 0x000002f007007810 */ /* 0x000fe20007f3e0ff */
[----:B------:R-:W-:-:S02]  /*87e0*/  UIADD3 UR17, UR8, 0x26810, URZ ;  /* 0x0002681008117890 */ /* 0x000fc4000fffe03f */
[----:B------:R-:W-:Y:S01]  /*87f0*/  UIADD3 UR40, UR8, 0x13000, URZ ;  /* 0x0001300008287890 */ /* 0x000fe2000fffe03f */
[----:B------:R-:W-:Y:S01]  /*8800*/  R2UR UR54, R0 ;  /* 0x00000000003672ca */ /* 0x000fe200000e0000 */
[----:B------:R-:W-:Y:S01]  /*8810*/  UIADD3 UR32, UR8, 0x14000, URZ ;  /* 0x0001400008207890 */ /* 0x000fe2000fffe03f */
[C---:B------:R-:W-:Y:S01]  /*8820*/  IADD3 R0, P2, R7.reuse, 0x3f0, RZ ;  /* 0x000003f007007810 */ /* 0x040fe20007f5e0ff */
[----:B------:R-:W-:Y:S01]  /*8830*/  UIADD3 UR52, UR8, 0x1e000, URZ ;  /* 0x0001e00008347890 */ /* 0x000fe2000fffe03f */
[----:B------:R-:W-:Y:S02]  /*8840*/  UMOV UR41, UR17 ;  /* 0x0000001100297c82 */ /* 0x000fe40008000000 */
[----:B------:R-:W-:Y:S01]  /*8850*/  R2UR UR30, R0 ;  /* 0x00000000001e72ca */ /* 0x000fe200000e0000 */
[--C-:B------:R-:W-:Y:S01]  /*8860*/  IMAD.X R0, RZ, RZ, R6.reuse, P1 ;  /* 0x000000ffff007224 */ /* 0x100fe200008e0606 */
[----:B------:R-:W-:Y:S01]  /*8870*/  IADD3 R2, P1, R7, 0xf0, RZ ;  /* 0x000000f007027810 */ /* 0x000fe20007f3e0ff */
[----:B------:R-:W-:Y:S01]  /*8880*/  UMOV UR33, UR17 ;  /* 0x0000001100217c82 */ /* 0x000fe20008000000 */
[----:B------:R-:W-:Y:S01]  /*8890*/  UMOV UR53, UR17 ;  /* 0x0000001100357c82 */ /* 0x000fe20008000000 */
[----:B------:R-:W-:Y:S01]  /*88a0*/  UMOV UR29, UR13 ;  /* 0x0000000d001d7c82 */ /* 0x000fe20008000000 */
[----:B------:R-:W-:Y:S01]  /*88b0*/  R2UR UR48, R2 ;  /* 0x00000000023072ca */ /* 0x000fe200000e0000 */
[--C-:B------:R-:W-:Y:S01]  /*88c0*/  IMAD.X R3, RZ, RZ, R6.reuse, P1 ;  /* 0x000000ffff037224 */ /* 0x100fe200008e0606 */
[----:B------:R-:W-:Y:S01]  /*88d0*/  R2UR UR55, R0 ;  /* 0x00000000003772ca */ /* 0x000fe200000e0000 */
[----:B------:R-:W-:Y:S01]  /*88e0*/  IMAD.X R0, RZ, RZ, R6, P2 ;  /* 0x000000ffff007224 */ /* 0x000fe200010e0606 */
[----:B------:R-:W-:-:S02]  /*88f0*/  UIADD3 UR56, UR8, 0x3000, URZ ;  /* 0x0000300008387890 */ /* 0x000fc4000fffe03f */
[----:B------:R-:W-:Y:S01]  /*8900*/  R2UR UR49, R3 ;  /* 0x00000000033172ca */ /* 0x000fe200000e0000 */
[----:B------:R-:W-:Y:S01]  /*8910*/  UMOV UR58, 0x30 ;  /* 0x00000030003a7882 */ /* 0x000fe20000000000 */
[----:B------:R-:W-:Y:S01]  /*8920*/  R2UR UR31, R0 ;  /* 0x00000000001f72ca */ /* 0x000fe200000e0000 */
[----:B------:R-:W-:Y:S01]  /*8930*/  IMAD.MOV.U32 R0, RZ, RZ, 0xc000 ;  /* 0x0000c000ff007424 */ /* 0x000fe200078e00ff */
[----:B------:R-:W-:Y:S01]  /*8940*/  UMOV UR59, UR11 ;  /* 0x0000000b003b7c82 */ /* 0x000fe20008000000 */
[----:B------:R-:W-:Y:S01]  /*8950*/  UMOV UR60, UR12 ;  /* 0x0000000c003c7c82 */ /* 0x000fe20008000000 */
[----:B------:R-:W-:-:S07]  /*8960*/  UMOV UR61, UR13 ;  /* 0x0000000d003d7c82 */ /* 0x000fce0008000000 */
        /* <DEDUP_REMOVED lines=8> */
[----:B----4-:R-:W-:Y:S01]  /*89f0*/  IMAD.U32 R0, RZ, RZ, UR6 ;  /* 0x00000006ff007e24 */ /* 0x010fe2000f8e00ff */
[----:B------:R-:W-:Y:S01]  /*8a00*/  UMOV UR42, 0x50 ;  /* 0x00000050002a7882 */ /* 0x000fe20000000000 */
[----:B------:R-:W-:Y:S01]  /*8a10*/  UMOV UR43, UR11 ;  /* 0x0000000b002b7c82 */ /* 0x000fe20008000000 */
[----:B------:R-:W-:Y:S01]  /*8a20*/  UMOV UR44, UR12 ;  /* 0x0000000c002c7c82 */ /* 0x000fe20008000000 */
[----:B------:R-:W-:Y:S01]  /*8a30*/  VIADD R5, R0, 0xffffffff ;  /* 0xffffffff00057836 */ /* 0x000fe20000000000 */
[----:B---3--:R-:W-:-:S02]  /*8a40*/  UIADD3 UR9, UR8, 0x26800, URZ ;  /* 0x0002680008097890 */ /* 0x008fc4000fffe03f */
[----:B------:R-:W-:Y:S02]  /*8a50*/  UIADD3 UR24, UR8, 0x1000, URZ ;  /* 0x0000100008187890 */ /* 0x000fe4000fffe03f */
[----:B------:R-:W-:Y:S01]  /*8a60*/  UIADD3 UR32, UR8, 0x2000, URZ ;  /* 0x0000200008207890 */ /* 0x000fe2000fffe03f */
[----:B------:R1:W-:Y:S01]  /*8a70*/  STL [R1], R5 ;  /* 0x0000000501007387 */ /* 0x0003e20000100800 */
[----:B------:R-:W-:Y:S01]  /*8a80*/  UMOV UR34, 0x20 ;  /* 0x0000002000227882 */ /* 0x000fe20000000000 */
[----:B------:R-:W-:Y:S01]  /*8a90*/  UMOV UR25, UR9 ;  /* 0x0000000900197c82 */ /* 0x000fe20008000000 */
[----:B------:R-:W-:Y:S01]  /*8aa0*/  UMOV UR35, UR11 ;  /* 0x0000000b00237c82 */ /* 0x000fe20008000000 */
[----:B------:R-:W-:Y:S01]  /*8ab0*/  UMOV UR36, UR12 ;  /* 0x0000000c00247c82 */ /* 0x000fe20008000000 */
[----:B------:R-:W-:Y:S01]  /*8ac0*/  UMOV UR37, UR13 ;  /* 0x0000000d00257c82 */ /* 0x000fe20008000000 */
[----:B------:R2:W-:Y:S01]  /*8ad0*/  UTMALDG.4D [UR8], [UR54], desc[UR16] ;  /* 0x00001008360075b4 */ /* 0x0005e20008019000 */
[----:B------:R-:W-:Y:S01]  /*8ae0*/  UMOV UR33, UR9 ;  /* 0x0000000900217c82 */ /* 0x000fe20008000000 */
[----:B------:R-:W-:Y:S01]  /*8af0*/  UIADD3 UR48, UR8, 0x4000, URZ ;  /* 0x0000400008307890 */ /* 0x000fe2000fffe03f */
[----:B------:R-:W-:Y:S01]  /*8b00*/  ISETP.GE.AND P1, PT, R4, R5, PT ;  /* 0x000000050400720c */ /* 0x000fe20003f26270 */
[----:B------:R-:W-:Y:S01]  /*8b10*/  UMOV UR57, UR9 ;  /* 0x0000000900397c82 */ /* 0x000fe20008000000 */
[----:B------:R-:W-:Y:S01]  /*8b20*/  UMOV UR50, 0x40 ;  /* 0x0000004000327882 */ /* 0x000fe20000000000 */
[----:B------:R-:W-:Y:S01]  /*8b30*/  UMOV UR51, UR11 ;  /* 0x0000000b00337c82 */ /* 0x000fe20008000000 */
[----:B------:R-:W-:Y:S01]  /*8b40*/  UMOV UR52, UR12 ;  /* 0x0000000c00347c82 */ /* 0x000fe20008000000 */
[----:B------:R3:W-:Y:S01]  /*8b50*/  UTMALDG.4D [UR24], [UR54], desc[UR16] ;  /* 0x00001018360075b4 */ /* 0x0007e20008019000 */
[----:B------:R-:W-:Y:S01]  /*8b60*/  UMOV UR53, UR13 ;  /* 0x0000000d00357c82 */ /* 0x000fe20008000000 */
[----:B------:R-:W-:Y:S01]  /*8b70*/  UMOV UR49, UR9 ;  /* 0x0000000900317c82 */ /* 0x000fe20008000000 */
[----:B------:R-:W-:Y:S01]  /*8b80*/  UMOV UR45, UR13 ;  /* 0x0000000d002d7c82 */ /* 0x000fe20008000000 */
[----:B------:R-:W-:Y:S01]  /*8b90*/  UMOV UR41, UR9 ;  /* 0x0000000900297c82 */ /* 0x000fe20008000000 */
[----:B------:R4:W-:Y:S01]  /*8ba0*/  UTMALDG.4D [UR32], [UR54], desc[UR16] ;  /* 0x00001020360075b4 */ /* 0x0009e20008019000 */
[----:B------:R1:W-:Y:S01]  /*8bb0*/  UTMALDG.4D [UR56], [UR54], desc[UR16] ;  /* 0x00001038360075b4 */ /* 0x0003e20008019000 */
[----:B--2---:R-:W-:Y:S01]  /*8bc0*/  UMOV UR10, 0x40 ;  /* 0x00000040000a7882 */ /* 0x004fe20000000000 */
        /* <DEDUP_REMOVED lines=11> */
[----:B------:R-:W-:Y:S01]  /*8c80*/  UIADD3 UR9, UR6, -0x2, URZ ;  /* 0xfffffffe06097890 */ /* 0x000fe2000fffe03f */
[----:B------:R-:W-:-:S05]  /*8c90*/  IMAD.MOV.U32 R10, RZ, RZ, 0x1 ;  /* 0x00000001ff0a7424 */ /* 0x000fca00078e00ff */
[----:B------:R-:W-:-:S06]  /*8ca0*/  ISETP.NE.AND P1, PT, R4, UR9, PT ;  /* 0x0000000904007c0c */ /* 0x000fcc000bf25270 */
[----:B------:R-:W-:-:S04]  /*8cb0*/  ULOP3.LUT UR8, URZ, UR8, URZ, 0x33, !UPT ;  /* 0x000000083f087292 */ /* 0x000fc8000f8e333f */
[----:B------:R-:W-:-:S06]  /*8cc0*/  UIADD3 UR8, UR8, UR6, URZ ;  /* 0x0000000608087290 */ /* 0x000fcc000fffe03f */
[----:B------:R-:W-:-:S05]  /*8cd0*/  IMAD.U32 R0, RZ, RZ, UR8 ;  /* 0x00000008ff007e24 */ /* 0x000fca000f8e00ff */
[----:B------:R-:W-:Y:S01]  /*8ce0*/  LOP3.LUT R5, R0, 0x1, RZ, 0xc0, !PT ;  /* 0x0000000100057812 */ /* 0x000fe200078ec0ff */
[----:B------:R-:W-:-:S04]  /*8cf0*/  IMAD.MOV.U32 R0, RZ, RZ, R4 ;  /* 0x000000ffff007224 */ /* 0x000fc800078e0004 */
[----:B------:R1:W-:Y:S01]  /*8d00*/  STL [R1+0x4], R5 ;  /* 0x0000040501007387 */ /* 0x0003e20000100800 */
[----:B------:R-:W-:Y:S05]  /*8d10*/  @!P1 BRA `(.L_x_1636) ;  /* 0x0000000c00489947 */ /* 0x000fea0003800000 */
[----:B------:R-:W-:Y:S01]  /*8d20*/  R2UR UR9, R5 ;  /* 0x00000000050972ca */ /* 0x000fe200000e0000 */
[----:B------:R-:W-:Y:S02]  /*8d30*/  IMAD.MOV.U32 R0, RZ, RZ, R4 ;  /* 0x000000ffff007224 */ /* 0x000fe400078e0004 */
[----:B------:R-:W-:-:S10]  /*8d40*/  IMAD.MOV.U32 R10, RZ, RZ, 0x1 ;  /* 0x00000001ff0a7424 */ /* 0x000fd400078e00ff */
[----:B------:R-:W-:-:S06]  /*8d50*/  UIADD3 UR8, UR8, -UR9, URZ ;  /* 0x8000000908087290 */ /* 0x000fcc000fffe03f */
[----:B------:R-:W-:-:S07]  /*8d60*/  IMAD.U32 R17, RZ, RZ, UR8 ;  /* 0x00000008ff117e24 */ /* 0x000fce000f8e00ff */
.L_x_1645:
[----:B-123--:R-:W-:-:S04]  /*8d70*/  SHF.L.U32 R18, R10, 0x1f, RZ ;  /* 0x0000001f0a127819 */ /* 0x00efc800000006ff */
[----:B------:R-:W2:Y:S02]  /*8d80*/  SYNCS.PHASECHK.TRANS64.TRYWAIT P1, [R15+URZ+0x26840], R18 ;  /* 0x026840120f0075a7 */ /* 0x000ea4000802017f */
[----:B--2---:R-:W-:Y:S05]  /*8d90*/  @!P1 BRA `(.L_x_1637) ;  /* 0x0000001800dc9947 */ /* 0x004fea0003800000 */
.L_x_1662:
[----:B------:R-:W-:Y:S05]  /*8da0*/  @P0 BRA `(.L_x_1638) ;  /* 0x00000000001c0947 */ /* 0x000fea0003800000 */
[----:B------:R-:W3:Y:S02]  /*8db0*/  S2R R2, SR_TID.X ;  /* 0x0000000000027919 */ /* 0x000ee40000002100 */
[----:B---3--:R-:W-:Y:S01]  /*8dc0*/  LOP3.LUT R3, R2, 0x1f, RZ, 0xc0, !PT ;  /* 0x0000001f02037812 */ /* 0x008fe200078ec0ff */
[----:B------:R-:W-:-:S03]  /*8dd0*/  IMAD.MOV.U32 R2, RZ, RZ, 0x3100 ;  /* 0x00003100ff027424 */ /* 0x000fc600078e00ff */
[----:B------:R-:W-:Y:S01]  /*8de0*/  ISETP.NE.AND P1, PT, R3, RZ, PT ;  /* 0x000000ff0300720c */ /* 0x000fe20003f25270 */
[----:B------:R3:W-:-:S12]  /*8df0*/  SYNCS.ARRIVE.TRANS64 RZ, [R15+URZ+0x26830], R2 ;  /* 0x026830020fff79a7 */ /* 0x0007d8000800003f */
[----:B---3--:R-:W-:Y:S05]  /*8e00*/  @!P1 BRA `(.L_x_1638) ;  /* 0x0000000000049947 */ /* 0x008fea0003800000 */
[----:B------:R-:W-:Y:S01]  /*8e10*/  BPT.TRAP 0x1 ;  /* 0x000000040000795c */ /* 0x000fe20000300000 */
.L_x_1638:
        /* <DEDUP_REMOVED lines=8> */
[----:B-1----:R-:W1:Y:S01]  /*8ea0*/  LDC.64 R4, c[0x0][0x198] ;  /* 0x00006600ff047b82 */ /* 0x002e620000000a00 */
        /* <DEDUP_REMOVED lines=10> */
[----:B------:R-:W-:Y:S01]  /*8f50*/  UIADD3 UR19, UR19, UR7, URZ ;  /* 0x0000000713137290 */ /* 0x000fe2000fffe03f */
[C---:B---3--:R-:W-:Y:S01]  /*8f60*/  LEA R3, P2, R2.reuse, R12, 0x2 ;  /* 0x0000000c02037211 */ /* 0x048fe200078410ff */
[----:B------:R-:W-:Y:S01]  /*8f70*/  UIADD3 UR40, UR40, 0x1e200, URZ ;  /* 0x0001e20028287890 */ /* 0x000fe2000fffe03f */
[----:B------:R-:W-:Y:S02]  /*8f80*/  UMOV UR33, UR17 ;  /* 0x0000001100217c82 */ /* 0x000fe40008000000 */
[----:B------:R-:W-:Y:S01]  /*8f90*/  R2UR UR42, R3 ;  /* 0x00000000032a72ca */ /* 0x000fe200000e0000 */
[----:B------:R-:W-:Y:S01]  /*8fa0*/  UMOV UR25, UR17 ;  /* 0x0000001100197c82 */ /* 0x000fe20008000000 */
[----:B------:R-:W-:Y:S01]  /*8fb0*/  LEA.HI.X.SX32 R3, R19, R11, 0x1, P1 ;  /* 0x0000000b13037211 */ /* 0x000fe200008f0eff */
[----:B------:R-:W-:Y:S01]  /*8fc0*/  UMOV UR35, UR19 ;  /* 0x0000001300237c82 */ /* 0x000fe20008000000 */
[----:B-1----:R-:W-:Y:S01]  /*8fd0*/  IMAD.MOV.U32 R7, RZ, RZ, R4 ;  /* 0x000000ffff077224 */ /* 0x002fe200078e0004 */
[----:B------:R-:W-:Y:S01]  /*8fe0*/  UMOV UR27, UR19 ;  /* 0x00000013001b7c82 */ /* 0x000fe20008000000 */
[----:B------:R-:W-:Y:S01]  /*8ff0*/  IMAD.MOV.U32 R6, RZ, RZ, R5 ;  /* 0x000000ffff067224 */ /* 0x000fe200078e0005 */
[----:B------:R-:W-:Y:S01]  /*9000*/  LEA.HI.X R2, R2, R13, R3, 0x2, P2 ;  /* 0x0000000d02027211 */ /* 0x000fe200010f1403 */
[----:B------:R-:W-:Y:S01]  /*9010*/  UMOV UR10, 0x10 ;  /* 0x00000010000a7882 */ /* 0x000fe20000000000 */
[----:B------:R-:W-:Y:S01]  /*9020*/  IADD3 R4, P1, R7, 0x1f0, RZ ;  /* 0x000001f007047810 */ /* 0x000fe20007f3e0ff */
[----:B------:R-:W-:Y:S01]  /*9030*/  UMOV UR41, UR17 ;  /* 0x0000001100297c82 */ /* 0x000fe20008000000 */
[----:B------:R-:W-:-:S02]  /*9040*/  R2UR UR43, R2 ;  /* 0x00000000022b72ca */ /* 0x000fc400000e0000 */
        /* <DEDUP_REMOVED lines=8> */
[----:B-1-3--:R-:W-:Y:S05]  /*90d0*/  @!P1 BRA `(.L_x_1639) ;  /* 0x0000001800209947 */ /* 0x00afea0003800000 */
.L_x_1663:
        /* <DEDUP_REMOVED lines=8> */
.L_x_1640:
[----:B------:R-:W-:Y:S01]  /*9160*/  VIADD R19, R19, 0x40 ;  /* 0x0000004013137836 */ /* 0x000fe20000000000 */
[----:B------:R-:W-:Y:S01]  /*9170*/  ULDC.64 UR8, c[0x0][0x700] ;  /* 0x0001c00000087ab9 */ /* 0x000fe20000000a00 */
[----:B------:R-:W-:Y:S01]  /*9180*/  R2UR UR40, R15 ;  /* 0x000000000f2872ca */ /* 0x000fe200000e0000 */
[----:B------:R-:W-:Y:S01]  /*9190*/  IMAD.U32 R9, RZ, RZ, UR8 ;  /* 0x00000008ff097e24 */ /* 0x000fe2000f8e00ff */
[----:B------:R-:W-:Y:S01]  /*91a0*/  UMOV UR30, 0x0 ;  /* 0x00000000001e7882 */ /* 0x000fe20000000000 */
[C---:B------:R-:W-:Y:S01]  /*91b0*/  IADD3 R2, P1, R19.reuse, UR22, RZ ;  /* 0x0000001613027c10 */ /* 0x040fe2000ff3e0ff */
[----:B------:R-:W-:Y:S01]  /*91c0*/  IMAD.U32 R8, RZ, RZ, UR9 ;  /* 0x00000009ff087e24 */ /* 0x000fe2000f8e00ff */
[----:B------:R-:W-:Y:S01]  /*91d0*/  SHF.R.S32.HI R20, RZ, 0x1f, R19 ;  /* 0x0000001fff147819 */ /* 0x000fe20000011413 */
[----:B------:R-:W-:Y:S01]  /*91e0*/  VIADD R21, R19, UR7 ;  /* 0x0000000713157c36 */ /* 0x000fe20008000000 */
[----:B------:R-:W-:Y:S01]  /*91f0*/  LEA R3, P2, R2, R9, 0x2 ;  /* 0x0000000902037211 */ /* 0x000fe200078410ff */
[----:B------:R-:W-:Y:S01]  /*9200*/  UMOV UR31, 0x14f00000 ;  /* 0x14f00000001f7882 */ /* 0x000fe20000000000 */
[----:B------:R-:W-:Y:S01]  /*9210*/  UMOV UR34, URZ ;  /* 0x0000003f00227c82 */ /* 0x000fe20008000000 */
[----:B------:R-:W-:Y:S01]  /*9220*/  UMOV UR36, UR20 ;  /* 0x0000001400247c82 */ /* 0x000fe20008000000 */
[----:B------:R-:W-:Y:S01]  /*9230*/  R2UR UR42, R3 ;  /* 0x00000000032a72ca */ /* 0x000fe200000e0000 */
[----:B------:R-:W-:Y:S01]  /*9240*/  IMAD.X R3, R20, 0x1, R14, P1 ;  /* 0x0000000114037824 */ /* 0x000fe200008e060e */
[----:B------:R-:W-:Y:S01]  /*9250*/  R2UR UR35, R21 ;  /* 0x00000000152372ca */ /* 0x000fe200000e0000 */
[----:B------:R-:W-:-:S02]  /*9260*/  UIADD3 UR33, UR40, 0x26818, URZ ;  /* 0x0002681828217890 */ /* 0x000fc4000fffe03f */
[----:B------:R-:W-:Y:S01]  /*9270*/  UIADD3 UR32, UR40, 0x15000, URZ ;  /* 0x0001500028207890 */ /* 0x000fe2000fffe03f */
        /* <DEDUP_REMOVED lines=26> */
.L_x_1664:
[----:B------:R-:W-:Y:S05]  /*9420*/  @P0 BRA `(.L_x_1642) ;  /* 0x00000000001c0947 */ /* 0x000fea0003800000 */
[----:B-123--:R-:W-:-:S04]  /*9430*/  IMAD.MOV.U32 R18, RZ, RZ, 0x3100 ;  /* 0x00003100ff127424 */ /* 0x00efc800078e00ff */
[----:B------:R1:W-:Y:S02]  /*9440*/  SYNCS.ARRIVE.TRANS64 RZ, [R15+URZ+0x26838], R18 ;  /* 0x026838120fff79a7 */ /* 0x0003e4000800003f */
[----:B-1----:R-:W1:Y:S02]  /*9450*/  S2R R18, SR_TID.X ;  /* 0x0000000000127919 */ /* 0x002e640000002100 */
[----:B-1----:R-:W-:-:S04]  /*9460*/  LOP3.LUT R18, R18, 0x1f, RZ, 0xc0, !PT ;  /* 0x0000001f12127812 */ /* 0x002fc800078ec0ff */
[----:B------:R-:W-:-:S13]  /*9470*/  ISETP.NE.AND P1, PT, R18, RZ, PT ;  /* 0x000000ff1200720c */ /* 0x000fda0003f25270 */
[----:B------:R-:W-:Y:S05]  /*9480*/  @!P1 BRA `(.L_x_1642) ;  /* 0x0000000000049947 */ /* 0x000fea0003800000 */
[----:B------:R-:W-:Y:S01]  /*9490*/  BPT.TRAP 0x1 ;  /* 0x000000040000795c */ /* 0x000fe20000300000 */
.L_x_1642:
        /* <DEDUP_REMOVED lines=37> */
[----:B----45:R-:W-:Y:S05]  /*96f0*/  @!P1 BRA `(.L_x_1643) ;  /* 0x0000001000c09947 */ /* 0x030fea0003800000 */
.L_x_1666:
[----:B------:R-:W-:Y:S05]  /*9700*/  @P0 BRA `(.L_x_1644) ;  /* 0x00000000001c0947 */ /* 0x000fea0003800000 */
[----:B------:R-:W5:Y:S01]  /*9710*/  S2R R5, SR_TID.X ;  /* 0x0000000000057919 */ /* 0x000f620000002100 */
[----:B----4-:R-:W-:-:S04]  /*9720*/  IMAD.MOV.U32 R4, RZ, RZ, 0x3100 ;  /* 0x00003100ff047424 */ /* 0x010fc800078e00ff */
[----:B------:R4:W-:Y:S01]  /*9730*/  SYNCS.ARRIVE.TRANS64 RZ, [R15+URZ+0x26810], R4 ;  /* 0x026810040fff79a7 */ /* 0x0009e2000800003f */
[----:B-----5:R-:W-:-:S04]  /*9740*/  LOP3.LUT R5, R5, 0x1f, RZ, 0xc0, !PT ;  /* 0x0000001f05057812 */ /* 0x020fc800078ec0ff */
[----:B------:R-:W-:-:S13]  /*9750*/  ISETP.NE.AND P1, PT, R5, RZ, PT ;  /* 0x000000ff0500720c */ /* 0x000fda0003f25270 */
[----:B----4-:R-:W-:Y:S05]  /*9760*/  @!P1 BRA `(.L_x_1644) ;  /* 0x0000000000049947 */ /* 0x010fea0003800000 */
[----:B------:R-:W-:Y:S01]  /*9770*/  BPT.TRAP 0x1 ;  /* 0x000000040000795c */ /* 0x000fe20000300000 */
.L_x_1644:
        /* <DEDUP_REMOVED lines=13> */
[----:B------:R-:W-:-:S02]  /*9850*/  UIADD3 UR10, UR10, 0x2, URZ ;  /* 0x000000020a0a7890 */ /* 0x000fc4000fffe03f */
[----:B------:R-:W-:Y:S02]  /*9860*/  UIADD3 UR32, UR40, 0x12000, URZ ;  /* 0x0001200028207890 */ /* 0x000fe4000fffe03f */
[----:B------:R-:W-:Y:S02]  /*9870*/  USHF.L.U32 UR35, UR10, 0x6, URZ ;  /* 0x000000060a237899 */ /* 0x000fe4000800063f */
[----:B------:R-:W-:Y:S02]  /*9880*/  UIADD3 UR33, UR40, 0x26810, URZ ;  /* 0x0002681028217890 */ /* 0x000fe4000fffe03f */
[----:B------:R-:W-:Y:S02]  /*9890*/  UIADD3 UR8, UP0, UR35, UR22, URZ ;  /* 0x0000001623087290 */ /* 0x000fe4000ff1e03f */
[----:B------:R-:W-:Y:S01]  /*98a0*/  IMAD.U32 R5, RZ, RZ, UR35 ;  /* 0x00000023ff057e24 */ /* 0x000fe2000f8e00ff */
[----:B------:R-:W-:Y:S02]  /*98b0*/  UIADD3 UR35, UR35, UR7, URZ ;  /* 0x0000000723237290 */ /* 0x000fe4000fffe03f */
[----:B------:R-:W-:Y:S01]  /*98c0*/  UIADD3 UR24, UR40, 0x13000, URZ ;  /* 0x0001300028187890 */ /* 0x000fe2000fffe03f */
[----:B------:R-:W-:Y:S01]  /*98d0*/  IMAD.U32 R0, RZ, RZ, UR8 ;  /* 0x00000008ff007e24 */ /* 0x000fe2000f8e00ff */
[----:B------:R-:W-:Y:S01]  /*98e0*/  PLOP3.LUT P2, PT, PT, PT, UP0, 0x80, 0x0 ;  /* 0x000000000000781c */ /* 0x000fe20003f4f008 */
[----:B------:R-:W-:Y:S01]  /*98f0*/  UIADD3 UR16, UR40, 0x14000, URZ ;  /* 0x0001400028107890 */ /* 0x000fe2000fffe03f */
[----:B------:R-:W-:Y:S01]  /*9900*/  R2UR UR8, R2 ;  /* 0x00000000020872ca */ /* 0x000fe200000e0000 */
[----:B------:R-:W-:Y:S01]  /*9910*/  UIADD3 UR40, UR40, 0x1e000, URZ ;  /* 0x0001e00028287890 */ /* 0x000fe2000fffe03f */
[----:B----4-:R-:W-:Y:S01]  /*9920*/  LEA R4, P1, R0, R9, 0x2 ;  /* 0x0000000900047211 */ /* 0x010fe200078210ff */
[----:B------:R-:W-:Y:S01]  /*9930*/  UMOV UR25, UR33 ;  /* 0x0000002100197c82 */ /* 0x000fe20008000000 */
[----:B------:R-:W-:Y:S01]  /*9940*/  LEA.HI.X.SX32 R5, R5, R14, 0x1, P2 ;  /* 0x0000000e05057211 */ /* 0x000fe200010f0eff */
[----:B------:R-:W-:Y:S01]  /*9950*/  UMOV UR27, UR35 ;  /* 0x00000023001b7c82 */ /* 0x000fe20008000000 */
[----:B------:R-:W-:Y:S01]  /*9960*/  R2UR UR42, R4 ;  /* 0x00000000042a72ca */ /* 0x000fe200000e0000 */
[----:B------:R-:W-:Y:S01]  /*9970*/  UMOV UR17, UR33 ;  /* 0x0000002100117c82 */ /* 0x000fe20008000000 */
[----:B------:R-:W-:Y:S01]  /*9980*/  LEA.HI.X R0, R0, R8, R5, 0x2, P1 ;  /* 0x0000000800007211 */ /* 0x000fe200008f1405 */
[----:B------:R-:W-:Y:S01]  /*9990*/  UMOV UR19, UR35 ;  /* 0x0000002300137c82 */ /* 0x000fe20008000000 */
[----:B------:R-:W-:Y:S01]  /*99a0*/  ISETP.NE.AND P1, PT, R17, RZ, PT ;  /* 0x000000ff1100720c */ /* 0x000fe20003f25270 */
[----:B------:R-:W-:Y:S01]  /*99b0*/  UMOV UR41, UR33 ;  /* 0x0000002100297c82 */ /* 0x000fe20008000000 */
[----:B------:R-:W-:Y:S01]  /*99c0*/  R2UR UR43, R0 ;  /* 0x00000000002b72ca */ /* 0x000fe200000e0000 */
[----:B------:R4:W-:Y:S01]  /*99d0*/  UTMALDG.4D [UR32], [UR8], desc[UR30] ;  /* 0x00001e20080075b4 */ /* 0x0009e20008019000 */
[----:B------:R-:W-:Y:S01]  /*99e0*/  UMOV UR39, 0x10 ;  /* 0x0000001000277882 */ /* 0x000fe20000000000 */
[----:B------:R-:W-:Y:S01]  /*99f0*/  IMAD.U32 R0, RZ, RZ, UR10 ;  /* 0x0000000aff007e24 */ /* 0x000fe2000f8e00ff */
[----:B------:R4:W-:Y:S01]  /*9a00*/  UTMALDG.4D [UR24], [UR8], desc[UR30] ;  /* 0x00001e18080075b4 */ /* 0x0009e20008019000 */
[----:B------:R4:W-:Y:S08]  /*9a10*/  UTMALDG.4D [UR16], [UR8], desc[UR30] ;  /* 0x00001e10080075b4 */ /* 0x0009f00008019000 */
[----:B------:R4:W-:Y:S02]  /*9a20*/  UBLKCP.S.G [UR40], [UR42], UR39 ;  /* 0x000000282a0073ba */ /* 0x0009e40008000227 */
[----:B----4-:R-:W-:Y:S05]  /*9a30*/  @P1 BRA `(.L_x_1645) ;  /* 0xfffffff000cc1947 */ /* 0x010fea000383ffff */
.L_x_1636:
[----:B------:R-:W4:Y:S02]  /*9a40*/  LDL.LU R4, [R1+0x4] ;  /* 0x0000040001047983 */ /* 0x000f240000300800 */
[----:B----4-:R-:W-:Y:S02]  /*9a50*/  ISETP.NE.AND P1, PT, R4, RZ, PT ;  /* 0x000000ff0400720c */ /* 0x010fe40003f25270 */
[----:B------:R4:W5:Y:S11]  /*9a60*/  LDL R4, [R1] ;  /* 0x0000000001047983 */ /* 0x0009760000100800 */
[----:B----4-:R-:W-:Y:S05]  /*9a70*/  @!P1 BRA `(.L_x_1635) ;  /* 0x0000000400949947 */ /* 0x010fea0003800000 */
[----:B------:R-:W-:-:S04]  /*9a80*/  SHF.L.U32 R12, R10, 0x1f, RZ ;  /* 0x0000001f0a0c7819 */ /* 0x000fc800000006ff */
[----:B------:R-:W4:Y:S02]  /*9a90*/  SYNCS.PHASECHK.TRANS64.TRYWAIT P1, [R15+URZ+0x26840], R12 ;  /* 0x0268400c0f0075a7 */ /* 0x000f24000802017f */
[----:B----4-:R-:W-:Y:S05]  /*9aa0*/  @!P1 BRA `(.L_x_1646) ;  /* 0x0000000c00ec9947 */ /* 0x010fea0003800000 */
.L_x_1667:
[----:B------:R-:W-:Y:S05]  /*9ab0*/  @P0 BRA `(.L_x_1647) ;  /* 0x00000000001c0947 */ /* 0x000fea0003800000 */
[----:B-----5:R-:W1:Y:S02]  /*9ac0*/  S2R R4, SR_TID.X ;  /* 0x0000000000047919 */ /* 0x020e640000002100 */
[----:B-1----:R-:W-:Y:S01]  /*9ad0*/  LOP3.LUT R5, R4, 0x1f, RZ, 0xc0, !PT ;  /* 0x0000001f04057812 */ /* 0x002fe200078ec0ff */
[----:B------:R-:W-:-:S03]  /*9ae0*/  IMAD.MOV.U32 R4, RZ, RZ, 0x3100 ;  /* 0x00003100ff047424 */ /* 0x000fc600078e00ff */
[----:B------:R-:W-:Y:S01]  /*9af0*/  ISETP.NE.AND P1, PT, R5, RZ, PT ;  /* 0x000000ff0500720c */ /* 0x000fe20003f25270 */
[----:B------:R1:W-:-:S12]  /*9b00*/  SYNCS.ARRIVE.TRANS64 RZ, [R15+URZ+0x26830], R4 ;  /* 0x026830040fff79a7 */ /* 0x0003d8000800003f */
[----:B-1----:R-:W-:Y:S05]  /*9b10*/  @!P1 BRA `(.L_x_1647) ;  /* 0x0000000000049947 */ /* 0x002fea0003800000 */
[----:B------:R-:W-:Y:S01]  /*9b20*/  BPT.TRAP 0x1 ;  /* 0x000000040000795c */ /* 0x000fe20000300000 */
.L_x_1647:
[----:B-1---5:R-:W1:Y:S01]  /*9b30*/  LDC.64 R4, c[0x0][0x728] ;  /* 0x0001ca00ff047b82 */ /* 0x022e620000000a00 */
        /* <DEDUP_REMOVED lines=17> */
[----:B------:R-:W-:Y:S02]  /*9c50*/  UIADD3 UR35, UR35, UR7, URZ ;  /* 0x0000000723237290 */ /* 0x000fe4000fffe03f */
[----:B------:R-:W-:Y:S01]  /*9c60*/  UIADD3 UR24, UR16, 0x19000, URZ ;  /* 0x0001900010187890 */ /* 0x000fe2000fffe03f */
[C---:B-1----:R-:W-:Y:S01]  /*9c70*/  LEA R4, P2, R13.reuse, R4, 0x2 ;  /* 0x000000040d047211 */ /* 0x042fe200078410ff */
[----:B------:R-:W-:Y:S01]  /*9c80*/  UIADD3 UR16, UR16, 0x1a000, URZ ;  /* 0x0001a00010107890 */ /* 0x000fe2000fffe03f */
[----:B------:R-:W-:Y:S02]  /*9c90*/  UMOV UR25, UR33 ;  /* 0x0000002100197c82 */ /* 0x000fe40008000000 */
[----:B------:R-:W-:Y:S01]  /*9ca0*/  R2UR UR40, R4 ;  /* 0x00000000042872ca */ /* 0x000fe200000e0000 */
[----:B------:R-:W-:Y:S01]  /*9cb0*/  UMOV UR27, UR35 ;  /* 0x00000023001b7c82 */ /* 0x000fe20008000000 */
[----:B------:R-:W-:Y:S01]  /*9cc0*/  LEA.HI.X.SX32 R4, R0, R11, 0x1, P1 ;  /* 0x0000000b00047211 */ /* 0x000fe200008f0eff */
[----:B------:R-:W-:Y:S01]  /*9cd0*/  UMOV UR17, UR33 ;  /* 0x0000002100117c82 */ /* 0x000fe20008000000 */
[----:B------:R-:W-:Y:S01]  /*9ce0*/  UMOV UR19, UR35 ;  /* 0x0000002300137c82 */ /* 0x000fe20008000000 */
[----:B------:R-:W-:Y:S01]  /*9cf0*/  UMOV UR43, UR33 ;  /* 0x00000021002b7c82 */ /* 0x000fe20008000000 */
        /* <DEDUP_REMOVED lines=10> */
[----:B------:R-:W2:Y:S02]  /*9da0*/  SYNCS.PHASECHK.TRANS64.TRYWAIT P1, [R15+URZ+0x26828], R12 ;  /* 0x0268280c0f0075a7 */ /* 0x000ea4000802017f */
[----:B-12---:R-:W-:Y:S05]  /*9db0*/  @!P1 BRA `(.L_x_1648) ;  /* 0x0000000c003c9947 */ /* 0x006fea0003800000 */
.L_x_1668:
[----:B------:R-:W-:Y:S05]  /*9dc0*/  @P0 BRA `(.L_x_1649) ;  /* 0x00000000001c0947 */ /* 0x000fea0003800000 */
[----:B------:R-:W2:Y:S02]  /*9dd0*/  S2R R4, SR_TID.X ;  /* 0x0000000000047919 */ /* 0x000ea40000002100 */
[----:B--2---:R-:W-:Y:S01]  /*9de0*/  LOP3.LUT R5, R4, 0x1f, RZ, 0xc0, !PT ;  /* 0x0000001f04057812 */ /* 0x004fe200078ec0ff */
[----:B------:R-:W-:-:S03]  /*9df0*/  IMAD.MOV.U32 R4, RZ, RZ, 0x3100 ;  /* 0x00003100ff047424 */ /* 0x000fc600078e00ff */
[----:B------:R-:W-:Y:S01]  /*9e00*/  ISETP.NE.AND P0, PT, R5, RZ, PT ;  /* 0x000000ff0500720c */ /* 0x000fe20003f05270 */
[----:B------:R2:W-:-:S12]  /*9e10*/  SYNCS.ARRIVE.TRANS64 RZ, [R15+URZ+0x26818], R4 ;  /* 0x026818040fff79a7 */ /* 0x0005d8000800003f */
[----:B--2---:R-:W-:Y:S05]  /*9e20*/  @!P0 BRA `(.L_x_1649) ;  /* 0x0000000000048947 */ /* 0x004fea0003800000 */
[----:B------:R-:W-:Y:S01]  /*9e30*/  BPT.TRAP 0x1 ;  /* 0x000000040000795c */ /* 0x000fe20000300000 */
.L_x_1649:
[----:B------:R2:W5:Y:S01]  /*9e40*/  LDL.LU R4, [R1] ;  /* 0x0000000001047983 */ /* 0x0005620000300800 */
        /* <DEDUP_REMOVED lines=15> */
[----:B------:R-:W-:Y:S01]  /*9f40*/  IMAD.U32 R3, RZ, RZ, UR35 ;  /* 0x00000023ff037e24 */ /* 0x000fe2000f8e00ff */
[----:B------:R-:W-:Y:S02]  /*9f50*/  UIADD3 UR32, UR40, 0x15000, URZ ;  /* 0x0001500028207890 */ /* 0x000fe4000fffe03f */
[----:B------:R-:W-:Y:S01]  /*9f60*/  UIADD3 UR33, UR40, 0x26818, URZ ;  /* 0x0002681828217890 */ /* 0x000fe2000fffe03f */
[----:B------:R-:W-:Y:S01]  /*9f70*/  PLOP3.LUT P0, PT, PT, PT, UP0, 0x80, 0x0 ;  /* 0x000000000000781c */ /* 0x000fe20003f0f008 */
[----:B------:R-:W-:Y:S01]  /*9f80*/  IMAD.U32 R0, RZ, RZ, UR10 ;  /* 0x0000000aff007e24 */ /* 0x000fe2000f8e00ff */
[----:B------:R-:W-:Y:S02]  /*9f90*/  UIADD3 UR35, UR35, UR7, URZ ;  /* 0x0000000723237290 */ /* 0x000fe4000fffe03f */
[----:B------:R-:W-:Y:S01]  /*9fa0*/  LEA.HI.X.SX32 R3, R3, R14, 0x1, P0 ;  /* 0x0000000e03037211 */ /* 0x000fe200000f0eff */
[----:B------:R-:W-:Y:S01]  /*9fb0*/  UIADD3 UR24, UR40, 0x16000, URZ ;  /* 0x0001600028187890 */ /* 0x000fe2000fffe03f */
[----:B------:R-:W-:Y:S01]  /*9fc0*/  LEA R9, P0, R0, R9, 0x2 ;  /* 0x0000000900097211 */ /* 0x000fe200078010ff */
[----:B------:R-:W-:-:S02]  /*9fd0*/  UIADD3 UR16, UR40, 0x17000, URZ ;  /* 0x0001700028107890 */ /* 0x000fc4000fffe03f */
[----:B------:R-:W-:Y:S01]  /*9fe0*/  UIADD3 UR40, UR40, 0x1e100, URZ ;  /* 0x0001e10028287890 */ /* 0x000fe2000fffe03f */
[----:B------:R-:W-:Y:S01]  /*9ff0*/  LEA.HI.X R8, R0, R8, R3, 0x2, P0 ;  /* 0x0000000800087211 */ /* 0x000fe200000f1403 */
[----:B------:R-:W-:Y:S01]  /*a000*/  UMOV UR25, UR33 ;  /* 0x0000002100197c82 */ /* 0x000fe20008000000 */
[----:B------:R-:W-:Y:S01]  /*a010*/  R2UR UR42, R9 ;  /* 0x00000000092a72ca */ /* 0x000fe200000e0000 */
[----:B------:R-:W-:Y:S01]  /*a020*/  UMOV UR27, UR35 ;  /* 0x00000023001b7c82 */ /* 0x000fe20008000000 */
[----:B------:R-:W-:Y:S01]  /*a030*/  R2UR UR43, R8 ;  /* 0x00000000082b72ca */ /* 0x000fe200000e0000 */
[----:B------:R-:W-:Y:S01]  /*a040*/  UMOV UR17, UR33 ;  /* 0x0000002100117c82 */ /* 0x000fe20008000000 */
[----:B------:R2:W-:Y:S01]  /*a050*/  UTMALDG.4D [UR32], [UR8], desc[UR30] ;  /* 0x00001e20080075b4 */ /* 0x0005e20008019000 */
[----:B------:R-:W-:Y:S01]  /*a060*/  UMOV UR19, UR35 ;  /* 0x0000002300137c82 */ /* 0x000fe20008000000 */
[----:B------:R-:W-:Y:S01]  /*a070*/  UMOV UR41, UR33 ;  /* 0x0000002100297c82 */ /* 0x000fe20008000000 */
[----:B------:R-:W-:Y:S01]  /*a080*/  UMOV UR10, 0x10 ;  /* 0x00000010000a7882 */ /* 0x000fe20000000000 */
[----:B------:R2:W-:Y:S01]  /*a090*/  UTMALDG.4D [UR24], [UR8], desc[UR30] ;  /* 0x00001e18080075b4 */ /* 0x0005e20008019000 */
[----:B------:R2:W-:Y:S06]  /*a0a0*/  UTMALDG.4D [UR16], [UR8], desc[UR30] ;  /* 0x00001e10080075b4 */ /* 0x0005ec0008019000 */
[----:B------:R2:W-:Y:S02]  /*a0b0*/  UBLKCP.S.G [UR40], [UR42], UR10 ;  /* 0x000000282a0073ba */ /* 0x0005e4000800020a */
[----:B--2---:R-:W-:-:S07]  /*a0c0*/  IMAD.MOV.U32 R16, RZ, RZ, 0x1 ;  /* 0x00000001ff107424 */ /* 0x004fce00078e00ff */
.L_x_1635:
[----:B------:R-:W1:Y:S01]  /*a0d0*/  S2R R0, SR_TID.X ;  /* 0x0000000000007919 */ /* 0x000e620000002100 */
[----:B------:R-:W-:Y:S01]  /*a0e0*/  IMAD R3, R16, 0x8, R15 ;  /* 0x0000000810037824 */ /* 0x000fe200078e020f */
[----:B-1----:R-:W-:Y:S02]  /*a0f0*/  LOP3.LUT R2, R0, 0x7f, RZ, 0xc0, !PT ;  /* 0x0000007f00027812 */ /* 0x002fe400078ec0ff */
[----:B------:R-:W-:Y:S02]  /*a100*/  SHF.L.U32 R0, R10, 0x1f, RZ ;  /* 0x0000001f0a007819 */ /* 0x000fe400000006ff */
[----:B------:R-:W-:Y:S02]  /*a110*/  ISETP.NE.AND P1, PT, R2, RZ, PT ;  /* 0x000000ff0200720c */ /* 0x000fe40003f25270 */
[----:B------:R-:W1:Y:S02]  /*a120*/  SYNCS.PHASECHK.TRANS64.TRYWAIT P0, [R3+URZ+0x26840], R0 ;  /* 0x02684000030075a7 */ /* 0x000e64000800017f */
[----:B-1----:R-:W-:Y:S09]  /*a130*/  @!P0 BRA `(.L_x_1650) ;  /* 0x0000000800708947 */ /* 0x002ff20003800000 */
.L_x_1669:
[----:B------:R-:W-:Y:S05]  /*a140*/  @P1 BRA `(.L_x_1651) ;  /* 0x0000000000181947 */ /* 0x000fea0003800000 */
[----:B------:R-:W1:Y:S01]  /*a150*/  S2R R2, SR_TID.X ;  /* 0x0000000000027919 */ /* 0x000e620000002100 */
[----:B------:R-:W-:-:S04]  /*a160*/  IMAD.MOV.U32 R0, RZ, RZ, 0x3100 ;  /* 0x00003100ff007424 */ /* 0x000fc800078e00ff */
[----:B------:R1:W-:Y:S02]  /*a170*/  SYNCS.ARRIVE.TRANS64 RZ, [R3+URZ+0x26830], R0 ;  /* 0x0268300003ff79a7 */ /* 0x0003e4000800003f */
[----:B-1----:R-:W-:-:S13]  /*a180*/  LOP3.LUT P0, RZ, R2, 0x1f, RZ, 0xc0, !PT ;  /* 0x0000001f02ff7812 */ /* 0x002fda000780c0ff */
[----:B------:R-:W-:Y:S05]  /*a190*/  @!P0 BRA `(.L_x_1651) ;  /* 0x0000000000048947 */ /* 0x000fea0003800000 */
[----:B------:R-:W-:Y:S01]  /*a1a0*/  BPT.TRAP 0x1 ;  /* 0x000000040000795c */ /* 0x000fe20000300000 */
.L_x_1651:
[----:B-----5:R-:W-:Y:S01]  /*a1b0*/  R2UR UR35, R4 ;  /* 0x00000000042372ca */ /* 0x020fe200000e0000 */
[C-C-:B------:R-:W-:Y:S01]  /*a1c0*/  IMAD R0, R16.reuse, 0x3000, R15.reuse ;  /* 0x0000300010007824 */ /* 0x140fe200078e020f */
[----:B------:R-:W-:Y:S01]  /*a1d0*/  R2UR UR17, R11 ;  /* 0x000000000b1172ca */ /* 0x000fe200000e0000 */
[----:B--234-:R-:W-:Y:S01]  /*a1e0*/  IMAD R15, R16, 0x100, R15 ;  /* 0x00000100100f7824 */ /* 0x01cfe200078e020f */
[----:B------:R-:W-:Y:S01]  /*a1f0*/  IADD3 R7, P0, R7, 0x1f0, RZ ;  /* 0x000001f007077810 */ /* 0x000fe20007f1e0ff */
[----:B------:R-:W-:Y:S01]  /*a200*/  ULDC.64 UR30, c[0x0][0x728] ;  /* 0x0001ca00001e7ab9 */ /* 0x000fe20000000a00 */
[----:B------:R-:W-:Y:S01]  /*a210*/  R2UR UR33, R3 ;  /* 0x00000000032172ca */ /* 0x000fe200000e0000 */
[----:B------:R-:W-:Y:S01]  /*a220*/  UMOV UR40, 0x0 ;  /* 0x0000000000287882 */ /* 0x000fe20000000000 */
[----:B------:R-:W-:Y:S01]  /*a230*/  R2UR UR16, R0 ;  /* 0x00000000001072ca */ /* 0x000fe200000e0000 */
[----:B------:R-:W-:Y:S01]  /*a240*/  IMAD.X R6, RZ, RZ, R6, P0 ;  /* 0x000000ffff067224 */ /* 0x000fe200000e0606 */
        /* <DEDUP_REMOVED lines=10> */
[----:B------:R-:W-:Y:S02]  /*a2f0*/  ULEA.HI.X.SX32 UR17, UR35, UR17, 0x1, UP0 ;  /* 0x0000001123117291 */ /* 0x000fe400080f0e3f */
[----:B------:R-:W-:Y:S01]  /*a300*/  ULEA UR30, UP0, UR18, UR30, 0x2 ;  /* 0x0000001e121e7291 */ /* 0x000fe2000f80103f */
[C---:B------:R-:W-:Y:S01]  /*a310*/  ISETP.NE.AND P0, PT, R0.reuse, 0x2, PT ;  /* 0x000000020000780c */ /* 0x040fe20003f05270 */
[----:B------:R-:W-:Y:S02]  /*a320*/  UIADD3 UR35, UR35, UR7, URZ ;  /* 0x0000000723237290 */ /* 0x000fe4000fffe03f */
[----:B------:R-:W-:Y:S01]  /*a330*/  UIADD3 UR32, UR16, 0x18000, URZ ;  /* 0x0001800010207890 */ /* 0x000fe2000fffe03f */
[----:B------:R-:W-:Y:S01]  /*a340*/  SEL R3, RZ, 0x1, P0 ;  /* 0x00000001ff037807 */ /* 0x000fe20000000000 */
[----:B------:R-:W-:Y:S01]  /*a350*/  UIADD3 UR24, UR16, 0x19000, URZ ;  /* 0x0001900010187890 */ /* 0x000fe2000fffe03f */
[----:B------:R-:W-:Y:S01]  /*a360*/  SEL R0, R0, RZ, P0 ;  /* 0x000000ff00007207 */ /* 0x000fe20000000000 */
[----:B------:R-:W-:Y:S01]  /*a370*/  UIADD3 UR16, UR16, 0x1a000, URZ ;  /* 0x0001a00010107890 */ /* 0x000fe2000fffe03f */
[----:B------:R-:W-:Y:S01]  /*a380*/  LOP3.LUT R10, R10, R3, RZ, 0x3c, !PT ;  /* 0x000000030a0a7212 */ /* 0x000fe200078e3cff */
[----:B------:R-:W-:-:S02]  /*a390*/  ULEA.HI.X UR31, UR18, UR31, UR17, 0x2, UP0 ;  /* 0x0000001f121f7291 */ /* 0x000fc400080f1411 */
        /* <DEDUP_REMOVED lines=17> */
.L_x_1632:
[----:B------:R-:W-:Y:S05]  /*a4b0*/  BSYNC B0 ;  /* 0x0000000000007941 */ /* 0x000fea0003800000 */
.L_x_1627:
[----:B------:R-:W-:-:S03]  /*a4c0*/  UMOV UR8, 0xffffffff ;  /* 0xffffffff00087882 */ /* 0x000fc60000000000 */
[----:B------:R-:W-:Y:S05]  /*a4d0*/  BRA.DIV UR8, `(.L_x_1652) ;  /* 0x00000006089c7947 */ /* 0x000fea000b800000 */
[----:B------:R-:W-:-:S13]  /*a4e0*/  ELECT P6, URZ, PT ;  /* 0x00000000003f782f */ /* 0x000fda00038c0000 */
.L_x_1672:
[----:B------:R-:W-:Y:S05]  /*a4f0*/  @!P6 BRA `(.L_x_1554) ;  /* 0x000000000084e947 */ /* 0x000fea0003800000 */
[----:B------:R-:W-:-:S06]  /*a500*/  ULOP3.LUT UR8, UR38, 0x2, URZ, 0xfc, !UPT ;  /* 0x0000000226087892 */ /* 0x000fcc000f8efc3f */
[----:B------:R-:W-:-:S05]  /*a510*/  IMAD.U32 R2, RZ, RZ, UR8 ;  /* 0x00000008ff027e24 */ /* 0x000fca000f8e00ff */
[----:B------:R-:W-:-:S13]  /*a520*/  ISETP.NE.AND P2, PT, R2, 0x3, PT ;  /* 0x000000030200780c */ /* 0x000fda0003f45270 */
[----:B------:R-:W-:Y:S05]  /*a530*/  @!P2 BRA `(.L_x_1653) ;  /* 0x000000000004a947 */ /* 0x000fea0003800000 */
[----:B---3--:R-:W-:Y:S01]  /*a540*/  BPT.TRAP 0x1 ;  /* 0x000000040000795c */ /* 0x008fe20000300000 */
.L_x_1653:
        /* <DEDUP_REMOVED lines=8> */
[----:B------:R-:W-:Y:S02]  /*a5d0*/  SEL R5, RZ, 0x1, P1 ;  /* 0x00000001ff057807 */ /* 0x000fe40000800000 */
[----:B------:R-:W-:Y:S01]  /*a5e0*/  SEL R6, R2, RZ, P1 ;  /* 0x000000ff02067207 */ /* 0x000fe20000800000 */
[----:B------:R-:W1:Y:S01]  /*a5f0*/  SYNCS.PHASECHK.TRANS64.TRYWAIT P0, [R7+URZ], R4 ;  /* 0x00000004070075a7 */ /* 0x000e62000800017f */
[----:B------:R-:W-:-:S03]  /*a600*/  LOP3.LUT R5, R10, R5, RZ, 0x3c, !PT ;  /* 0x000000050a057212 */ /* 0x000fc600078e3cff */
[----:B------:R-:W-:Y:S01]  /*a610*/  IMAD R3, R6, 0x8, R3 ;  /* 0x0000000806037824 */ /* 0x000fe200078e0203 */
[----:B------:R-:W-:Y:S01]  /*a620*/  SHF.L.U32 R2, R5, 0x1f, RZ ;  /* 0x0000001f05027819 */ /* 0x000fe200000006ff */
[----:B-1----:R-:W-:Y:S06]  /*a630*/  @!P0 BRA `(.L_x_1654) ;  /* 0x0000000400648947 */ /* 0x002fec0003800000 */
.L_x_1673:
[----:B------:R-:W2:Y:S02]  /*a640*/  SYNCS.PHASECHK.TRANS64.TRYWAIT P0, [R3+URZ], R2 ;  /* 0x00000002030075a7 */ /* 0x000ea4000800017f */
[----:B--2---:R-:W-:Y:S05]  /*a650*/  @!P0 BRA `(.L_x_1655) ;  /* 0x0000000400708947 */ /* 0x004fea0003800000 */
.L_x_1674:
[----:B------:R-:W-:Y:S05]  /*a660*/  @!P2 BRA `(.L_x_1656) ;  /* 0x000000000004a947 */ /* 0x000fea0003800000 */
[----:B---3--:R-:W-:Y:S01]  /*a670*/  BPT.TRAP 0x1 ;  /* 0x000000040000795c */ /* 0x008fe20000300000 */
.L_x_1656:
[----:B--2---:R-:W-:-:S04]  /*a680*/  VIADD R3, R8, 0x26840 ;  /* 0x0002684008037836 */ /* 0x004fc80000000000 */
[----:B------:R-:W-:-:S04]  /*a690*/  IMAD R5, R0, 0x8, R3 ;  /* 0x0000000800057824 */ /* 0x000fc800078e0203 */
[----:B------:R-:W2:Y:S02]  /*a6a0*/  SYNCS.PHASECHK.TRANS64.TRYWAIT P0, [R5+URZ], R4 ;  /* 0x00000004050075a7 */ /* 0x000ea4000800017f */
[----:B--2---:R-:W-:Y:S05]  /*a6b0*/  @!P0 BRA `(.L_x_1657) ;  /* 0x00000004006c8947 */ /* 0x004fea0003800000 */
.L_x_1675:
[----:B------:R-:W-:-:S07]  /*a6c0*/  IMAD R3, R6, 0x8, R3 ;  /* 0x0000000806037824 */ /* 0x000fce00078e0203 */
.L_x_1658:
[----:B----4-:R4:W1:Y:S02]  /*a6d0*/  SYNCS.PHASECHK.TRANS64.TRYWAIT P0, [R3+URZ], R2 ;  /* 0x00000002030075a7 */ /* 0x010864000800017f */
[----:B-1----:R-:W-:Y:S05]  /*a6e0*/  @!P0 NANOSLEEP.SYNCS 0x989680 ;  /* 0x009896800000895d */ /* 0x002fea0003900000 */
[----:B------:R-:W1:Y:S02]  /*a6f0*/  @!P0 SYNCS.PHASECHK.TRANS64 P0, [R3+URZ], R2 ;  /* 0x00000002030085a7 */ /* 0x000e64000800007f */
[----:B-1----:R-:W-:Y:S05]  /*a700*/  @!P0 BRA `(.L_x_1658) ;  /* 0xfffffffc00f08947 */ /* 0x002fea000383ffff */
.L_x_1554:
[----:B---3--:R-:W-:Y:S05]  /*a710*/  BSYNC B6 ;  /* 0x0000000000067941 */ /* 0x008fea0003800000 */
.L_x_1548:
[----:B------:R-:W-:Y:S05]  /*a720*/  EXIT ;  /* 0x000000000000794d */ /* 0x000fea0003800000 */
.L_x_1565:
[----:B------:R-:W-:Y:S02]  /*a730*/  IMAD.MOV.U32 R13, RZ, RZ, R16 ;  /* 0x000000ffff0d7224 */ /* 0x000fe400078e0010 */
[----:B------:R-:W-:Y:S02]  /*a740*/  IMAD.MOV.U32 R12, RZ, RZ, RZ ;  /* 0x000000ffff0c7224 */ /* 0x000fe400078e00ff */
[----:B------:R-:W-:Y:S02]  /*a750*/  IMAD.MOV.U32 R11, RZ, RZ, 0x1f ;  /* 0x0000001fff0b7424 */ /* 0x000fe400078e00ff */
[----:B------:R-:W-:-:S07]  /*a760*/  IMAD.MOV.U32 R15, RZ, RZ, -0x1 ;  /* 0xffffffffff0f7424 */ /* 0x000fce00078e00ff */
[----:B------:R-:W-:Y:S05]  /*a770*/  WARPSYNC.COLLECTIVE R15, `(.L_x_1659) ;  /* 0x000000000f087348 */ /* 0x000fea0003c00000 */
[----:B------:R1:W2:Y:S02]  /*a780*/  SHFL.IDX P6, R14, R13, R12, R11 ;  /* 0x0000000c0d0e7389 */ /* 0x0002a400000c000b */
[----:B-12---:R-:W-:Y:S01]  /*a790*/  ENDCOLLECTIVE ;  /* 0x000000000000791b */ /* 0x006fe20003800000 */
.L_x_1659:
[----:B------:R-:W-:Y:S05]  /*a7a0*/  BRA `(.L_x_1660) ;  /* 0xffffff6c00547947 */ /* 0x000fea000383ffff */
.L_x_1567:
[----:B--2---:R2:W3:Y:S02]  /*a7b0*/  SYNCS.PHASECHK.TRANS64.TRYWAIT P0, [R18+URZ+0x26800], R5 ;  /* 0x02680005120075a7 */ /* 0x0044e4000800017f */
[----:B---3--:R-:W-:Y:S05]  /*a7c0*/  @!P0 NANOSLEEP.SYNCS 0x989680 ;  /* 0x009896800000895d */ /* 0x008fea0003900000 */
[----:B------:R-:W3:Y:S02]  /*a7d0*/  @!P0 SYNCS.PHASECHK.TRANS64 P0, [R18+URZ+0x26800], R5 ;  /* 0x02680005120085a7 */ /* 0x000ee4000800007f */
[----:B---3--:R-:W-:Y:S05]  /*a7e0*/  @!P0 BRA `(.L_x_1567) ;  /* 0xfffffffc00f08947 */ /* 0x008fea000383ffff */
[----:B------:R-:W-:Y:S05]  /*a7f0*/  BRA `(.L_x_1566) ;  /* 0xffffff6c007c7947 */ /* 0x000fea000383ffff */
.L_x_1572:
[----:B--2---:R-:W-:-:S04]  /*a800*/  IMAD.U32 R7, RZ, RZ, UR7 ;  /* 0x00000007ff077e24 */ /* 0x004fc8000f8e00ff */
[----:B------:R2:W3:Y:S03]  /*a810*/  SYNCS.PHASECHK.TRANS64.TRYWAIT P0, [R7+URZ+0x26810], R16 ;  /* 0x02681010070075a7 */ /* 0x0004e6000800017f */
[----:B---3--:R-:W-:Y:S05]  /*a820*/  @!P0 NANOSLEEP.SYNCS 0x989680 ;  /* 0x009896800000895d */ /* 0x008fea0003900000 */
[----:B------:R-:W3:Y:S02]  /*a830*/  @!P0 SYNCS.PHASECHK.TRANS64 P0, [R7+URZ+0x26810], R16 ;  /* 0x02681010070085a7 */ /* 0x000ee4000800007f */
[----:B---3--:R-:W-:Y:S05]  /*a840*/  @!P0 BRA `(.L_x_1572) ;  /* 0xfffffffc00ec8947 */ /* 0x008fea000383ffff */
[----:B------:R-:W-:Y:S05]  /*a850*/  BRA `(.L_x_1571) ;  /* 0xffffff7400d07947 */ /* 0x000fea000383ffff */
.L_x_1576:
[----:B------:R-:W-:-:S04]  /*a860*/  IMAD.U32 R121, RZ, RZ, UR7 ;  /* 0x00000007ff797e24 */ /* 0x000fc8000f8e00ff */
[----:B------:R1:W1:Y:S03]  /*a870*/  SYNCS.PHASECHK.TRANS64.TRYWAIT P0, [R121+URZ+0x26830], R16 ;  /* 0x02683010790075a7 */ /* 0x000266000800017f */
[----:B-1----:R-:W-:Y:S05]  /*a880*/  @!P0 NANOSLEEP.SYNCS 0x989680 ;  /* 0x009896800000895d */ /* 0x002fea0003900000 */
[----:B------:R-:W1:Y:S02]  /*a890*/  @!P0 SYNCS.PHASECHK.TRANS64 P0, [R121+URZ+0x26830], R16 ;  /* 0x02683010790085a7 */ /* 0x000e64000800007f */
[----:B-1----:R-:W-:Y:S05]  /*a8a0*/  @!P0 BRA `(.L_x_1576) ;  /* 0xfffffffc00ec8947 */ /* 0x002fea000383ffff */
[----:B------:R-:W-:Y:S05]  /*a8b0*/  BRA `(.L_x_1575) ;  /* 0xffffff7800d87947 */ /* 0x000fea000383ffff */
.L_x_1633:
[----:B-1----:R1:W2:Y:S02]  /*a8c0*/  SYNCS.PHASECHK.TRANS64.TRYWAIT P0, [R15+URZ+0x26820], R0 ;  /* 0x026820000f0075a7 */ /* 0x0022a4000800017f */
[----:B--2---:R-:W-:Y:S05]  /*a8d0*/  @!P0 NANOSLEEP.SYNCS 0x989680 ;  /* 0x009896800000895d */ /* 0x004fea0003900000 */
[----:B------:R-:W2:Y:S02]  /*a8e0*/  @!P0 SYNCS.PHASECHK.TRANS64 P0, [R15+URZ+0x26820], R0 ;  /* 0x026820000f0085a7 */ /* 0x000ea4000800007f */
[----:B--2---:R-:W-:Y:S05]  /*a8f0*/  @!P0 BRA `(.L_x_1633) ;  /* 0xfffffffc00f08947 */ /* 0x004fea000383ffff */
[----:B------:R-:W-:Y:S05]  /*a900*/  BRA `(.L_x_1661) ;  /* 0xffffffd800e07947 */ /* 0x000fea000383ffff */
.L_x_1637:
[----:B--2---:R2:W3:Y:S02]  /*a910*/  SYNCS.PHASECHK.TRANS64.TRYWAIT P1, [R15+URZ+0x26840], R18 ;  /* 0x026840120f0075a7 */ /* 0x0044e4000802017f */
[----:B---3--:R-:W-:Y:S05]  /*a920*/  @!P1 NANOSLEEP.SYNCS 0x989680 ;  /* 0x009896800000995d */ /* 0x008fea0003900000 */
[----:B------:R-:W3:Y:S02]  /*a930*/  @!P1 SYNCS.PHASECHK.TRANS64 P1, [R15+URZ+0x26840], R18 ;  /* 0x026840120f0095a7 */ /* 0x000ee4000802007f */
[----:B---3--:R-:W-:Y:S05]  /*a940*/  @!P1 BRA `(.L_x_1637) ;  /* 0xfffffffc00f09947 */ /* 0x008fea000383ffff */
[----:B------:R-:W-:Y:S05]  /*a950*/  BRA `(.L_x_1662) ;  /* 0xffffffe400107947 */ /* 0x000fea000383ffff */
.L_x_1639:
[----:B-1----:R1:W3:Y:S02]  /*a960*/  SYNCS.PHASECHK.TRANS64.TRYWAIT P1, [R15+URZ+0x26828], R18 ;  /* 0x026828120f0075a7 */ /* 0x0022e4000802017f */
[----:B---3--:R-:W-:Y:S05]  /*a970*/  @!P1 NANOSLEEP.SYNCS 0x989680 ;  /* 0x009896800000995d */ /* 0x008fea0003900000 */
[----:B------:R-:W3:Y:S02]  /*a980*/  @!P1 SYNCS.PHASECHK.TRANS64 P1, [R15+URZ+0x26828], R18 ;  /* 0x026828120f0095a7 */ /* 0x000ee4000802007f */
[----:B---3--:R-:W-:Y:S05]  /*a990*/  @!P1 BRA `(.L_x_1639) ;  /* 0xfffffffc00f09947 */ /* 0x008fea000383ffff */
[----:B------:R-:W-:Y:S05]  /*a9a0*/  BRA `(.L_x_1663) ;  /* 0xffffffe400cc7947 */ /* 0x000fea000383ffff */
.L_x_1641:
[----:B---3--:R3:W4:Y:S02]  /*a9b0*/  SYNCS.PHASECHK.TRANS64.TRYWAIT P1, [R15+URZ+0x26848], R18 ;  /* 0x026848120f0075a7 */ /* 0x008724000802017f */
[----:B----4-:R-:W-:Y:S05]  /*a9c0*/  @!P1 NANOSLEEP.SYNCS 0x989680 ;  /* 0x009896800000995d */ /* 0x010fea0003900000 */
[----:B------:R-:W4:Y:S02]  /*a9d0*/  @!P1 SYNCS.PHASECHK.TRANS64 P1, [R15+URZ+0x26848], R18 ;  /* 0x026848120f0095a7 */ /* 0x000f24000802007f */
[----:B----4-:R-:W-:Y:S05]  /*a9e0*/  @!P1 BRA `(.L_x_1641) ;  /* 0xfffffffc00f09947 */ /* 0x010fea000383ffff */
[----:B------:R-:W-:Y:S05]  /*a9f0*/  BRA `(.L_x_1664) ;  /* 0xffffffe800887947 */ /* 0x000fea000383ffff */
.L_x_1643:
[----:B------:R-:W-:-:S07]  /*aa00*/  SHF.L.U32 R4, R10, 0x1f, RZ ;  /* 0x0000001f0a047819 */ /* 0x000fce00000006ff */
.L_x_1665:
[----:B----4-:R4:W1:Y:S02]  /*aa10*/  SYNCS.PHASECHK.TRANS64.TRYWAIT P1, [R15+URZ+0x26820], R4 ;  /* 0x026820040f0075a7 */ /* 0x010864000802017f */
[----:B-1----:R-:W-:Y:S05]  /*aa20*/  @!P1 NANOSLEEP.SYNCS 0x989680 ;  /* 0x009896800000995d */ /* 0x002fea0003900000 */
[----:B------:R-:W1:Y:S02]  /*aa30*/  @!P1 SYNCS.PHASECHK.TRANS64 P1, [R15+URZ+0x26820], R4 ;  /* 0x026820040f0095a7 */ /* 0x000e64000802007f */
[----:B-1----:R-:W-:Y:S05]  /*aa40*/  @!P1 BRA `(.L_x_1665) ;  /* 0xfffffffc00f09947 */ /* 0x002fea000383ffff */
[----:B------:R-:W-:Y:S05]  /*aa50*/  BRA `(.L_x_1666) ;  /* 0xffffffec00287947 */ /* 0x000fea000383ffff */
.L_x_1646:
[----:B----4-:R4:W1:Y:S02]  /*aa60*/  SYNCS.PHASECHK.TRANS64.TRYWAIT P1, [R15+URZ+0x26840], R12 ;  /* 0x0268400c0f0075a7 */ /* 0x010864000802017f */
[----:B-1----:R-:W-:Y:S05]  /*aa70*/  @!P1 NANOSLEEP.SYNCS 0x989680 ;  /* 0x009896800000995d */ /* 0x002fea0003900000 */
[----:B------:R-:W1:Y:S02]  /*aa80*/  @!P1 SYNCS.PHASECHK.TRANS64 P1, [R15+URZ+0x26840], R12 ;  /* 0x0268400c0f0095a7 */ /* 0x000e64000802007f */
[----:B-1----:R-:W-:Y:S05]  /*aa90*/  @!P1 BRA `(.L_x_1646) ;  /* 0xfffffffc00f09947 */ /* 0x002fea000383ffff */
[----:B------:R-:W-:Y:S05]  /*aaa0*/  BRA `(.L_x_1667) ;  /* 0xfffffff000007947 */ /* 0x000fea000383ffff */
.L_x_1648:
[----:B-1----:R1:W2:Y:S02]  /*aab0*/  SYNCS.PHASECHK.TRANS64.TRYWAIT P1, [R15+URZ+0x26828], R12 ;  /* 0x0268280c0f0075a7 */ /* 0x0022a4000802017f */
[----:B--2---:R-:W-:Y:S05]  /*aac0*/  @!P1 NANOSLEEP.SYNCS 0x989680 ;  /* 0x009896800000995d */ /* 0x004fea0003900000 */
[----:B------:R-:W2:Y:S02]  /*aad0*/  @!P1 SYNCS.PHASECHK.TRANS64 P1, [R15+URZ+0x26828], R12 ;  /* 0x0268280c0f0095a7 */ /* 0x000ea4000802007f */
[----:B--2---:R-:W-:Y:S05]  /*aae0*/  @!P1 BRA `(.L_x_1648) ;  /* 0xfffffffc00f09947 */ /* 0x004fea000383ffff */
[----:B------:R-:W-:Y:S05]  /*aaf0*/  BRA `(.L_x_1668) ;  /* 0xfffffff000b07947 */ /* 0x000fea000383ffff */
.L_x_1650:
[----:B------:R1:W1:Y:S02]  /*ab00*/  SYNCS.PHASECHK.TRANS64.TRYWAIT P0, [R3+URZ+0x26840], R0 ;  /* 0x02684000030075a7 */ /* 0x000264000800017f */
[----:B-1----:R-:W-:Y:S05]  /*ab10*/  @!P0 NANOSLEEP.SYNCS 0x989680 ;  /* 0x009896800000895d */ /* 0x002fea0003900000 */
[----:B------:R-:W1:Y:S02]  /*ab20*/  @!P0 SYNCS.PHASECHK.TRANS64 P0, [R3+URZ+0x26840], R0 ;  /* 0x02684000030085a7 */ /* 0x000e64000800007f */
[----:B-1----:R-:W-:Y:S05]  /*ab30*/  @!P0 BRA `(.L_x_1650) ;  /* 0xfffffffc00f08947 */ /* 0x002fea000383ffff */
[----:B------:R-:W-:Y:S05]  /*ab40*/  BRA `(.L_x_1669) ;  /* 0xfffffff4007c7947 */ /* 0x000fea000383ffff */
.L_x_1652:
[----:B------:R-:W-:Y:S01]  /*ab50*/  BSSY B0, `(.L_x_1670) ;  /* 0x0000006000007945 */ /* 0x000fe20003800000 */
[----:B------:R-:W-:-:S07]  /*ab60*/  IMAD.MOV.U32 R15, RZ, RZ, -0x1 ;  /* 0xffffffffff0f7424 */ /* 0x000fce00078e00ff */
[----:B---3--:R-:W-:Y:S05]  /*ab70*/  WARPSYNC.COLLECTIVE R15, `(.L_x_1671) ;  /* 0x000000000f0c7348 */ /* 0x008fea0003c00000 */
[----:B------:R-:W-:Y:S02]  /*ab80*/  ELECT P6, UR62, PT ;  /* 0x00000000003e782f */ /* 0x000fe400038c0000 */
[----:B------:R-:W-:Y:S01]  /*ab90*/  MOV R14, UR62 ;  /* 0x0000003e000e7c02 */ /* 0x000fe20008000f00 */
[----:B---3--:R-:W-:Y:S10]  /*aba0*/  ENDCOLLECTIVE ;  /* 0x000000000000791b */ /* 0x008ff40003800000 */
.L_x_1671:
[----:B------:R-:W-:Y:S05]  /*abb0*/  BSYNC B0 ;  /* 0x0000000000007941 */ /* 0x000fea0003800000 */
.L_x_1670:
[----:B------:R-:W-:Y:S05]  /*abc0*/  BRA `(.L_x_1672) ;  /* 0xfffffff800487947 */ /* 0x000fea000383ffff */
.L_x_1654:
[----:B-1----:R1:W2:Y:S02]  /*abd0*/  SYNCS.PHASECHK.TRANS64.TRYWAIT P0, [R7+URZ], R4 ;  /* 0x00000004070075a7 */ /* 0x0022a4000800017f */
[----:B--2---:R-:W-:Y:S05]  /*abe0*/  @!P0 NANOSLEEP.SYNCS 0x989680 ;  /* 0x009896800000895d */ /* 0x004fea0003900000 */
[----:B------:R-:W2:Y:S02]  /*abf0*/  @!P0 SYNCS.PHASECHK.TRANS64 P0, [R7+URZ], R4 ;  /* 0x00000004070085a7 */ /* 0x000ea4000800007f */
[----:B--2---:R-:W-:Y:S05]  /*ac00*/  @!P0 BRA `(.L_x_1654) ;  /* 0xfffffffc00f08947 */ /* 0x004fea000383ffff */
[----:B------:R-:W-:Y:S05]  /*ac10*/  BRA `(.L_x_1673) ;  /* 0xfffffff800887947 */ /* 0x000fea000383ffff */
.L_x_1655:
[----:B--2---:R2:W4:Y:S02]  /*ac20*/  SYNCS.PHASECHK.TRANS64.TRYWAIT P0, [R3+URZ], R2 ;  /* 0x00000002030075a7 */ /* 0x004524000800017f */
[----:B----4-:R-:W-:Y:S05]  /*ac30*/  @!P0 NANOSLEEP.SYNCS 0x989680 ;  /* 0x009896800000895d */ /* 0x010fea0003900000 */
[----:B------:R-:W4:Y:S02]  /*ac40*/  @!P0 SYNCS.PHASECHK.TRANS64 P0, [R3+URZ], R2 ;  /* 0x00000002030085a7 */ /* 0x000f24000800007f */
[----:B----4-:R-:W-:Y:S05]  /*ac50*/  @!P0 BRA `(.L_x_1655) ;  /* 0xfffffffc00f08947 */ /* 0x010fea000383ffff */
[----:B------:R-:W-:Y:S05]  /*ac60*/  BRA `(.L_x_1674) ;  /* 0xfffffff8007c7947 */ /* 0x000fea000383ffff */
.L_x_1657:
[----:B--2---:R2:W4:Y:S02]  /*ac70*/  SYNCS.PHASECHK.TRANS64.TRYWAIT P0, [R5+URZ], R4 ;  /* 0x00000004050075a7 */ /* 0x004524000800017f */
[----:B----4-:R-:W-:Y:S05]  /*ac80*/  @!P0 NANOSLEEP.SYNCS 0x989680 ;  /* 0x009896800000895d */ /* 0x010fea0003900000 */
[----:B------:R-:W4:Y:S02]  /*ac90*/  @!P0 SYNCS.PHASECHK.TRANS64 P0, [R5+URZ], R4 ;  /* 0x00000004050085a7 */ /* 0x000f24000800007f */
[----:B----4-:R-:W-:Y:S05]  /*aca0*/  @!P0 BRA `(.L_x_1657) ;  /* 0xfffffffc00f08947 */ /* 0x010fea000383ffff */
[----:B------:R-:W-:Y:S05]  /*acb0*/  BRA `(.L_x_1675) ;  /* 0xfffffff800807947 */ /* 0x000fea000383ffff */
.L_x_1676:
        /* <DEDUP_REMOVED lines=12> */
.L_x_3305:


//--------------------- .text._ZN7cutlass13device_kernelIN5flash11enable_sm90INS1_16FlashAttnBwdSm90INS1_25CollectiveMainloopBwdSm90ILi2ELi2ELi2EN4cute5tupleIJNS5_1CILi1EEES8_S8_EEENS6_IJNS7_ILi64EEENS7_ILi128EEENS7_ILi96EEEEEENS_10bfloat16_tEfNS_4arch4Sm90ELb0ELb1ELb0ELb1ELb1ELb1ELb0ELb0ELi2ELi1ELi2ELi1ELb1EEENS1_21CollectiveEpilogueBwdISD_SE_SG_Li256ELb1ELb0ELi1EEENS1_19SingleTileSchedulerILb1ELb0ELb0ELi128EEEEEEEEEvNT_6ParamsE --------------------------
	.section	.text._ZN7cutlass13device_kernelIN5flash11enable_sm90INS1_16FlashAttnBwdSm90INS1_25CollectiveMainloopBwdSm90ILi2ELi2ELi2EN4cute5tupleIJNS5_1CILi1EEES8_S8_EEENS6_IJNS7_ILi64EEENS7_ILi128EEENS7_ILi96EEEEEENS_10bfloat16_tEfNS_4arch4Sm90ELb0ELb1ELb0ELb1ELb1ELb1ELb0ELb0ELi2ELi1ELi2ELi1ELb1EEENS1_21CollectiveEpilogueBwdISD_SE_SG_Li256ELb1ELb0ELi1EEENS1_19SingleTileSchedulerILb1ELb0ELb0ELi128EEEEEEEEEvNT_6ParamsE,"ax",@progbits
	.align	128
.text._ZN7cutlass13device_kernelIN5flash11enable_sm90INS1_16FlashAttnBwdSm90INS1_25CollectiveMainloopBwdSm90ILi2ELi2ELi2EN4cute5tupleIJNS5_1CILi1EEES8_S8_EEENS6_IJNS7_ILi64EEENS7_ILi128EEENS7_ILi96EEEEEENS_10bfloat16_tEfNS_4arch4Sm90ELb0ELb1ELb0ELb1ELb1ELb1ELb0ELb0ELi2ELi1ELi2ELi1ELb1EEENS1_21CollectiveEpilogueBwdISD_SE_SG_Li256ELb1ELb0ELi1EEENS1_19SingleTileSchedulerILb1ELb0ELb0ELi128EEEEEEEEEvNT_6ParamsE:
        .type           _ZN7cutlass13device_kernelIN5flash11enable_sm90INS1_16FlashAttnBwdSm90INS1_25CollectiveMainloopBwdSm90ILi2ELi2ELi2EN4cute5tupleIJNS5_1CILi1EEES8_S8_EEENS6_IJNS7_ILi64EEENS7_ILi128EEENS7_ILi96EEEEEENS_10bfloat16_tEfNS_4arch4Sm90ELb0ELb1ELb0ELb1ELb1ELb1ELb0ELb0ELi2ELi1ELi2ELi1ELb1EEENS1_21CollectiveEpilogueBwdISD_SE_SG_Li256ELb1ELb0ELi1EEENS1_19SingleTileSchedulerILb1ELb0ELb0ELi128EEEEEEEEEvNT_6ParamsE,@function
        .size           _ZN7cutlass13device_kernelIN5flash11enable_sm90INS1_16FlashAttnBwdSm90INS1_25CollectiveMainloopBwdSm90ILi2ELi2ELi2EN4cute5tupleIJNS5_1CILi1EEES8_S8_EEENS6_IJNS7_ILi64EEENS7_ILi128EEENS7_ILi96EEEEEENS_10bfloat16_tEfNS_4arch4Sm90ELb0ELb1ELb0ELb1ELb1ELb1ELb0ELb0ELi2ELi1ELi2ELi1ELb1EEENS1_21CollectiveEpilogueBwdISD_SE_SG_Li256ELb1ELb0ELi1EEENS1_19SingleTileSchedulerILb1ELb0ELb0ELi128EEEEEEEEEvNT_6ParamsE,(.L_x_3306 - _ZN7cutlass13device_kernelIN5flash11enable_sm90INS1_16FlashAttnBwdSm90INS1_25CollectiveMainloopBwdSm90ILi2ELi2ELi2EN4cute5tupleIJNS5_1CILi1EEES8_S8_EEENS6_IJNS7_ILi64EEENS7_ILi128EEENS7_ILi96EEEEEENS_10bfloat16_tEfNS_4arch4Sm90ELb0ELb1ELb0ELb1ELb1ELb1ELb0ELb0ELi2ELi1ELi2ELi1ELb1EEENS1_21CollectiveEpilogueBwdISD_SE_SG_Li256ELb1ELb0ELi1EEENS1_19SingleTileSchedulerILb1ELb0ELb0ELi128EEEEEEEEEvNT_6ParamsE)
        .other          _ZN7cutlass13device_kernelIN5flash11enable_sm90INS1_16FlashAttnBwdSm90INS1_25CollectiveMainloopBwdSm90ILi2ELi2ELi2EN4cute5tupleIJNS5_1CILi1EEES8_S8_EEENS6_IJNS7_ILi64EEENS7_ILi128EEENS7_ILi96EEEEEENS_10bfloat16_tEfNS_4arch4Sm90ELb0ELb1ELb0ELb1ELb1ELb1ELb0ELb0ELi2ELi1ELi2ELi1ELb1EEENS1_21CollectiveEpilogueBwdISD_SE_SG_Li256ELb1ELb0ELi1EEENS1_19SingleTileSchedulerILb1ELb0ELb0ELi128EEEEEEEEEvNT_6ParamsE,@"STO_CUDA_ENTRY STV_DEFAULT"
_ZN7cutlass13device_kernelIN5flash11enable_sm90INS1_16FlashAttnBwdSm90INS1_25CollectiveMainloopBwdSm90ILi2ELi2ELi2EN4cute5tupleIJNS5_1CILi1EEES8_S8_EEENS6_IJNS7_ILi64EEENS7_ILi128EEENS7_ILi96EEEEEENS_10bfloat16_tEfNS_4arch4Sm90ELb0ELb1ELb0ELb1ELb1ELb1ELb0ELb0ELi2ELi1ELi2ELi1ELb1EEENS1_21CollectiveEpilogueBwdISD_SE_SG_Li256ELb1ELb0ELi1EEENS1_19SingleTileSchedulerILb1ELb0ELb0ELi128EEEEEEEEEvNT_6ParamsE:
        /* <DEDUP_REMOVED lines=24> */
.L_x_1678:
[----:B------:R-:W-:Y:S05]  /*0180*/  BSYNC B0 ;  /* 0x0000000000007941 */ /* 0x000fea0003800000 */
.L_x_1677:
        /* <DEDUP_REMOVED lines=37> */
.L_x_1679:
        /* <DEDUP_REMOVED lines=22> */
.L_x_1680:
[----:B------:R-:W-:Y:S01]  /*0540*/  PLOP3.LUT P0, PT, PT, PT, UP0, 0x80, 0x0 ;  /* 0x000000000000781c */ /* 0x000fe20003f0f008 */
[----:B------:R-:W-:Y:S01]  /*0550*/  NOP ;  /* 0x0000000000007918 */ /* 0x000fe20000000000 */
[----:B------:R-:W-:Y:S01]  /*0560*/  ULDC.64 UR46, c[0x0][0x208] ;  /* 0x00008200002e7ab9 */ /* 0x000fe20000000a00 */
[----:B------:R-:W-:Y:S01]  /*0570*/  BSSY B6, `(.L_x_1681) ;  /* 0x0000b0e000067945 */ /* 0x000fe20003800000 */
[----:B-12-4-:R-:W-:Y:S09]  /*0580*/  BAR.SYNC.DEFER_BLOCKING 0x0 ;  /* 0x0000000000007b1d */ /* 0x016ff20000010000 */
[----:B------:R-:W-:Y:S05]  /*0590*/  @!P0 BRA `(.L_x_1682) ;  /* 0x0000006000488947 */ /* 0x000fea0003800000 */
.L_x_1683:
        /* <DEDUP_REMOVED lines=22> */
.L_x_1684:
        /* <DEDUP_REMOVED lines=14> */
.L_x_1686:
[----:B------:R-:W-:-:S05]  /*07e0*/  ULDC UR4, c[0x0][0x8bc] ;  /* 0x00022f0000047ab9 */ /* 0x000fca0000000800 */
.L_x_1685:
        /* <DEDUP_REMOVED lines=19> */
.L_x_1688:
        /* <DEDUP_REMOVED lines=14> */
.L_x_1689:
        /* <DEDUP_REMOVED lines=11> */
.L_x_1690:
        /* <DEDUP_REMOVED lines=13> */
.L_x_1691:
        /* <DEDUP_REMOVED lines=66> */
.L_x_1692:
        /* <DEDUP_REMOVED lines=28> */
.L_x_1695:
        /* <DEDUP_REMOVED lines=15> */
.L_x_1694:
        /* <DEDUP_REMOVED lines=22> */
.L_x_1697:
        /* <DEDUP_REMOVED lines=15> */
.L_x_1696:
[----:B------:R-:W-:Y:S01]  /*14a0*/  SHF.R.S32.HI R25, RZ, 0x1f, R22 ;  /* 0x0000001fff197819 */ /* 0x000fe20000011416 */
[----:B------:R-:W-:-:S03]  /*14b0*/  UMOV UR4, 0xffffffff ;  /* 0xffffffff00047882 */ /* 0x000fc60000000000 */
[----:B------:R-:W-:-:S04]  /*14c0*/  LEA.HI R0, R25, R22, RZ, 0x7 ;  /* 0x0000001619007211 */ /* 0x000fc800078f38ff */
[----:B------:R-:W-:Y:S01]  /*14d0*/  SHF.R.S32.HI R16, RZ, 0x7, R0 ;  /* 0x00000007ff107819 */ /* 0x000fe20000011400 */
[----:B------:R-:W-:Y:S06]  /*14e0*/  BRA.DIV UR4, `(.L_x_1698) ;  /* 0x000000a204607947 */ /* 0x000fec000b800000 */
[----:B------:R1:W2:Y:S02]  /*14f0*/  SHFL.IDX PT, R14, R16, RZ, 0x1f ;  /* 0x00001fff100e7589 */ /* 0x0002a400000e0000 */
.L_x_1821:
        /* <DEDUP_REMOVED lines=15> */
.L_x_1699:
        /* <DEDUP_REMOVED lines=19> */
.L_x_1701:
        /* <DEDUP_REMOVED lines=122> */
.L_x_1712:
[----:B------:R-:W-:-:S06]  /*1ec0*/  UISETP.NE.AND UP0, UPT, UR9, 0x3, UPT ;  /* 0x000000030900788c */ /* 0x000fcc000bf05270 */
[----:B------:R-:W-:-:S13]  /*1ed0*/  PLOP3.LUT P6, PT, PT, PT, UP0, 0x80, 0x0 ;  /* 0x000000000000781c */ /* 0x000fda0003fcf008 */
[----:B-1----:R-:W-:Y:S05]  /*1ee0*/  @!P6 BRA `(.L_x_1702) ;  /* 0x000000000004e947 */ /* 0x002fea0003800000 */
[----:B------:R-:W-:Y:S01]  /*1ef0*/  BPT.TRAP 0x1 ;  /* 0x000000040000795c */ /* 0x000fe20000300000 */
.L_x_1702:
[----:B------:R-:W-:Y:S01]  /*1f00*/  R2UR UR7, R18 ;  /* 0x00000000120772ca */ /* 0x000fe200000e0000 */
[----:B------:R-:W-:-:S05]  /*1f10*/  IMAD.U32 R16, RZ, RZ, UR4 ;  /* 0x00000004ff107e24 */ /* 0x000fca000f8e00ff */
[----:B------:R-:W-:-:S07]  /*1f20*/  SHF.L.U32 R16, R16, 0x1f, RZ ;  /* 0x0000001f10107819 */ /* 0x000fce00000006ff */
[----:B------:R-:W-:-:S09]  /*1f30*/  ULEA UR7, UR5, UR7, 0x3 ;  /* 0x0000000705077291 */ /* 0x000fd2000f8e183f */
[----:B------:R1:W2:Y:S01]  /*1f40*/  SYNCS.PHASECHK.TRANS64.TRYWAIT P0, [UR7+0x26810], R16 ;  /* 0x02681010ff0075a7 */ /* 0x0002a20008000147 */
[----:B------:R-:W-:Y:S05]  /*1f50*/  @!P6 BRA `(.L_x_1703) ;  /* 0x000000000004e947 */ /* 0x000fea0003800000 */
[----:B------:R-:W-:Y:S01]  /*1f60*/  BPT.TRAP 0x1 ;  /* 0x000000040000795c */ /* 0x000fe20000300000 */
.L_x_1703:
[----:B--2---:R-:W-:Y:S05]  /*1f70*/  @P0 BRA `(.L_x_1704) ;  /* 0x0000000000080947 */ /* 0x004fea0003800000 */
[----:B------:R-:W2:Y:S02]  /*1f80*/  SYNCS.PHASECHK.TRANS64.TRYWAIT P0, [UR7+0x26810], R16 ;  /* 0x02681010ff0075a7 */ /* 0x000ea40008000147 */
[----:B--2---:R-:W-:Y:S05]  /*1f90*/  @!P0 BRA `(.L_x_1705) ;  /* 0x0000009400e88947 */ /* 0x004fea0003800000 */
.L_x_1704:
        /* <DEDUP_REMOVED lines=66> */
.L_x_1706:
[----:B------:R1:W1:Y:S01]  /*23c0*/  SYNCS.PHASECHK.TRANS64.TRYWAIT P0, [UR7+0x26830], R16 ;  /* 0x02683010ff0075a7 */ /* 0x0002620008000147 */
[----:B------:R-:W-:Y:S05]  /*23d0*/  @!P6 BRA `(.L_x_1707) ;  /* 0x000000000004e947 */ /* 0x000fea0003800000 */
[----:B------:R-:W-:Y:S01]  /*23e0*/  BPT.TRAP 0x1 ;  /* 0x000000040000795c */ /* 0x000fe20000300000 */
.L_x_1707:
[----:B-1----:R-:W-:Y:S05]  /*23f0*/  @P0 BRA `(.L_x_1708) ;  /* 0x0000000000080947 */ /* 0x002fea0003800000 */
[----:B------:R-:W1:Y:S02]  /*2400*/  SYNCS.PHASECHK.TRANS64.TRYWAIT P0, [UR7+0x26830], R16 ;  /* 0x02683010ff0075a7 */ /* 0x000e640008000147 */
[----:B-1----:R-:W-:Y:S05]  /*2410*/  @!P0 BRA `(.L_x_1709) ;  /* 0x0000009000e08947 */ /* 0x002fea0003800000 */
.L_x_1708:
        /* <DEDUP_REMOVED lines=517> */
.L_x_1710:
        /* <DEDUP_REMOVED lines=44> */
.L_x_1711:
        /* <DEDUP_REMOVED lines=62> */
.L_x_1693:
        /* <DEDUP_REMOVED lines=150> */
.L_x_1714:
        /* <DEDUP_REMOVED lines=60> */
.L_x_1716:
[----:B------:R-:W-:Y:S05]  /*5830*/  BSYNC B0 ;  /* 0x0000000000007941 */ /* 0x000fea0003800000 */
.L_x_1715:
        /* <DEDUP_REMOVED lines=22> */
.L_x_1718:
[----:B------:R-:W-:Y:S05]  /*59a0*/  BSYNC B0 ;  /* 0x0000000000007941 */ /* 0x000fea0003800000 */
.L_x_1717:
        /* <DEDUP_REMOVED lines=26> */
.L_x_1720:
[----:B------:R-:W-:Y:S05]  /*5b50*/  BSYNC B0 ;  /* 0x0000000000007941 */ /* 0x000fea0003800000 */
.L_x_1719:
        /* <DEDUP_REMOVED lines=23> */
.L_x_1713:
        /* <DEDUP_REMOVED lines=41> */
.L_x_1721:
        /* <DEDUP_REMOVED lines=47> */
.L_x_1723:
[----:B------:R-:W-:Y:S05]  /*6250*/  BSYNC B0 ;  /* 0x0000000000007941 */ /* 0x000fea0003800000 */
.L_x_1722:
        /* <DEDUP_REMOVED lines=21> */
.L_x_1725:
[----:B------:R-:W-:Y:S05]  /*63b0*/  BSYNC B0 ;  /* 0x0000000000007941 */ /* 0x000fea0003800000 */
.L_x_1724:
        /* <DEDUP_REMOVED lines=25> */
.L_x_1727:
[----:B------:R-:W-:Y:S05]  /*6550*/  BSYNC B0 ;  /* 0x0000000000007941 */ /* 0x000fea0003800000 */
.L_x_1726:
        /* <DEDUP_REMOVED lines=22> */
.L_x_1682:
        /* <DEDUP_REMOVED lines=21> */
.L_x_1729:
        /* <DEDUP_REMOVED lines=13> */
.L_x_1731:
[----:B------:R-:W-:-:S05]  /*68e0*/  ULDC UR4, c[0x0][0x8bc] ;  /* 0x00022f0000047ab9 */ /* 0x000fca0000000800 */
.L_x_1730:
        /* <DEDUP_REMOVED lines=26> */
[----:B------:R-:W-:Y:S01]  /*6a90*/  ULDC UR10, c[0x0][0x280] ;  /* 0x0000a000000a7ab9 */ /* 0x000fe20000000800 */
[----:B-1----:R-:W-:-:S11]  /*6aa0*/  USHF.R.S32.HI UR15, URZ, 0x1f, UR7 ;  /* 0x0000001f3f0f7899 */ /* 0x002fd60008011407 */
[----:B--2---:R-:W-:Y:S02]  /*6ab0*/  @P0 R2UR UR4, R0 ;  /* 0x00000000000402ca */ /* 0x004fe400000e0000 */
[----:B------:R-:W-:-:S04]  /*6ac0*/  ISETP.NE.U32.AND P0, PT, RZ, UR8, PT ;  /* 0x00000008ff007c0c */ /* 0x000fc8000bf05070 */
        /* <DEDUP_REMOVED lines=14> */
.L_x_1732:
        /* <DEDUP_REMOVED lines=13> */
.L_x_1733:
        /* <DEDUP_REMOVED lines=12> */
.L_x_1734:
[----:B------:R-:W-:Y:S01]  /*6d40*/  UIADD3 UR8, -UR12, UR10, UR6 ;  /* 0x0000000a0c087290 */ /* 0x000fe2000fffe106 */
[----:B------:R-:W-:Y:S01]  /*6d50*/  ISETP.LE.AND P0, PT, RZ, UR22, PT ;  /* 0x00000016ff007c0c */ /* 0x000fe2000bf03270 */
[----:B------:R-:W-:Y:S01]  /*6d60*/  ULDC UR9, c[0x0][0x74c] ;  /* 0x0001d30000097ab9 */ /* 0x000fe20000000800 */
[----:B------:R-:W-:Y:S01]  /*6d70*/  ULDC UR20, c[0x0][0x288] ;  /* 0x0000a20000147ab9 */ /* 0x000fe20000000800 */
[----:B------:R-:W-:Y:S02]  /*6d80*/  UIADD3 UR9, UR8, -UR9, URZ ;  /* 0x8000000908097290 */ /* 0x000fe4000fffe03f */
[----:B------:R-:W-:Y:S02]  /*6d90*/  UIADD3 UR8, UR10, 0x3f, URZ ;  /* 0x0000003f0a087890 */ /* 0x000fe4000fffe03f */
[----:B------:R-:W-:Y:S02]  /*6da0*/  USHF.R.S32.HI UR11, URZ, 0x1f, UR9 ;  /* 0x0000001f3f0b7899 */ /* 0x000fe40008011409 */
[----:B------:R-:W-:-:S02]  /*6db0*/  USHF.R.S32.HI UR14, URZ, 0x1f, UR13 ;  /* 0x0000001f3f0e7899 */ /* 0x000fc4000801140d */
[----:B------:R-:W-:Y:S02]  /*6dc0*/  ULEA.HI UR11, UR11, UR9, URZ, 0x6 ;  /* 0x000000090b0b7291 */ /* 0x000fe4000f8f303f */
[----:B------:R-:W-:Y:S02]  /*6dd0*/  USHF.R.S32.HI UR9, URZ, 0x1f, UR8 ;  /* 0x0000001f3f097899 */ /* 0x000fe40008011408 */
[----:B------:R-:W-:Y:S02]  /*6de0*/  USHF.R.S32.HI UR11, URZ, 0x6, UR11 ;  /* 0x000000063f0b7899 */ /* 0x000fe4000801140b */
[----:B------:R-:W-:Y:S02]  /*6df0*/  ULEA.HI UR8, UR9, UR8, URZ, 0x6 ;  /* 0x0000000809087291 */ /* 0x000fe4000f8f303f */
[----:B------:R-:W-:Y:S02]  /*6e00*/  UISETP.LT.AND UP1, UPT, URZ, UR11, UPT ;  /* 0x0000000b3f00728c */ /* 0x000fe4000bf21270 */
[----:B------:R-:W-:-:S02]  /*6e10*/  USHF.R.S32.HI UR8, URZ, 0x6, UR8 ;  /* 0x000000063f087899 */ /* 0x000fc40008011408 */
[----:B------:R-:W-:Y:S02]  /*6e20*/  USEL UR16, UR13, URZ, !UP0 ;  /* 0x0000003f0d107287 */ /* 0x000fe4000c000000 */
[----:B------:R-:W-:Y:S02]  /*6e30*/  USEL UR9, URZ, UR11, !UP1 ;  /* 0x0000000b3f097287 */ /* 0x000fe4000c800000 */
[----:B------:R-:W-:Y:S01]  /*6e40*/  UIMAD UR13, UR13, UR20, URZ ;  /* 0x000000140d0d72a4 */ /* 0x000fe2000f8e023f */
[----:B------:R-:W-:Y:S01]  /*6e50*/  UMOV UR11, UR8 ;  /* 0x00000008000b7c82 */ /* 0x000fe20008000000 */
[----:B------:R-:W-:Y:S10]  /*6e60*/  @!P0 BRA `(.L_x_1735) ;  /* 0x0000000000208947 */ /* 0x000ff40003800000 */
[----:B------:R-:W-:-:S03]  /*6e70*/  UIADD3 UR6, UR6, 0xbf, UR10 ;  /* 0x000000bf06067890 */ /* 0x000fc6000fffe00a */
[----:B------:R-:W-:Y:S02]  /*6e80*/  ULDC UR10, c[0x0][0x748] ;  /* 0x0001d200000a7ab9 */ /* 0x000fe40000000800 */
[----:B------:R-:W-:-:S04]  /*6e90*/  UIADD3 UR6, UR6, UR10, -UR12 ;  /* 0x0000000a06067290 */ /* 0x000fc8000fffe80c */
[----:B------:R-:W-:-:S04]  /*6ea0*/  USHF.R.S32.HI UR10, URZ, 0x1f, UR6 ;  /* 0x0000001f3f0a7899 */ /* 0x000fc80008011406 */
[----:B------:R-:W-:-:S04]  /*6eb0*/  ULEA.HI UR10, UR10, UR6, URZ, 0x6 ;  /* 0x000000060a0a7291 */ /* 0x000fc8000f8f303f */
[----:B------:R-:W-:-:S04]  /*6ec0*/  USHF.R.S32.HI UR10, URZ, 0x6, UR10 ;  /* 0x000000063f0a7899 */ /* 0x000fc8000801140a */
[----:B------:R-:W-:-:S04]  /*6ed0*/  UISETP.LT.AND UP1, UPT, UR8, UR10, UPT ;  /* 0x0000000a0800728c */ /* 0x000fc8000bf21270 */
[----:B------:R-:W-:-:S12]  /*6ee0*/  USEL UR11, UR8, UR10, UP1 ;  /* 0x0000000a080b7287 */ /* 0x000fd80008800000 */
.L_x_1735:
[----:B------:R-:W-:Y:S02]  /*6ef0*/  UISETP.GT.AND UP1, UPT, UR11, UR9, UPT ;  /* 0x000000090b00728c */ /* 0x000fe4000bf24270 */
[----:B------:R-:W-:Y:S02]  /*6f00*/  USEL UR21, UR14, URZ, !UP0 ;  /* 0x0000003f0e157287 */ /* 0x000fe4000c000000 */
[----:B------:R-:W-:Y:S02]  /*6f10*/  UIADD3 UR23, UP0, UR13, UR7, URZ ;  /* 0x000000070d177290 */ /* 0x000fe4000ff1e03f */
[----:B------:R-:W-:Y:S02]  /*6f20*/  PLOP3.LUT P1, PT, PT, PT, UP1, 0x80, 0x0 ;  /* 0x000000000000781c */ /* 0x000fe40003f2f018 */
[----:B------:R-:W-:Y:S01]  /*6f30*/  ELECT P0, URZ, PT ;  /* 0x00000000003f782f */ /* 0x000fe20003800000 */
[----:B------:R-:W-:-:S10]  /*6f40*/  ULEA.HI.X.SX32 UR10, UR13, UR15, 0x1, UP0 ;  /* 0x0000000f0d0a7291 */ /* 0x000fd400080f0e3f */
[----:B------:R-:W-:Y:S05]  /*6f50*/  @!P1 BRA `(.L_x_1736) ;  /* 0x0000001000909947 */ /* 0x000fea0003800000 */
[----:B------:R-:W-:Y:S01]  /*6f60*/  ULDC.64 UR18, c[0x0][0x2d8] ;  /* 0x0000b60000127ab9 */ /* 0x000fe20000000a00 */
[----:B------:R-:W1:Y:S01]  /*6f70*/  S2R R0, SR_TID.X ;  /* 0x0000000000007919 */ /* 0x000e620000002100 */
[----:B------:R-:W-:Y:S02]  /*6f80*/  UIMAD UR6, UR15, UR18, URZ ;  /* 0x000000120f0672a4 */ /* 0x000fe4000f8e023f */
[----:B------:R-:W-:Y:S02]  /*6f90*/  UIMAD.WIDE.U32 UR12, UR7, UR18, URZ ;  /* 0x00000012070c72a5 */ /* 0x000fe4000f8e003f */
[----:B------:R-:W-:Y:S02]  /*6fa0*/  UIMAD UR19, UR7, UR19, UR6 ;  /* 0x00000013071372a4 */ /* 0x000fe4000f8e0206 */
[----:B------:R-:W-:Y:S02]  /*6fb0*/  UIADD3 UR7, -UR9, UR11, URZ ;  /* 0x0000000b09077290 */ /* 0x000fe4000fffe13f */
[----:B------:R-:W-:-:S02]  /*6fc0*/  UIADD3 UR6, UP0, UR4, UR12, URZ ;  /* 0x0000000c04067290 */ /* 0x000fc4000ff1e03f */
[----:B------:R-:W-:Y:S02]  /*6fd0*/  UIADD3 UR19, UR13, UR19, URZ ;  /* 0x000000130d137290 */ /* 0x000fe4000fffe03f */
[----:B------:R-:W-:Y:S02]  /*6fe0*/  ULOP3.LUT UR17, UR7, 0x1, URZ, 0xc0, !UPT ;  /* 0x0000000107117892 */ /* 0x000fe4000f8ec03f */
[----:B------:R-:W-:Y:S02]  /*6ff0*/  UIADD3.X UR7, UR5, UR19, URZ, UP0, !UPT ;  /* 0x0000001305077290 */ /* 0x000fe400087fe43f */
[----:B------:R-:W-:Y:S01]  /*7000*/  UISETP.NE.U32.AND UP0, UPT, UR17, 0x1, UPT ;  /* 0x000000011100788c */ /* 0x000fe2000bf05070 */
[----:B------:R-:W-:Y:S02]  /*7010*/  ULDC.64 UR14, c[0x0][0x2e0] ;  /* 0x0000b800000e7ab9 */ /* 0x000fe40000000a00 */
[----:B------:R-:W-:-:S03]  /*7020*/  UIMAD UR18, UR21, UR14, URZ ;  /* 0x0000000e151272a4 */ /* 0x000fc6000f8e023f */
[----:B------:R-:W-:Y:S01]  /*7030*/  PLOP3.LUT P1, PT, PT, PT, UP0, 0x80, 0x0 ;  /* 0x000000000000781c */ /* 0x000fe20003f2f008 */
[----:B------:R-:W-:Y:S02]  /*7040*/  UIMAD.WIDE.U32 UR6, UR16, UR14, UR6 ;  /* 0x0000000e100672a5 */ /* 0x000fe4000f8e0006 */
[----:B------:R-:W-:Y:S01]  /*7050*/  UIMAD UR18, UR16, UR15, UR18 ;  /* 0x0000000f101272a4 */ /* 0x000fe2000f8e0212 */
[----:B------:R-:W-:Y:S02]  /*7060*/  ULDC UR21, c[0x0][0x760] ;  /* 0x0001d80000157ab9 */ /* 0x000fe40000000800 */
[----:B------:R-:W-:Y:S02]  /*7070*/  UIMAD UR15, UR20, UR21, URZ ;  /* 0x00000015140f72a4 */ /* 0x000fe4000f8e023f */
[----:B------:R-:W-:Y:S01]  /*7080*/  UIADD3 UR24, UR7, UR18, URZ ;  /* 0x0000001207187290 */ /* 0x000fe2000fffe03f */
[----:B-1----:R-:W-:-:S04]  /*7090*/  LOP3.LUT R9, R0, 0x1f, RZ, 0xc0, !PT ;  /* 0x0000001f00097812 */ /* 0x002fc800078ec0ff */
[----:B------:R-:W-:Y:S07]  /*70a0*/  @P1 BRA `(.L_x_1737) ;  /* 0x00000004006c1947 */ /* 0x000fee0003800000 */
        /* <DEDUP_REMOVED lines=11> */
.L_x_1740:
[----:B------:R-:W2:Y:S04]  /*7160*/  LDG.E.STRONG.GPU R0, desc[UR46][R2.64] ;  /* 0x0000002e02007981 */ /* 0x000ea8000c1ef900 */
[----:B--2---:R-:W-:Y:S01]  /*7170*/  CCTL.IVALL ;  /* 0x00000000ff00798f */ /* 0x004fe20002000000 */
[----:B------:R-:W-:Y:S05]  /*7180*/  YIELD ;  /* 0x0000000000007946 */ /* 0x000fea0003800000 */
[----:B------:R-:W-:-:S13]  /*7190*/  ISETP.NE.AND P1, PT, R0, UR22, PT ;  /* 0x0000001600007c0c */ /* 0x000fda000bf25270 */
[----:B------:R-:W-:Y:S05]  /*71a0*/  @P1 BRA `(.L_x_1740) ;  /* 0xfffffffc00ec1947 */ /* 0x000fea000383ffff */
.L_x_1739:
[----:B------:R-:W-:Y:S05]  /*71b0*/  BSYNC B0 ;  /* 0x0000000000007941 */ /* 0x000fea0003800000 */
.L_x_1738:
[----:B------:R-:W-:-:S03]  /*71c0*/  UMOV UR17, 0xffffffff ;  /* 0xffffffff00117882 */ /* 0x000fc60000000000 */
[----:B------:R-:W-:Y:S05]  /*71d0*/  BRA.DIV UR17, `(.L_x_1741) ;  /* 0x0000004611887947 */ /* 0x000fea000b800000 */
[----:B------:R-:W-:Y:S01]  /*71e0*/  NOP ;  /* 0x0000000000007918 */ /* 0x000fe20000000000 */
.L_x_1824:
        /* <DEDUP_REMOVED lines=22> */
.L_x_1743:
[----:B------:R-:W-:Y:S05]  /*7350*/  BSYNC B0 ;  /* 0x0000000000007941 */ /* 0x000fea0003800000 */
.L_x_1742:
        /* <DEDUP_REMOVED lines=20> */
.L_x_1745:
[----:B------:R-:W-:Y:S05]  /*74a0*/  BSYNC B0 ;  /* 0x0000000000007941 */ /* 0x000fea0003800000 */
.L_x_1744:
[----:B------:R-:W-:Y:S06]  /*74b0*/  BAR.ARV 0xa, 0xa0 ;  /* 0x0282800000007b1d */ /* 0x000fec0000002000 */
[----:B------:R-:W-:Y:S04]  /*74c0*/  BSSY B0, `(.L_x_1746) ;  /* 0x0000003000007945 */ /* 0x000fe80003800000 */
[----:B------:R-:W-:Y:S05]  /*74d0*/  @!P0 BRA `(.L_x_1747) ;  /* 0x0000000000048947 */ /* 0x000fea0003800000 */
[----:B------:R-:W-:-:S04]  /*74e0*/  DEPBAR.LE SB0, 0x0 ;  /* 0x000080000000791a */ /* 0x000fc80000000000 */
.L_x_1747:
[----:B------:R-:W-:Y:S05]  /*74f0*/  BSYNC B0 ;  /* 0x0000000000007941 */ /* 0x000fea0003800000 */
.L_x_1746:
        /* <DEDUP_REMOVED lines=19> */
.L_x_1749:
[----:B------:R-:W-:Y:S05]  /*7630*/  BSYNC B0 ;  /* 0x0000000000007941 */ /* 0x000fea0003800000 */
.L_x_1748:
[----:B------:R-:W-:Y:S01]  /*7640*/  UIADD3 UR17, UR9, 0x1, URZ ;  /* 0x0000000109117890 */ /* 0x000fe2000fffe03f */
[----:B------:R-:W-:Y:S11]  /*7650*/  BRA `(.L_x_1750) ;  /* 0x0000000000047947 */ /* 0x000ff60003800000 */
.L_x_1737:
[----:B------:R-:W-:-:S05]  /*7660*/  UMOV UR17, UR9 ;  /* 0x0000000900117c82 */ /* 0x000fca0008000000 */
.L_x_1750:
[----:B------:R-:W-:-:S04]  /*7670*/  UIADD3 UR9, UR9, 0x1, URZ ;  /* 0x0000000109097890 */ /* 0x000fc8000fffe03f */
[----:B------:R-:W-:-:S03]  /*7680*/  UISETP.NE.AND UP0, UPT, UR11, UR9, UPT ;  /* 0x000000090b00728c */ /* 0x000fc6000bf05270 */
[----:B------:R-:W-:-:S03]  /*7690*/  UMOV UR9, UR17 ;  /* 0x0000001100097c82 */ /* 0x000fc60008000000 */
[----:B------:R-:W-:-:S13]  /*76a0*/  PLOP3.LUT P1, PT, PT, PT, UP0, 0x80, 0x0 ;  /* 0x000000000000781c */ /* 0x000fda0003f2f008 */
[----:B------:R-:W-:Y:S05]  /*76b0*/  @!P1 BRA `(.L_x_1736) ;  /* 0x0000000800b89947 */ /* 0x000fea0003800000 */
[----:B------:R-:W-:Y:S01]  /*76c0*/  UMOV UR13, UR19 ;  /* 0x00000013000d7c82 */ /* 0x000fe20008000000 */
[----:B------:R-:W-:Y:S01]  /*76d0*/  ULDC.64 UR20, c[0x0][0x2c0] ;  /* 0x0000b00000147ab9 */ /* 0x000fe20000000a00 */
[----:B------:R-:W-:Y:S01]  /*76e0*/  UIMAD.WIDE.U32 UR12, UR16, UR14, UR12 ;  /* 0x0000000e100c72a5 */ /* 0x000fe2000f8e000c */
[----:B------:R-:W-:-:S03]  /*76f0*/  UMOV UR9, UR17 ;  /* 0x0000001100097c82 */ /* 0x000fc60008000000 */
[----:B------:R-:W-:-:S04]  /*7700*/  UIADD3 UR4, UP0, UR4, UR12, URZ ;  /* 0x0000000c04047290 */ /* 0x000fc8000ff1e03f */
[----:B------:R-:W-:Y:S02]  /*7710*/  UIADD3.X UR5, UR5, UR18, UR13, UP0, !UPT ;  /* 0x0000001205057290 */ /* 0x000fe400087fe40d */
[----:B------:R-:W-:-:S04]  /*7720*/  ULEA UR14, UP0, UR4, UR20, 0x2 ;  /* 0x00000014040e7291 */ /* 0x000fc8000f80103f */
[----:B------:R-:W-:Y:S02]  /*7730*/  ULEA.HI.X UR5, UR4, UR21, UR5, 0x2, UP0 ;  /* 0x0000001504057291 */ /* 0x000fe400080f1405 */
[----:B------:R-:W-:Y:S01]  /*7740*/  UIADD3 UR14, UP0, UR14, 0x3000, URZ ;  /* 0x000030000e0e7890 */ /* 0x000fe2000ff1e03f */
[----:B------:R-:W-:-:S03]  /*7750*/  UMOV UR4, URZ ;  /* 0x0000003f00047c82 */ /* 0x000fc60008000000 */
[----:B------:R-:W-:-:S12]  /*7760*/  UIADD3.X UR5, URZ, UR5, URZ, UP0, !UPT ;  /* 0x000000053f057290 */ /* 0x000fd800087fe43f */
.L_x_1775:
        /* <DEDUP_REMOVED lines=11> */
.L_x_1753:
[----:B------:R-:W2:Y:S04]  /*7820*/  LDG.E.STRONG.GPU R0, desc[UR46][R2.64] ;  /* 0x0000002e02007981 */ /* 0x000ea8000c1ef900 */
[----:B--2---:R-:W-:Y:S01]  /*7830*/  CCTL.IVALL ;  /* 0x00000000ff00798f */ /* 0x004fe20002000000 */
[----:B------:R-:W-:Y:S05]  /*7840*/  YIELD ;  /* 0x0000000000007946 */ /* 0x000fea0003800000 */
[----:B------:R-:W-:-:S13]  /*7850*/  ISETP.NE.AND P1, PT, R0, UR22, PT ;  /* 0x0000001600007c0c */ /* 0x000fda000bf25270 */
[----:B------:R-:W-:Y:S05]  /*7860*/  @P1 BRA `(.L_x_1753) ;  /* 0xfffffffc00ec1947 */ /* 0x000fea000383ffff */
.L_x_1752:
[----:B------:R-:W-:Y:S05]  /*7870*/  BSYNC B0 ;  /* 0x0000000000007941 */ /* 0x000fea0003800000 */
.L_x_1751:
[----:B------:R-:W-:-:S03]  /*7880*/  UMOV UR16, 0xffffffff ;  /* 0xffffffff00107882 */ /* 0x000fc60000000000 */
[----:B------:R-:W-:Y:S05]  /*7890*/  BRA.DIV UR16, `(.L_x_1754) ;  /* 0x0000003e10f47947 */ /* 0x000fea000b800000 */
[----:B------:R-:W-:Y:S01]  /*78a0*/  NOP ;  /* 0x0000000000007918 */ /* 0x000fe20000000000 */
.L_x_1827:
        /* <DEDUP_REMOVED lines=9> */
[----:B------:R-:W-:-:S03]  /*7940*/  UMOV UR27, 0x14f00000 ;  /* 0x14f00000001b7882 */ /* 0x000fc60000000000 */
[----:B------:R-:W-:Y:S02]  /*7950*/  ULEA.HI.X.SX32 UR16, UR16, UR24, 0x1, UP0 ;  /* 0x0000001810107291 */ /* 0x000fe400080f0e3f */
[----:B------:R-:W-:-:S04]  /*7960*/  ULEA UR18, UP0, UR26, UR18, 0x2 ;  /* 0x000000121a127291 */ /* 0x000fc8000f80103f */
[----:B------:R-:W-:-:S03]  /*7970*/  ULEA.HI.X UR19, UR26, UR19, UR16, 0x2, UP0 ;  /* 0x000000131a137291 */ /* 0x000fc600080f1410 */
[----:B------:R-:W-:Y:S01]  /*7980*/  UMOV UR16, 0x300 ;  /* 0x0000030000107882 */ /* 0x000fe20000000000 */
[----:B------:R-:W-:Y:S01]  /*7990*/  UMOV UR26, 0x0 ;  /* 0x00000000001a7882 */ /* 0x000fe20000000000 */
[----:B-1----:R-:W-:-:S04]  /*79a0*/  ULEA UR21, UR25, UR21, 0x18 ;  /* 0x0000001519157291 */ /* 0x002fc8000f8ec03f */
[----:B------:R-:W-:-:S09]  /*79b0*/  UIADD3 UR21, UR21, 0xc000, URZ ;  /* 0x0000c00015157890 */ /* 0x000fd2000fffe03f */
[----:B------:R1:W-:Y:S02]  /*79c0*/  UBLKRED.G.S.ADD.F32.RN [UR18], [UR21], UR16, desc[UR26] ;  /* 0x00001a12150073bb */ /* 0x0003e400080a1410 */
[----:B-1----:R0:W-:Y:S02]  /*79d0*/  UTMACMDFLUSH ;  /* 0x00000000000079b7 */ /* 0x0021e40000000000 */
.L_x_1756:
[----:B------:R-:W-:Y:S05]  /*79e0*/  BSYNC B0 ;  /* 0x0000000000007941 */ /* 0x000fea0003800000 */
.L_x_1755:
[----:B------:R-:W-:Y:S01]  /*79f0*/  UIMAD UR16, UR17, 0x1800, UR4 ;  /* 0x00001800111078a4 */ /* 0x000fe2000f8e0204 */
[----:B------:R-:W-:Y:S06]  /*7a00*/  BAR.SYNC.DEFER_BLOCKING 0xe, 0xa0 ;  /* 0x0382800000007b1d */ /* 0x000fec0000010000 */
[----:B------:R-:W-:Y:S01]  /*7a10*/  UMOV UR18, UR14 ;  /* 0x0000000e00127c82 */ /* 0x000fe20008000000 */
[----:B------:R-:W-:Y:S01]  /*7a20*/  UMOV UR19, UR5 ;  /* 0x0000000500137c82 */ /* 0x000fe20008000000 */
[----:B------:R-:W-:Y:S01]  /*7a30*/  BSSY B0, `(.L_x_1757) ;  /* 0x000000d000007945 */ /* 0x000fe20003800000 */
[----:B------:R-:W-:-:S03]  /*7a40*/  UIMAD.WIDE UR18, UR16, 0x4, UR18 ;  /* 0x00000004101278a5 */ /* 0x000fc6000f8e0212 */
[----:B------:R-:W-:Y:S09]  /*7a50*/  @!P0 BRA `(.L_x_1758) ;  /* 0x0000000000288947 */ /* 0x000ff20003800000 */
        /* <DEDUP_REMOVED lines=10> */
.L_x_1758:
[----:B------:R-:W-:Y:S05]  /*7b00*/  BSYNC B0 ;  /* 0x0000000000007941 */ /* 0x000fea0003800000 */
.L_x_1757:
[----:B------:R-:W-:Y:S06]  /*7b10*/  BAR.ARV 0xa, 0xa0 ;  /* 0x0282800000007b1d */ /* 0x000fec0000002000 */
[----:B------:R-:W-:Y:S04]  /*7b20*/  BSSY B0, `(.L_x_1759) ;  /* 0x0000003000007945 */ /* 0x000fe80003800000 */
[----:B------:R-:W-:Y:S05]  /*7b30*/  @!P0 BRA `(.L_x_1760) ;  /* 0x0000000000048947 */ /* 0x000fea0003800000 */
[----:B------:R-:W-:-:S04]  /*7b40*/  DEPBAR.LE SB0, 0x0 ;  /* 0x000080000000791a */ /* 0x000fc80000000000 */
.L_x_1760:
[----:B------:R-:W-:Y:S05]  /*7b50*/  BSYNC B0 ;  /* 0x0000000000007941 */ /* 0x000fea0003800000 */
.L_x_1759:
        /* <DEDUP_REMOVED lines=19> */
.L_x_1762:
[----:B------:R-:W-:Y:S05]  /*7c90*/  BSYNC B0 ;  /* 0x0000000000007941 */ /* 0x000fea0003800000 */
.L_x_1761:
        /* <DEDUP_REMOVED lines=9> */
.L_x_1765:
[----:B------:R-:W2:Y:S04]  /*7d30*/  LDG.E.STRONG.GPU R0, desc[UR46][R2.64] ;  /* 0x0000002e02007981 */ /* 0x000ea8000c1ef900 */
[----:B--2---:R-:W-:Y:S01]  /*7d40*/  CCTL.IVALL ;  /* 0x00000000ff00798f */ /* 0x004fe20002000000 */
[----:B------:R-:W-:Y:S05]  /*7d50*/  YIELD ;  /* 0x0000000000007946 */ /* 0x000fea0003800000 */
[----:B------:R-:W-:-:S13]  /*7d60*/  ISETP.NE.AND P1, PT, R0, UR22, PT ;  /* 0x0000001600007c0c */ /* 0x000fda000bf25270 */
[----:B------:R-:W-:Y:S05]  /*7d70*/  @P1 BRA `(.L_x_1765) ;  /* 0xfffffffc00ec1947 */ /* 0x000fea000383ffff */
.L_x_1764:
[----:B------:R-:W-:Y:S05]  /*7d80*/  BSYNC B0 ;  /* 0x0000000000007941 */ /* 0x000fea0003800000 */
.L_x_1763:
[----:B------:R-:W-:-:S03]  /*7d90*/  UMOV UR12, 0xffffffff ;  /* 0xffffffff000c7882 */ /* 0x000fc60000000000 */
[----:B------:R-:W-:Y:S05]  /*7da0*/  BRA.DIV UR12, `(.L_x_1766) ;  /* 0x0000003a0ccc7947 */ /* 0x000fea000b800000 */
[----:B------:R-:W-:Y:S01]  /*7db0*/  NOP ;  /* 0x0000000000007918 */ /* 0x000fe20000000000 */
.L_x_1830:
        /* <DEDUP_REMOVED lines=15> */
.L_x_1768:
[----:B------:R-:W-:Y:S05]  /*7eb0*/  BSYNC B0 ;  /* 0x0000000000007941 */ /* 0x000fea0003800000 */
.L_x_1767:
        /* <DEDUP_REMOVED lines=15> */
.L_x_1770:
[----:B------:R-:W-:Y:S05]  /*7fb0*/  BSYNC B0 ;  /* 0x0000000000007941 */ /* 0x000fea0003800000 */
.L_x_1769:
[----:B------:R-:W-:Y:S06]  /*7fc0*/  BAR.ARV 0xa, 0xa0 ;  /* 0x0282800000007b1d */ /* 0x000fec0000002000 */
[----:B------:R-:W-:Y:S04]  /*7fd0*/  BSSY B0, `(.L_x_1771) ;  /* 0x0000003000007945 */ /* 0x000fe80003800000 */
[----:B------:R-:W-:Y:S05]  /*7fe0*/  @!P0 BRA `(.L_x_1772) ;  /* 0x0000000000048947 */ /* 0x000fea0003800000 */
[----:B------:R-:W-:-:S04]  /*7ff0*/  DEPBAR.LE SB0, 0x0 ;  /* 0x000080000000791a */ /* 0x000fc80000000000 */
.L_x_1772:
[----:B------:R-:W-:Y:S05]  /*8000*/  BSYNC B0 ;  /* 0x0000000000007941 */ /* 0x000fea0003800000 */
.L_x_1771:
        /* <DEDUP_REMOVED lines=19> */
.L_x_1774:
[----:B------:R-:W-:Y:S05]  /*8140*/  BSYNC B0 ;  /* 0x0000000000007941 */ /* 0x000fea0003800000 */
.L_x_1773:
[----:B------:R-:W-:Y:S02]  /*8150*/  UIADD3 UR9, UR9, 0x2, URZ ;  /* 0x0000000209097890 */ /* 0x000fe4000fffe03f */
[----:B------:R-:W-:Y:S02]  /*8160*/  UIADD3 UR4, UR4, 0x3000, URZ ;  /* 0x0000300004047890 */ /* 0x000fe4000fffe03f */
[----:B------:R-:W-:-:S06]  /*8170*/  UISETP.GE.AND UP0, UPT, UR9, UR11, UPT ;  /* 0x0000000b0900728c */ /* 0x000fcc000bf06270 */
[----:B------:R-:W-:-:S13]  /*8180*/  PLOP3.LUT P1, PT, PT, PT, UP0, 0x80, 0x0 ;  /* 0x000000000000781c */ /* 0x000fda0003f2f008 */
[----:B------:R-:W-:Y:S05]  /*8190*/  @!P1 BRA `(.L_x_1775) ;  /* 0xfffffff400749947 */ /* 0x000fea000383ffff */
.L_x_1736:
        /* <DEDUP_REMOVED lines=41> */
.L_x_1778:
[----:B------:R-:W-:Y:S05]  /*8430*/  BSYNC B0 ;  /* 0x0000000000007941 */ /* 0x000fea0003800000 */
.L_x_1777:
[----:B------:R-:W-:Y:S05]  /*8440*/  BRA `(.L_x_1779) ;  /* 0x0000000000047947 */ /* 0x000fea0003800000 */
.L_x_1776:
[----:B------:R-:W-:-:S05]  /*8450*/  UMOV UR4, UR9 ;  /* 0x0000000900047c82 */ /* 0x000fca0008000000 */
.L_x_1779:
        /* <DEDUP_REMOVED lines=11> */
.L_x_1784:
        /* <DEDUP_REMOVED lines=24> */
.L_x_1781:
[----:B------:R-:W-:Y:S05]  /*8690*/  BSYNC B0 ;  /* 0x0000000000007941 */ /* 0x000fea0003800000 */
.L_x_1780:
        /* <DEDUP_REMOVED lines=24> */
.L_x_1783:
[----:B------:R-:W-:Y:S05]  /*8820*/  BSYNC B0 ;  /* 0x0000000000007941 */ /* 0x000fea0003800000 */
.L_x_1782:
[----:B------:R-:W-:Y:S02]  /*8830*/  UIADD3 UR7, UR7, 0x2, URZ ;  /* 0x0000000207077890 */ /* 0x000fe4000fffe03f */
[----:B------:R-:W-:Y:S02]  /*8840*/  ULEA UR5, UR19, UR5, 0x1 ;  /* 0x0000000513057291 */ /* 0x000fe4000f8e083f */
[----:B------:R-:W-:Y:S02]  /*8850*/  ULEA UR6, UR19, UR6, 0x1 ;  /* 0x0000000613067291 */ /* 0x000fe4000f8e083f */
[----:B------:R-:W-:-:S13]  /*8860*/  ISETP.NE.AND P0, PT, RZ, UR7, PT ;  /* 0x00000007ff007c0c */ /* 0x000fda000bf05270 */
[----:B------:R-:W-:Y:S05]  /*8870*/  @!P0 BRA `(.L_x_1687) ;  /* 0x0000002c00748947 */ /* 0x000fea0003800000 */
[----:B------:R-:W-:Y:S05]  /*8880*/  BRA `(.L_x_1784) ;  /* 0xfffffffc00207947 */ /* 0x000fea000383ffff */
.L_x_1728:
        /* <DEDUP_REMOVED lines=14> */
.L_x_1785:
        /* <DEDUP_REMOVED lines=14> */
.L_x_1787:
[----:B------:R-:W-:-:S05]  /*8a50*/  ULDC UR4, c[0x0][0x8bc] ;  /* 0x00022f0000047ab9 */ /* 0x000fca0000000800 */
.L_x_1786:
        /* <DEDUP_REMOVED lines=59> */
.L_x_1789:
        /* <DEDUP_REMOVED lines=13> */
.L_x_1790:
        /* <DEDUP_REMOVED lines=8> */
.L_x_1791:
        /* <DEDUP_REMOVED lines=21> */
.L_x_1792:
        /* <DEDUP_REMOVED lines=50> */
.L_x_1831:
        /* <DEDUP_REMOVED lines=15> */
.L_x_1795:
        /* <DEDUP_REMOVED lines=127> */
.L_x_1806:
[----:B-123--:R-:W-:-:S04]  /*9cb0*/  SHF.L.U32 R18, R10, 0x1f, RZ ;  /* 0x0000001f0a127819 */ /* 0x00efc800000006ff */
[----:B------:R-:W2:Y:S02]  /*9cc0*/  SYNCS.PHASECHK.TRANS64.TRYWAIT P1, [R15+URZ+0x26840], R18 ;  /* 0x026840120f0075a7 */ /* 0x000ea4000802017f */
[----:B--2---:R-:W-:Y:S05]  /*9cd0*/  @!P1 BRA `(.L_x_1798) ;  /* 0x0000001c00309947 */ /* 0x004fea0003800000 */
.L_x_1832:
        /* <DEDUP_REMOVED lines=8> */
.L_x_1799:
        /* <DEDUP_REMOVED lines=44> */
.L_x_1833:
        /* <DEDUP_REMOVED lines=8> */
.L_x_1801:
        /* <DEDUP_REMOVED lines=44> */
.L_x_1834:
        /* <DEDUP_REMOVED lines=8> */
.L_x_1803:
        /* <DEDUP_REMOVED lines=38> */
.L_x_1836:
        /* <DEDUP_REMOVED lines=8> */
.L_x_1805:
        /* <DEDUP_REMOVED lines=44> */
.L_x_1797:
[----:B------:R-:W4:Y:S02]  /*a980*/  LDL.LU R4, [R1+0x4] ;  /* 0x0000040001047983 */ /* 0x000f240000300800 */
[----:B----4-:R-:W-:Y:S02]  /*a990*/  ISETP.NE.AND P1, PT, R4, RZ, PT ;  /* 0x000000ff0400720c */ /* 0x010fe40003f25270 */
[----:B------:R4:W5:Y:S11]  /*a9a0*/  LDL R4, [R1] ;  /* 0x0000000001047983 */ /* 0x0009760000100800 */
[----:B----4-:R-:W-:Y:S05]  /*a9b0*/  @!P1 BRA `(.L_x_1796) ;  /* 0x0000000400949947 */ /* 0x010fea0003800000 */
[----:B------:R-:W-:-:S04]  /*a9c0*/  SHF.L.U32 R12, R10, 0x1f, RZ ;  /* 0x0000001f0a0c7819 */ /* 0x000fc800000006ff */
[----:B------:R-:W4:Y:S02]  /*a9d0*/  SYNCS.PHASECHK.TRANS64.TRYWAIT P1, [R15+URZ+0x26840], R12 ;  /* 0x0268400c0f0075a7 */ /* 0x000f24000802017f */
[----:B----4-:R-:W-:Y:S05]  /*a9e0*/  @!P1 BRA `(.L_x_1807) ;  /* 0x0000001000409947 */ /* 0x010fea0003800000 */
.L_x_1837:
        /* <DEDUP_REMOVED lines=8> */
.L_x_1808:
        /* <DEDUP_REMOVED lines=41> */
.L_x_1838:
        /* <DEDUP_REMOVED lines=8> */
.L_x_1810:
        /* <DEDUP_REMOVED lines=41> */
.L_x_1796:
[----:B------:R-:W1:Y:S01]  /*b010*/  S2R R0, SR_TID.X ;  /* 0x0000000000007919 */ /* 0x000e620000002100 */
[----:B------:R-:W-:Y:S01]  /*b020*/  IMAD R3, R16, 0x8, R15 ;  /* 0x0000000810037824 */ /* 0x000fe200078e020f */
[----:B-1----:R-:W-:Y:S02]  /*b030*/  LOP3.LUT R2, R0, 0x7f, RZ, 0xc0, !PT ;  /* 0x0000007f00027812 */ /* 0x002fe400078ec0ff */
[----:B------:R-:W-:Y:S02]  /*b040*/  SHF.L.U32 R0, R10, 0x1f, RZ ;  /* 0x0000001f0a007819 */ /* 0x000fe400000006ff */
[----:B------:R-:W-:Y:S02]  /*b050*/  ISETP.NE.AND P1, PT, R2, RZ, PT ;  /* 0x000000ff0200720c */ /* 0x000fe40003f25270 */
[----:B------:R-:W1:Y:S02]  /*b060*/  SYNCS.PHASECHK.TRANS64.TRYWAIT P0, [R3+URZ+0x26840], R0 ;  /* 0x02684000030075a7 */ /* 0x000e64000800017f */
[----:B-1----:R-:W-:Y:S09]  /*b070*/  @!P0 BRA `(.L_x_1811) ;  /* 0x0000000800c48947 */ /* 0x002ff20003800000 */
.L_x_1839:
[----:B------:R-:W-:Y:S05]  /*b080*/  @P1 BRA `(.L_x_1812) ;  /* 0x0000000000181947 */ /* 0x000fea0003800000 */
[----:B------:R-:W1:Y:S01]  /*b090*/  S2R R2, SR_TID.X ;  /* 0x0000000000027919 */ /* 0x000e620000002100 */
[----:B------:R-:W-:-:S04]  /*b0a0*/  IMAD.MOV.U32 R0, RZ, RZ, 0x3100 ;  /* 0x00003100ff007424 */ /* 0x000fc800078e00ff */
[----:B------:R1:W-:Y:S02]  /*b0b0*/  SYNCS.ARRIVE.TRANS64 RZ, [R3+URZ+0x26830], R0 ;  /* 0x0268300003ff79a7 */ /* 0x0003e4000800003f */
[----:B-1----:R-:W-:-:S13]  /*b0c0*/  LOP3.LUT P0, RZ, R2, 0x1f, RZ, 0xc0, !PT ;  /* 0x0000001f02ff7812 */ /* 0x002fda000780c0ff */
[----:B------:R-:W-:Y:S05]  /*b0d0*/  @!P0 BRA `(.L_x_1812) ;  /* 0x0000000000048947 */ /* 0x000fea0003800000 */
[----:B------:R-:W-:Y:S01]  /*b0e0*/  BPT.TRAP 0x1 ;  /* 0x000000040000795c */ /* 0x000fe20000300000 */
.L_x_1812:
        /* <DEDUP_REMOVED lines=48> */
.L_x_1793:
[----:B------:R-:W-:Y:S05]  /*b3f0*/  BSYNC B0 ;  /* 0x0000000000007941 */ /* 0x000fea0003800000 */
.L_x_1788:
[----:B------:R-:W-:-:S03]  /*b400*/  UMOV UR8, 0xffffffff ;  /* 0xffffffff00087882 */ /* 0x000fc60000000000 */
[----:B------:R-:W-:Y:S05]  /*b410*/  BRA.DIV UR8, `(.L_x_1813) ;  /* 0x0000000608f07947 */ /* 0x000fea000b800000 */
[----:B------:R-:W-:-:S13]  /*b420*/  ELECT P6, URZ, PT ;  /* 0x00000000003f782f */ /* 0x000fda00038c0000 */
.L_x_1842:
[----:B------:R-:W-:Y:S05]  /*b430*/  @!P6 BRA `(.L_x_1687) ;  /* 0x000000000084e947 */ /* 0x000fea0003800000 */
[----:B------:R-:W-:-:S06]  /*b440*/  ULOP3.LUT UR8, UR38, 0x2, URZ, 0xfc, !UPT ;  /* 0x0000000226087892 */ /* 0x000fcc000f8efc3f */
[----:B------:R-:W-:-:S05]  /*b450*/  IMAD.U32 R2, RZ, RZ, UR8 ;  /* 0x00000008ff027e24 */ /* 0x000fca000f8e00ff */
[----:B------:R-:W-:-:S13]  /*b460*/  ISETP.NE.AND P2, PT, R2, 0x3, PT ;  /* 0x000000030200780c */ /* 0x000fda0003f45270 */
[----:B------:R-:W-:Y:S05]  /*b470*/  @!P2 BRA `(.L_x_1814) ;  /* 0x000000000004a947 */ /* 0x000fea0003800000 */
[----:B---3--:R-:W-:Y:S01]  /*b480*/  BPT.TRAP 0x1 ;  /* 0x000000040000795c */ /* 0x008fe20000300000 */
.L_x_1814:
        /* <DEDUP_REMOVED lines=15> */
.L_x_1843:
[----:B------:R-:W2:Y:S02]  /*b580*/  SYNCS.PHASECHK.TRANS64.TRYWAIT P0, [R3+URZ], R2 ;  /* 0x00000002030075a7 */ /* 0x000ea4000800017f */
[----:B--2---:R-:W-:Y:S05]  /*b590*/  @!P0 BRA `(.L_x_1816) ;  /* 0x0000000400c48947 */ /* 0x004fea0003800000 */
.L_x_1844:
[----:B------:R-:W-:Y:S05]  /*b5a0*/  @!P2 BRA `(.L_x_1817) ;  /* 0x000000000004a947 */ /* 0x000fea0003800000 */
[----:B---3--:R-:W-:Y:S01]  /*b5b0*/  BPT.TRAP 0x1 ;  /* 0x000000040000795c */ /* 0x008fe20000300000 */
.L_x_1817:
[----:B--2---:R-:W-:-:S04]  /*b5c0*/  VIADD R3, R8, 0x26840 ;  /* 0x0002684008037836 */ /* 0x004fc80000000000 */
[----:B------:R-:W-:-:S04]  /*b5d0*/  IMAD R5, R0, 0x8, R3 ;  /* 0x0000000800057824 */ /* 0x000fc800078e0203 */
[----:B------:R-:W2:Y:S02]  /*b5e0*/  SYNCS.PHASECHK.TRANS64.TRYWAIT P0, [R5+URZ], R4 ;  /* 0x00000004050075a7 */ /* 0x000ea4000800017f */
[----:B--2---:R-:W-:Y:S05]  /*b5f0*/  @!P0 BRA `(.L_x_1818) ;  /* 0x0000000400c08947 */ /* 0x004fea0003800000 */
.L_x_1845:
[----:B------:R-:W-:-:S07]  /*b600*/  IMAD R3, R6, 0x8, R3 ;  /* 0x0000000806037824 */ /* 0x000fce00078e0203 */
.L_x_1819:
[----:B----4-:R4:W1:Y:S02]  /*b610*/  SYNCS.PHASECHK.TRANS64.TRYWAIT P0, [R3+URZ], R2 ;  /* 0x00000002030075a7 */ /* 0x010864000800017f */
[----:B-1----:R-:W-:Y:S05]  /*b620*/  @!P0 NANOSLEEP.SYNCS 0x989680 ;  /* 0x009896800000895d */ /* 0x002fea0003900000 */
[----:B------:R-:W1:Y:S02]  /*b630*/  @!P0 SYNCS.PHASECHK.TRANS64 P0, [R3+URZ], R2 ;  /* 0x00000002030085a7 */ /* 0x000e64000800007f */
[----:B-1----:R-:W-:Y:S05]  /*b640*/  @!P0 BRA `(.L_x_1819) ;  /* 0xfffffffc00f08947 */ /* 0x002fea000383ffff */
.L_x_1687:
[----:B---3--:R-:W-:Y:S05]  /*b650*/  BSYNC B6 ;  /* 0x0000000000067941 */ /* 0x008fea0003800000 */
.L_x_1681:
[----:B------:R-:W-:Y:S05]  /*b660*/  EXIT ;  /* 0x000000000000794d */ /* 0x000fea0003800000 */
.L_x_1698:
[----:B------:R-:W-:Y:S02]  /*b670*/  IMAD.MOV.U32 R13, RZ, RZ, R16 ;  /* 0x000000ffff0d7224 */ /* 0x000fe400078e0010 */
[----:B------:R-:W-:Y:S02]  /*b680*/  IMAD.MOV.U32 R12, RZ, RZ, RZ ;  /* 0x000000ffff0c7224 */ /* 0x000fe400078e00ff */
[----:B------:R-:W-:Y:S02]  /*b690*/  IMAD.MOV.U32 R11, RZ, RZ, 0x1f ;  /* 0x0000001fff0b7424 */ /* 0x000fe400078e00ff */
[----:B------:R-:W-:-:S07]  /*b6a0*/  IMAD.MOV.U32 R15, RZ, RZ, -0x1 ;  /* 0xffffffffff0f7424 */ /* 0x000fce00078e00ff */
[----:B------:R-:W-:Y:S05]  /*b6b0*/  WARPSYNC.COLLECTIVE R15, `(.L_x_1820) ;  /* 0x000000000f087348 */ /* 0x000fea0003c00000 */
[----:B------:R1:W2:Y:S02]  /*b6c0*/  SHFL.IDX P6, R14, R13, R12, R11 ;  /* 0x0000000c0d0e7389 */ /* 0x0002a400000c000b */
[----:B-12---:R-:W-:Y:S01]  /*b6d0*/  ENDCOLLECTIVE ;  /* 0x000000000000791b */ /* 0x006fe20003800000 */
.L_x_1820:
[----:B------:R-:W-:Y:S05]  /*b6e0*/  BRA `(.L_x_1821) ;  /* 0xffffff5c00847947 */ /* 0x000fea000383ffff */
.L_x_1700:
[----:B--2---:R2:W3:Y:S02]  /*b6f0*/  SYNCS.PHASECHK.TRANS64.TRYWAIT P0, [R18+URZ+0x26800], R5 ;  /* 0x02680005120075a7 */ /* 0x0044e4000800017f */
[----:B---3--:R-:W-:Y:S05]  /*b700*/  @!P0 NANOSLEEP.SYNCS 0x989680 ;  /* 0x009896800000895d */ /* 0x008fea0003900000 */
[----:B------:R-:W3:Y:S02]  /*b710*/  @!P0 SYNCS.PHASECHK.TRANS64 P0, [R18+URZ+0x26800], R5 ;  /* 0x02680005120085a7 */ /* 0x000ee4000800007f */
[----:B---3--:R-:W-:Y:S05]  /*b720*/  @!P0 BRA `(.L_x_1700) ;  /* 0xfffffffc00f08947 */ /* 0x008fea000383ffff */
[----:B------:R-:W-:Y:S05]  /*b730*/  BRA `(.L_x_1699) ;  /* 0xffffff5c00ac7947 */ /* 0x000fea000383ffff */
.L_x_1705:
[----:B--2---:R-:W-:-:S04]  /*b740*/  IMAD.U32 R7, RZ, RZ, UR7 ;  /* 0x00000007ff077e24 */ /* 0x004fc8000f8e00ff */
[----:B------:R2:W3:Y:S03]  /*b750*/  SYNCS.PHASECHK.TRANS64.TRYWAIT P0, [R7+URZ+0x26810], R16 ;  /* 0x02681010070075a7 */ /* 0x0004e6000800017f */
[----:B---3--:R-:W-:Y:S05]  /*b760*/  @!P0 NANOSLEEP.SYNCS 0x989680 ;  /* 0x009896800000895d */ /* 0x008fea0003900000 */
[----:B------:R-:W3:Y:S02]  /*b770*/  @!P0 SYNCS.PHASECHK.TRANS64 P0, [R7+URZ+0x26810], R16 ;  /* 0x02681010070085a7 */ /* 0x000ee4000800007f */
[----:B---3--:R-:W-:Y:S05]  /*b780*/  @!P0 BRA `(.L_x_1705) ;  /* 0xfffffffc00ec8947 */ /* 0x008fea000383ffff */
[----:B------:R-:W-:Y:S05]  /*b790*/  BRA `(.L_x_1704) ;  /* 0xffffff6800007947 */ /* 0x000fea000383ffff */
.L_x_1709:
[----:B------:R-:W-:-:S04]  /*b7a0*/  IMAD.U32 R121, RZ, RZ, UR7 ;  /* 0x00000007ff797e24 */ /* 0x000fc8000f8e00ff */
[----:B------:R1:W1:Y:S03]  /*b7b0*/  SYNCS.PHASECHK.TRANS64.TRYWAIT P0, [R121+URZ+0x26830], R16 ;  /* 0x02683010790075a7 */ /* 0x000266000800017f */
[----:B-1----:R-:W-:Y:S05]  /*b7c0*/  @!P0 NANOSLEEP.SYNCS 0x989680 ;  /* 0x009896800000895d */ /* 0x002fea0003900000 */
[----:B------:R-:W1:Y:S02]  /*b7d0*/  @!P0 SYNCS.PHASECHK.TRANS64 P0, [R121+URZ+0x26830], R16 ;  /* 0x02683010790085a7 */ /* 0x000e64000800007f */
[----:B-1----:R-:W-:Y:S05]  /*b7e0*/  @!P0 BRA `(.L_x_1709) ;  /* 0xfffffffc00ec8947 */ /* 0x002fea000383ffff */
[----:B------:R-:W-:Y:S05]  /*b7f0*/  BRA `(.L_x_1708) ;  /* 0xffffff6c00087947 */ /* 0x000fea000383ffff */
.L_x_1741:
[----:B------:R-:W-:Y:S01]  /*b800*/  BSSY B0, `(.L_x_1822) ;  /* 0x0000005000007945 */ /* 0x000fe20003800000 */
[----:B------:R-:W-:-:S07]  /*b810*/  IMAD.MOV.U32 R15, RZ, RZ, -0x1 ;  /* 0xffffffffff0f7424 */ /* 0x000fce00078e00ff */
[----:B------:R-:W-:Y:S05]  /*b820*/  WARPSYNC.COLLECTIVE R15, `(.L_x_1823) ;  /* 0x000000000f087348 */ /* 0x000fea0003c00000 */
[----:B------:R-:W-:Y:S01]  /*b830*/  NOP ;  /* 0x0000000000007918 */ /* 0x000fe20000000000 */
[----:B------:R-:W-:Y:S01]  /*b840*/  ENDCOLLECTIVE ;  /* 0x000000000000791b */ /* 0x000fe20003800000 */
.L_x_1823:
[----:B------:R-:W-:Y:S05]  /*b850*/  BSYNC B0 ;  /* 0x0000000000007941 */ /* 0x000fea0003800000 */
.L_x_1822:
[----:B------:R-:W-:Y:S05]  /*b860*/  BRA `(.L_x_1824) ;  /* 0xffffffb800607947 */ /* 0x000fea000383ffff */
.L_x_1754:
[----:B------:R-:W-:Y:S01]  /*b870*/  BSSY B0, `(.L_x_1825) ;  /* 0x0000005000007945 */ /* 0x000fe20003800000 */
[----:B------:R-:W-:-:S07]  /*b880*/  IMAD.MOV.U32 R15, RZ, RZ, -0x1 ;  /* 0xffffffffff0f7424 */ /* 0x000fce00078e00ff */
[----:B------:R-:W-:Y:S05]  /*b890*/  WARPSYNC.COLLECTIVE R15, `(.L_x_1826) ;  /* 0x000000000f087348 */ /* 0x000fea0003c00000 */
[----:B------:R-:W-:Y:S01]  /*b8a0*/  NOP ;  /* 0x0000000000007918 */ /* 0x000fe20000000000 */
[----:B------:R-:W-:Y:S01]  /*b8b0*/  ENDCOLLECTIVE ;  /* 0x000000000000791b */ /* 0x000fe20003800000 */
.L_x_1826:
[----:B------:R-:W-:Y:S05]  /*b8c0*/  BSYNC B0 ;  /* 0x0000000000007941 */ /* 0x000fea0003800000 */
.L_x_1825:
[----:B------:R-:W-:Y:S05]  /*b8d0*/  BRA `(.L_x_1827) ;  /* 0xffffffbc00f47947 */ /* 0x000fea000383ffff */
.L_x_1766:
[----:B------:R-:W-:Y:S01]  /*b8e0*/  BSSY B0, `(.L_x_1828) ;  /* 0x0000005000007945 */ /* 0x000fe20003800000 */
[----:B------:R-:W-:-:S07]  /*b8f0*/  IMAD.MOV.U32 R15, RZ, RZ, -0x1 ;  /* 0xffffffffff0f7424 */ /* 0x000fce00078e00ff */
[----:B------:R-:W-:Y:S05]  /*b900*/  WARPSYNC.COLLECTIVE R15, `(.L_x_1829) ;  /* 0x000000000f087348 */ /* 0x000fea0003c00000 */
[----:B------:R-:W-:Y:S01]  /*b910*/  NOP ;  /* 0x0000000000007918 */ /* 0x000fe20000000000 */
[----:B------:R-:W-:Y:S01]  /*b920*/  ENDCOLLECTIVE ;  /* 0x000000000000791b */ /* 0x000fe20003800000 */
.L_x_1829:
[----:B------:R-:W-:Y:S05]  /*b930*/  BSYNC B0 ;  /* 0x0000000000007941 */ /* 0x000fea0003800000 */
.L_x_1828:
[----:B------:R-:W-:Y:S05]  /*b940*/  BRA `(.L_x_1830) ;  /* 0xffffffc4001c7947 */ /* 0x000fea000383ffff */
.L_x_1794:
[----:B-1----:R1:W2:Y:S02]  /*b950*/  SYNCS.PHASECHK.TRANS64.TRYWAIT P0, [R15+URZ+0x26820], R0 ;  /* 0x026820000f0075a7 */ /* 0x0022a4000800017f */
[----:B--2---:R-:W-:Y:S05]  /*b960*/  @!P0 NANOSLEEP.SYNCS 0x989680 ;  /* 0x009896800000895d */ /* 0x004fea0003900000 */
[----:B------:R-:W2:Y:S02]  /*b970*/  @!P0 SYNCS.PHASECHK.TRANS64 P0, [R15+URZ+0x26820], R0 ;  /* 0x026820000f0085a7 */ /* 0x000ea4000800007f */
[----:B--2---:R-:W-:Y:S05]  /*b980*/  @!P0 BRA `(.L_x_1794) ;  /* 0xfffffffc00f08947 */ /* 0x004fea000383ffff */
[----:B------:R-:W-:Y:S05]  /*b990*/  BRA `(.L_x_1831) ;  /* 0xffffffd8008c7947 */ /* 0x000fea000383ffff */
.L_x_1798:
[----:B--2---:R2:W3:Y:S02]  /*b9a0*/  SYNCS.PHASECHK.TRANS64.TRYWAIT P1, [R15+URZ+0x26840], R18 ;  /* 0x026840120f0075a7 */ /* 0x0044e4000802017f */
[----:B---3--:R-:W-:Y:S05]  /*b9b0*/  @!P1 NANOSLEEP.SYNCS 0x989680 ;  /* 0x009896800000995d */ /* 0x008fea0003900000 */
[----:B------:R-:W3:Y:S02]  /*b9c0*/  @!P1 SYNCS.PHASECHK.TRANS64 P1, [R15+URZ+0x26840], R18 ;  /* 0x026840120f0095a7 */ /* 0x000ee4000802007f */
[----:B---3--:R-:W-:Y:S05]  /*b9d0*/  @!P1 BRA `(.L_x_1798) ;  /* 0xfffffffc00f09947 */ /* 0x008fea000383ffff */
[----:B------:R-:W-:Y:S05]  /*b9e0*/  BRA `(.L_x_1832) ;  /* 0xffffffe000bc7947 */ /* 0x000fea000383ffff */
.L_x_1800:
[----:B-1----:R1:W3:Y:S02]  /*b9f0*/  SYNCS.PHASECHK.TRANS64.TRYWAIT P1, [R15+URZ+0x26828], R18 ;  /* 0x026828120f0075a7 */ /* 0x0022e4000802017f */
[----:B---3--:R-:W-:Y:S05]  /*ba00*/  @!P1 NANOSLEEP.SYNCS 0x989680 ;  /* 0x009896800000995d */ /* 0x008fea0003900000 */
[----:B------:R-:W3:Y:S02]  /*ba10*/  @!P1 SYNCS.PHASECHK.TRANS64 P1, [R15+URZ+0x26828], R18 ;  /* 0x026828120f0095a7 */ /* 0x000ee4000802007f */
[----:B---3--:R-:W-:Y:S05]  /*ba20*/  @!P1 BRA `(.L_x_1800) ;  /* 0xfffffffc00f09947 */ /* 0x008fea000383ffff */
[----:B------:R-:W-:Y:S05]  /*ba30*/  BRA `(.L_x_1833) ;  /* 0xffffffe400787947 */ /* 0x000fea000383ffff */
.L_x_1802:
[----:B---3--:R3:W4:Y:S02]  /*ba40*/  SYNCS.PHASECHK.TRANS64.TRYWAIT P1, [R15+URZ+0x26848], R18 ;  /* 0x026848120f0075a7 */ /* 0x008724000802017f */
[----:B----4-:R-:W-:Y:S05]  /*ba50*/  @!P1 NANOSLEEP.SYNCS 0x989680 ;  /* 0x009896800000995d */ /* 0x010fea0003900000 */
[----:B------:R-:W4:Y:S02]  /*ba60*/  @!P1 SYNCS.PHASECHK.TRANS64 P1, [R15+URZ+0x26848], R18 ;  /* 0x026848120f0095a7 */ /* 0x000f24000802007f */
[----:B----4-:R-:W-:Y:S05]  /*ba70*/  @!P1 BRA `(.L_x_1802) ;  /* 0xfffffffc00f09947 */ /* 0x010fea000383ffff */
[----:B------:R-:W-:Y:S05]  /*ba80*/  BRA `(.L_x_1834) ;  /* 0xffffffe800347947 */ /* 0x000fea000383ffff */
.L_x_1804:
[----:B------:R-:W-:-:S07]  /*ba90*/  SHF.L.U32 R4, R10, 0x1f, RZ ;  /* 0x0000001f0a047819 */ /* 0x000fce00000006ff */
.L_x_1835:
[----:B----4-:R4:W1:Y:S02]  /*baa0*/  SYNCS.PHASECHK.TRANS64.TRYWAIT P1, [R15+URZ+0x26820], R4 ;  /* 0x026820040f0075a7 */ /* 0x010864000802017f */
[----:B-1----:R-:W-:Y:S05]  /*bab0*/  @!P1 NANOSLEEP.SYNCS 0x989680 ;  /* 0x009896800000995d */ /* 0x002fea0003900000 */
[----:B------:R-:W1:Y:S02]  /*bac0*/  @!P1 SYNCS.PHASECHK.TRANS64 P1, [R15+URZ+0x26820], R4 ;  /* 0x026820040f0095a7 */ /* 0x000e64000802007f */
[----:B-1----:R-:W-:Y:S05]  /*bad0*/  @!P1 BRA `(.L_x_1835) ;  /* 0xfffffffc00f09947 */ /* 0x002fea000383ffff */
[----:B------:R-:W-:Y:S05]  /*bae0*/  BRA `(.L_x_1836) ;  /* 0xffffffe800d47947 */ /* 0x000fea000383ffff */
.L_x_1807:
[----:B----4-:R4:W1:Y:S02]  /*baf0*/  SYNCS.PHASECHK.TRANS64.TRYWAIT P1, [R15+URZ+0x26840], R12 ;  /* 0x0268400c0f0075a7 */ /* 0x010864000802017f */
[----:B-1----:R-:W-:Y:S05]  /*bb00*/  @!P1 NANOSLEEP.SYNCS 0x989680 ;  /* 0x009896800000995d */ /* 0x002fea0003900000 */
[----:B------:R-:W1:Y:S02]  /*bb10*/  @!P1 SYNCS.PHASECHK.TRANS64 P1, [R15+URZ+0x26840], R12 ;  /* 0x0268400c0f0095a7 */ /* 0x000e64000802007f */
[----:B-1----:R-:W-:Y:S05]  /*bb20*/  @!P1 BRA `(.L_x_1807) ;  /* 0xfffffffc00f09947 */ /* 0x002fea000383ffff */
[----:B------:R-:W-:Y:S05]  /*bb30*/  BRA `(.L_x_1837) ;  /* 0xffffffec00ac7947 */ /* 0x000fea000383ffff */
.L_x_1809:
[----:B-1----:R1:W2:Y:S02]  /*bb40*/  SYNCS.PHASECHK.TRANS64.TRYWAIT P1, [R15+URZ+0x26828], R12 ;  /* 0x0268280c0f0075a7 */ /* 0x0022a4000802017f */
[----:B--2---:R-:W-:Y:S05]  /*bb50*/  @!P1 NANOSLEEP.SYNCS 0x989680 ;  /* 0x009896800000995d */ /* 0x004fea0003900000 */
[----:B------:R-:W2:Y:S02]  /*bb60*/  @!P1 SYNCS.PHASECHK.TRANS64 P1, [R15+URZ+0x26828], R12 ;  /* 0x0268280c0f0095a7 */ /* 0x000ea4000802007f */
[----:B--2---:R-:W-:Y:S05]  /*bb70*/  @!P1 BRA `(.L_x_1809) ;  /* 0xfffffffc00f09947 */ /* 0x004fea000383ffff */
[----:B------:R-:W-:Y:S05]  /*bb80*/  BRA `(.L_x_1838) ;  /* 0xfffffff0005c7947 */ /* 0x000fea000383ffff */
.L_x_1811:
[----:B------:R1:W1:Y:S02]  /*bb90*/  SYNCS.PHASECHK.TRANS64.TRYWAIT P0, [R3+URZ+0x26840], R0 ;  /* 0x02684000030075a7 */ /* 0x000264000800017f */
[----:B-1----:R-:W-:Y:S05]  /*bba0*/  @!P0 NANOSLEEP.SYNCS 0x989680 ;  /* 0x009896800000895d */ /* 0x002fea0003900000 */
[----:B------:R-:W1:Y:S02]  /*bbb0*/  @!P0 SYNCS.PHASECHK.TRANS64 P0, [R3+URZ+0x26840], R0 ;  /* 0x02684000030085a7 */ /* 0x000e64000800007f */
[----:B-1----:R-:W-:Y:S05]  /*bbc0*/  @!P0 BRA `(.L_x_1811) ;  /* 0xfffffffc00f08947 */ /* 0x002fea000383ffff */
[----:B------:R-:W-:Y:S05]  /*bbd0*/  BRA `(.L_x_1839) ;  /* 0xfffffff400287947 */ /* 0x000fea000383ffff */
.L_x_1813:
[----:B------:R-:W-:Y:S01]  /*bbe0*/  BSSY B0, `(.L_x_1840) ;  /* 0x0000006000007945 */ /* 0x000fe20003800000 */
[----:B------:R-:W-:-:S07]  /*bbf0*/  IMAD.MOV.U32 R15, RZ, RZ, -0x1 ;  /* 0xffffffffff0f7424 */ /* 0x000fce00078e00ff */
[----:B---3--:R-:W-:Y:S05]  /*bc00*/  WARPSYNC.COLLECTIVE R15, `(.L_x_1841) ;  /* 0x000000000f0c7348 */ /* 0x008fea0003c00000 */
[----:B------:R-:W-:Y:S02]  /*bc10*/  ELECT P6, UR62, PT ;  /* 0x00000000003e782f */ /* 0x000fe400038c0000 */
[----:B------:R-:W-:Y:S01]  /*bc20*/  MOV R14, UR62 ;  /* 0x0000003e000e7c02 */ /* 0x000fe20008000f00 */
[----:B---3--:R-:W-:Y:S10]  /*bc30*/  ENDCOLLECTIVE ;  /* 0x000000000000791b */ /* 0x008ff40003800000 */
.L_x_1841:
[----:B------:R-:W-:Y:S05]  /*bc40*/  BSYNC B0 ;  /* 0x0000000000007941 */ /* 0x000fea0003800000 */
.L_x_1840:
[----:B------:R-:W-:Y:S05]  /*bc50*/  BRA `(.L_x_1842) ;  /* 0xfffffff400f47947 */ /* 0x000fea000383ffff */
.L_x_1815:
[----:B-1----:R1:W2:Y:S02]  /*bc60*/  SYNCS.PHASECHK.TRANS64.TRYWAIT P0, [R7+URZ], R4 ;  /* 0x00000004070075a7 */ /* 0x0022a4000800017f */
[----:B--2---:R-:W-:Y:S05]  /*bc70*/  @!P0 NANOSLEEP.SYNCS 0x989680 ;  /* 0x009896800000895d */ /* 0x004fea0003900000 */
[----:B------:R-:W2:Y:S02]  /*bc80*/  @!P0 SYNCS.PHASECHK.TRANS64 P0, [R7+URZ], R4 ;  /* 0x00000004070085a7 */ /* 0x000ea4000800007f */
[----:B--2---:R-:W-:Y:S05]  /*bc90*/  @!P0 BRA `(.L_x_1815) ;  /* 0xfffffffc00f08947 */ /* 0x004fea000383ffff */
[----:B------:R-:W-:Y:S05]  /*bca0*/  BRA `(.L_x_1843) ;  /* 0xfffffff800347947 */ /* 0x000fea000383ffff */
.L_x_1816:
[----:B--2---:R2:W4:Y:S02]  /*bcb0*/  SYNCS.PHASECHK.TRANS64.TRYWAIT P0, [R3+URZ], R2 ;  /* 0x00000002030075a7 */ /* 0x004524000800017f */
[----:B----4-:R-:W-:Y:S05]  /*bcc0*/  @!P0 NANOSLEEP.SYNCS 0x989680 ;  /* 0x009896800000895d */ /* 0x010fea0003900000 */
[----:B------:R-:W4:Y:S02]  /*bcd0*/  @!P0 SYNCS.PHASECHK.TRANS64 P0, [R3+URZ], R2 ;  /* 0x00000002030085a7 */ /* 0x000f24000800007f */
[----:B----4-:R-:W-:Y:S05]  /*bce0*/  @!P0 BRA `(.L_x_1816) ;  /* 0xfffffffc00f08947 */ /* 0x010fea000383ffff */
[----:B------:R-:W-:Y:S05]  /*bcf0*/  BRA `(.L_x_1844) ;  /* 0xfffffff800287947 */ /* 0x000fea000383ffff */
.L_x_1818:
[----:B--2---:R2:W4:Y:S02]  /*bd00*/  SYNCS.PHASECHK.TRANS64.TRYWAIT P0, [R5+URZ], R4 ;  /* 0x00000004050075a7 */ /* 0x004524000800017f */
[----:B----4-:R-:W-:Y:S05]  /*bd10*/  @!P0 NANOSLEEP.SYNCS 0x989680 ;  /* 0x009896800000895d */ /* 0x010fea0003900000 */
[----:B------:R-:W4:Y:S02]  /*bd20*/  @!P0 SYNCS.PHASECHK.TRANS64 P0, [R5+URZ], R4 ;  /* 0x00000004050085a7 */ /* 0x000f24000800007f */
[----:B----4-:R-:W-:Y:S05]  /*bd30*/  @!P0 BRA `(.L_x_1818) ;  /* 0xfffffffc00f08947 */ /* 0x010fea000383ffff */
[----:B------:R-:W-:Y:S05]  /*bd40*/  BRA `(.L_x_1845) ;  /* 0xfffffff8002c7947 */ /* 0x000fea000383ffff */
.L_x_1846:
        /* <DEDUP_REMOVED lines=11> */
.L_x_3306:


//--------------------- .text._ZN7cutlass13device_kernelIN5flash11enable_sm90INS1_16FlashAttnBwdSm90INS1_25CollectiveMainloopBwdSm90ILi2ELi2ELi2EN4cute5tupleIJNS5_1CILi1EEES8_S8_EEENS6_IJNS7_ILi64EEENS7_ILi128EEENS7_ILi96EEEEEENS_10bfloat16_tEfNS_4arch4Sm90ELb0ELb1ELb0ELb1ELb0ELb1ELb0ELb0ELi2ELi1ELi2ELi1ELb1EEENS1_24CollectiveEpilogueBwdGQAISD_fSG_Li256ELb1ELb0EEENS1_19SingleTileSchedulerILb1ELb0ELb0ELi128EEEEEEEEEvNT_6ParamsE --------------------------
	.section	.text._ZN7cutlass13device_kernelIN5flash11enable_sm90INS1_16FlashAttnBwdSm90INS1_25CollectiveMainloopBwdSm90ILi2ELi2ELi2EN4cute5tupleIJNS5_1CILi1EEES8_S8_EEENS6_IJNS7_ILi64EEENS7_ILi128EEENS7_ILi96EEEEEENS_10bfloat16_tEfNS_4arch4Sm90ELb0ELb1ELb0ELb1ELb0ELb1ELb0ELb0ELi2ELi1ELi2ELi1ELb1EEENS1_24CollectiveEpilogueBwdGQAISD_fSG_Li256ELb1ELb0EEENS1_19SingleTileSchedulerILb1ELb0ELb0ELi128EEEEEEEEEvNT_6ParamsE,"ax",@progbits
	.align	128
.text._ZN7cutlass13device_kernelIN5flash11enable_sm90INS1_16FlashAttnBwdSm90INS1_25CollectiveMainloopBwdSm90ILi2ELi2ELi2EN4cute5tupleIJNS5_1CILi1EEES8_S8_EEENS6_IJNS7_ILi64EEENS7_ILi128EEENS7_ILi96EEEEEENS_10bfloat16_tEfNS_4arch4Sm90ELb0ELb1ELb0ELb1ELb0ELb1ELb0ELb0ELi2ELi1ELi2ELi1ELb1EEENS1_24CollectiveEpilogueBwdGQAISD_fSG_Li256ELb1ELb0EEENS1_19SingleTileSchedulerILb1ELb0ELb0ELi128EEEEEEEEEvNT_6ParamsE:
        .type           _ZN7cutlass13device_kernelIN5flash11enable_sm90INS1_16FlashAttnBwdSm90INS1_25CollectiveMainloopBwdSm90ILi2ELi2ELi2EN4cute5tupleIJNS5_1CILi1EEES8_S8_EEENS6_IJNS7_ILi64EEENS7_ILi128EEENS7_ILi96EEEEEENS_10bfloat16_tEfNS_4arch4Sm90ELb0ELb1ELb0ELb1ELb0ELb1ELb0ELb0ELi2ELi1ELi2ELi1ELb1EEENS1_24CollectiveEpilogueBwdGQAISD_fSG_Li256ELb1ELb0EEENS1_19SingleTileSchedulerILb1ELb0ELb0ELi128EEEEEEEEEvNT_6ParamsE,@function
        .size           _ZN7cutlass13device_kernelIN5flash11enable_sm90INS1_16FlashAttnBwdSm90INS1_25CollectiveMainloopBwdSm90ILi2ELi2ELi2EN4cute5tupleIJNS5_1CILi1EEES8_S8_EEENS6_IJNS7_ILi64EEENS7_ILi128EEENS7_ILi96EEEEEENS_10bfloat16_tEfNS_4arch4Sm90ELb0ELb1ELb0ELb1ELb0ELb1ELb0ELb0ELi2ELi1ELi2ELi1ELb1EEENS1_24CollectiveEpilogueBwdGQAISD_fSG_Li256ELb1ELb0EEENS1_19SingleTileSchedulerILb1ELb0ELb0ELi128EEEEEEEEEvNT_6ParamsE,(.L_x_3307 - _ZN7cutlass13device_kernelIN5flash11enable_sm90INS1_16FlashAttnBwdSm90INS1_25CollectiveMainloopBwdSm90ILi2ELi2ELi2EN4cute5tupleIJNS5_1CILi1EEES8_S8_EEENS6_IJNS7_ILi64EEENS7_ILi128EEENS7_ILi96EEEEEENS_10bfloat16_tEfNS_4arch4Sm90ELb0ELb1ELb0ELb1ELb0ELb1ELb0ELb0ELi2ELi1ELi2ELi1ELb1EEENS1_24CollectiveEpilogueBwdGQAISD_fSG_Li256ELb1ELb0EEENS1_19SingleTileSchedulerILb1ELb0ELb0ELi128EEEEEEEEEvNT_6ParamsE)
        .other          _ZN7cutlass13device_kernelIN5flash11enable_sm90INS1_16FlashAttnBwdSm90INS1_25CollectiveMainloopBwdSm90ILi2ELi2ELi2EN4cute5tupleIJNS5_1CILi1EEES8_S8_EEENS6_IJNS7_ILi64EEENS7_ILi128EEENS7_ILi96EEEEEENS_10bfloat16_tEfNS_4arch4Sm90ELb0ELb1ELb0ELb1ELb0ELb1ELb0ELb0ELi2ELi1ELi2ELi1ELb1EEENS1_24CollectiveEpilogueBwdGQAISD_fSG_Li256ELb1ELb0EEENS1_19SingleTileSchedulerILb1ELb0ELb0ELi128EEEEEEEEEvNT_6ParamsE,@"STO_CUDA_ENTRY STV_DEFAULT"
_ZN7cutlass13device_kernelIN5flash11enable_sm90INS1_16FlashAttnBwdSm90INS1_25CollectiveMainloopBwdSm90ILi2ELi2ELi2EN4cute5tupleIJNS5_1CILi1EEES8_S8_EEENS6_IJNS7_ILi64EEENS7_ILi128EEENS7_ILi96EEEEEENS_10bfloat16_tEfNS_4arch4Sm90ELb0ELb1ELb0ELb1ELb0ELb1ELb0ELb0ELi2ELi1ELi2ELi1ELb1EEENS1_24CollectiveEpilogueBwdGQAISD_fSG_Li256ELb1ELb0EEENS1_19SingleTileSchedulerILb1ELb0ELb0ELi128EEEEEEEEEvNT_6ParamsE:
        /* <DEDUP_REMOVED lines=24> */
.L_x_1848:
[----:B------:R-:W-:Y:S05]  /*0180*/  BSYNC B0 ;  /* 0x0000000000007941 */ /* 0x000fea0003800000 */
.L_x_1847:
        /* <DEDUP_REMOVED lines=37> */
.L_x_1849:
        /* <DEDUP_REMOVED lines=22> */
.L_x_1850:
[----:B------:R-:W-:Y:S01]  /*0540*/  PLOP3.LUT P0, PT, PT, PT, UP0, 0x80, 0x0 ;  /* 0x000000000000781c */ /* 0x000fe20003f0f008 */
[----:B------:R-:W-:Y:S01]  /*0550*/  NOP ;  /* 0x0000000000007918 */ /* 0x000fe20000000000 */
[----:B------:R-:W-:Y:S01]  /*0560*/  ULDC.64 UR46, c[0x0][0x208] ;  /* 0x00008200002e7ab9 */ /* 0x000fe20000000a00 */
[----:B------:R-:W-:Y:S01]  /*0570*/  BSSY B6, `(.L_x_1851) ;  /* 0x00008f4000067945 */ /* 0x000fe20003800000 */
[----:B-12-4-:R-:W-:Y:S09]  /*0580*/  BAR.SYNC.DEFER_BLOCKING 0x0 ;  /* 0x0000000000007b1d */ /* 0x016ff20000010000 */
[----:B------:R-:W-:Y:S05]  /*0590*/  @!P0 BRA `(.L_x_1852) ;  /* 0x0000004c00a08947 */ /* 0x000fea0003800000 */
.L_x_1853:
        /* <DEDUP_REMOVED lines=22> */
.L_x_1854:
        /* <DEDUP_REMOVED lines=14> */
.L_x_1856:
[----:B------:R-:W-:-:S05]  /*07e0*/  ULDC UR4, c[0x0][0x8c4] ;  /* 0x0002310000047ab9 */ /* 0x000fca0000000800 */
.L_x_1855:
        /* <DEDUP_REMOVED lines=19> */
.L_x_1858:
        /* <DEDUP_REMOVED lines=14> */
.L_x_1859:
        /* <DEDUP_REMOVED lines=11> */
.L_x_1860:
        /* <DEDUP_REMOVED lines=13> */
.L_x_1861:
        /* <DEDUP_REMOVED lines=66> */
.L_x_1862:
        /* <DEDUP_REMOVED lines=28> */
.L_x_1865:
        /* <DEDUP_REMOVED lines=15> */
.L_x_1864:
        /* <DEDUP_REMOVED lines=22> */
.L_x_1867:
        /* <DEDUP_REMOVED lines=15> */
.L_x_1866:
[----:B------:R-:W-:Y:S01]  /*14a0*/  SHF.R.S32.HI R25, RZ, 0x1f, R22 ;  /* 0x0000001fff197819 */ /* 0x000fe20000011416 */
[----:B------:R-:W-:-:S03]  /*14b0*/  UMOV UR4, 0xffffffff ;  /* 0xffffffff00047882 */ /* 0x000fc60000000000 */
[----:B------:R-:W-:-:S04]  /*14c0*/  LEA.HI R0, R25, R22, RZ, 0x7 ;  /* 0x0000001619007211 */ /* 0x000fc800078f38ff */
[----:B------:R-:W-:Y:S01]  /*14d0*/  SHF.R.S32.HI R16, RZ, 0x7, R0 ;  /* 0x00000007ff107819 */ /* 0x000fe20000011400 */
[----:B------:R-:W-:Y:S06]  /*14e0*/  BRA.DIV UR4, `(.L_x_1868) ;  /* 0x0000007e04f87947 */ /* 0x000fec000b800000 */
[----:B------:R1:W2:Y:S02]  /*14f0*/  SHFL.IDX PT, R14, R16, RZ, 0x1f ;  /* 0x00001fff100e7589 */ /* 0x0002a400000e0000 */
.L_x_1952:
        /* <DEDUP_REMOVED lines=15> */
.L_x_1869:
        /* <DEDUP_REMOVED lines=19> */
.L_x_1871:
        /* <DEDUP_REMOVED lines=122> */
.L_x_1882:
[----:B------:R-:W-:-:S06]  /*1ec0*/  UISETP.NE.AND UP0, UPT, UR9, 0x3, UPT ;  /* 0x000000030900788c */ /* 0x000fcc000bf05270 */
[----:B------:R-:W-:-:S13]  /*1ed0*/  PLOP3.LUT P6, PT, PT, PT, UP0, 0x80, 0x0 ;  /* 0x000000000000781c */ /* 0x000fda0003fcf008 */
[----:B-1----:R-:W-:Y:S05]  /*1ee0*/  @!P6 BRA `(.L_x_1872) ;  /* 0x000000000004e947 */ /* 0x002fea0003800000 */
[----:B------:R-:W-:Y:S01]  /*1ef0*/  BPT.TRAP 0x1 ;  /* 0x000000040000795c */ /* 0x000fe20000300000 */
.L_x_1872:
[----:B------:R-:W-:Y:S01]  /*1f00*/  R2UR UR7, R18 ;  /* 0x00000000120772ca */ /* 0x000fe200000e0000 */
[----:B------:R-:W-:-:S05]  /*1f10*/  IMAD.U32 R16, RZ, RZ, UR4 ;  /* 0x00000004ff107e24 */ /* 0x000fca000f8e00ff */
[----:B------:R-:W-:-:S07]  /*1f20*/  SHF.L.U32 R16, R16, 0x1f, RZ ;  /* 0x0000001f10107819 */ /* 0x000fce00000006ff */
[----:B------:R-:W-:-:S09]  /*1f30*/  ULEA UR7, UR5, UR7, 0x3 ;  /* 0x0000000705077291 */ /* 0x000fd2000f8e183f */
[----:B------:R1:W2:Y:S01]  /*1f40*/  SYNCS.PHASECHK.TRANS64.TRYWAIT P0, [UR7+0x26810], R16 ;  /* 0x02681010ff0075a7 */ /* 0x0002a20008000147 */
[----:B------:R-:W-:Y:S05]  /*1f50*/  @!P6 BRA `(.L_x_1873) ;  /* 0x000000000004e947 */ /* 0x000fea0003800000 */
[----:B------:R-:W-:Y:S01]  /*1f60*/  BPT.TRAP 0x1 ;  /* 0x000000040000795c */ /* 0x000fe20000300000 */
.L_x_1873:
[----:B--2---:R-:W-:Y:S05]  /*1f70*/  @P0 BRA `(.L_x_1874) ;  /* 0x0000000000080947 */ /* 0x004fea0003800000 */
[----:B------:R-:W2:Y:S02]  /*1f80*/  SYNCS.PHASECHK.TRANS64.TRYWAIT P0, [UR7+0x26810], R16 ;  /* 0x02681010ff0075a7 */ /* 0x000ea40008000147 */
[----:B--2---:R-:W-:Y:S05]  /*1f90*/  @!P0 BRA `(.L_x_1875) ;  /* 0x0000007400808947 */ /* 0x004fea0003800000 */
.L_x_1874:
        /* <DEDUP_REMOVED lines=66> */
.L_x_1876:
[----:B------:R1:W1:Y:S01]  /*23c0*/  SYNCS.PHASECHK.TRANS64.TRYWAIT P0, [UR7+0x26830], R16 ;  /* 0x02683010ff0075a7 */ /* 0x0002620008000147 */
[----:B------:R-:W-:Y:S05]  /*23d0*/  @!P6 BRA `(.L_x_1877) ;  /* 0x000000000004e947 */ /* 0x000fea0003800000 */
[----:B------:R-:W-:Y:S01]  /*23e0*/  BPT.TRAP 0x1 ;  /* 0x000000040000795c */ /* 0x000fe20000300000 */
.L_x_1877:
[----:B-1----:R-:W-:Y:S05]  /*23f0*/  @P0 BRA `(.L_x_1878) ;  /* 0x0000000000080947 */ /* 0x002fea0003800000 */
[----:B------:R-:W1:Y:S02]  /*2400*/  SYNCS.PHASECHK.TRANS64.TRYWAIT P0, [UR7+0x26830], R16 ;  /* 0x02683010ff0075a7 */ /* 0x000e640008000147 */
[----:B-1----:R-:W-:Y:S05]  /*2410*/  @!P0 BRA `(.L_x_1879) ;  /* 0x0000007000788947 */ /* 0x002fea0003800000 */
.L_x_1878:
        /* <DEDUP_REMOVED lines=16> */
[----:B-1----:R-:W-:Y:S01]  /*2520*/  IMAD.IADD R217, R212, 0x1, -R218 ;  /* 0x00000001d4d97824 */ /* 0x002fe200078e0ada */
[--C-:B------:R-:W-:Y:S02]  /*2530*/  IADD3 R216, RZ, -R218, -R213.reuse ;  /* 0x800000daffd87210 */ /* 0x100fe40007ffe8d5 */
[----:B------:R-:W-:Y:S01]  /*2540*/  UIMAD UR11, UR5, 0x300, UR11 ;  /* 0x00000300050b78a4 */ /* 0x000fe2000f8e020b */
[----:B------:R-:W-:Y:S01]  /*2550*/  IADD3 R213, -R218, 0x8, -R213 ;  /* 0x00000008dad57810 */ /* 0x000fe20007ffe9d5 */
        /* <DEDUP_REMOVED lines=50> */
[----:B------:R-:W-:Y:S01]  /*2880*/  MUFU.EX2 R16, R16 ;  /* 0x0000001000107308 */ /* 0x000fe20000000800 */
        /* <DEDUP_REMOVED lines=9> */
[----:B------:R-:W-:Y:S02]  /*2920*/  IADD3 R156, R212, 0x8, -R218 ;  /* 0x00000008d49c7810 */ /* 0x000fe40007ffe8da */
[----:B------:R-:W-:Y:S01]  /*2930*/  ISETP.GT.OR P0, PT, R216, 0x29, !P1 ;  /* 0x00000029d800780c */ /* 0x000fe20004f04670 */
[----:B------:R-:W-:Y:S01]  /*2940*/  FFMA.FTZ R168, R157, UR6, -R6 ;  /* 0x000000069da87c23 */ /* 0x000fe20008010806 */
[----:B------:R-:W-:Y:S01]  /*2950*/  ISETP.GE.AND P1, PT, R217, 0x30, PT ;  /* 0x00000030d900780c */ /* 0x000fe20003f26270 */
[----:B------:R-:W-:Y:S01]  /*2960*/  MUFU.EX2 R160, R160 ;  /* 0x000000a000a07308 */ /* 0x000fe20000000800 */
[----:B------:R-:W-:Y:S02]  /*2970*/  SEL R156, R156, 0x40, !P2 ;  /* 0x000000409c9c7807 */ /* 0x000fe40005000000 */
[----:B------:R-:W-:Y:S01]  /*2980*/  FSEL R172, R173, -INF , !P0 ;  /* 0xff800000adac7808 */ /* 0x000fe20004000000 */
[----:B------:R-:W-:Y:S02]  /*2990*/  WARPGROUP.DEPBAR.LE gsb0, 0x0 ;  /* 0x00008000000079c5 */ /* 0x000fe40000010000 */
[----:B------:R-:W-:Y:S01]  /*29a0*/  WARPGROUP.ARRIVE ;  /* 0x00000000000079c5 */ /* 0x000fe20000000000 */
[----:B------:R-:W-:Y:S01]  /*29b0*/  ISETP.GT.OR P0, PT, R216, 0x30, !P1 ;  /* 0x00000030d800780c */ /* 0x000fe20004f04670 */
[----:B------:R-:W-:Y:S01]  /*29c0*/  FFMA.FTZ R173, R172, UR6, -R7 ;  /* 0x00000006acad7c23 */ /* 0x000fe20008010807 */
[----:B------:R-:W-:Y:S01]  /*29d0*/  SEL R212, R213, 0x40, P3 ;  /* 0x00000040d5d47807 */ /* 0x000fe20001800000 */
[----:B------:R-:W-:Y:S01]  /*29e0*/  MUFU.EX2 R168, R168 ;  /* 0x000000a800a87308 */ /* 0x000fe20000000800 */
        /* <DEDUP_REMOVED lines=9> */
[----:B------:R-:W-:Y:S01]  /*2a80*/  MUFU.EX2 R173, R173 ;  /* 0x000000ad00ad7308 */ /* 0x000fe20000000800 */
[----:B------:R-:W-:Y:S02]  /*2a90*/  ISETP.GT.OR P0, PT, R212, 0x1, !P1 ;  /* 0x00000001d400780c */ /* 0x000fe40004f04670 */
[----:B------:R-:W-:Y:S01]  /*2aa0*/  ISETP.GE.AND P1, PT, R156, 0x8, PT ;  /* 0x000000089c00780c */ /* 0x000fe20003f26270 */
[----:B------:R-:W-:Y:S01]  /*2ab0*/  FFMA.FTZ R157, R157, UR6, -R20 ;  /* 0x000000069d9d7c23 */ /* 0x000fe20008010814 */
[----:B------:R-:W-:Y:S02]  /*2ac0*/  FSEL R20, R155, -INF , !P0 ;  /* 0xff8000009b147808 */ /* 0x000fe40004000000 */
[----:B------:R-:W-:Y:S01]  /*2ad0*/  ISETP.GT.OR P0, PT, R212, 0x8, !P1 ;  /* 0x00000008d400780c */ /* 0x000fe20004f04670 */
[----:B------:R1:W-:Y:S01]  /*2ae0*/  MUFU.EX2 R176, R157 ;  /* 0x0000009d00b07308 */ /* 0x0003e20000000800 */
[----:B------:R-:W-:Y:S01]  /*2af0*/  ISETP.GE.AND P1, PT, R156, 0x9, PT ;  /* 0x000000099c00780c */ /* 0x000fe20003f26270 */
[----:B------:R-:W-:Y:S01]  /*2b00*/  FFMA.FTZ R213, R20, UR6, -R21 ;  /* 0x0000000614d57c23 */ /* 0x000fe20008010815 */
[----:B------:R-:W-:-:S02]  /*2b10*/  FSEL R21, R158, -INF , !P0 ;  /* 0xff8000009e157808 */ /* 0x000fc40004000000 */
[----:B------:R-:W-:Y:S02]  /*2b20*/  ISETP.GT.OR P0, PT, R212, 0x9, !P1 ;  /* 0x00000009d400780c */ /* 0x000fe40004f04670 */
[C---:B------:R-:W-:Y:S01]  /*2b30*/  ISETP.GE.AND P3, PT, R156.reuse, 0x11, PT ;  /* 0x000000119c00780c */ /* 0x040fe20003f66270 */
[----:B------:R-:W-:Y:S01]  /*2b40*/  FFMA.FTZ R210, R21, UR6, -R210 ;  /* 0x0000000615d27c23 */ /* 0x000fe200080108d2 */
[----:B------:R-:W-:Y:S01]  /*2b50*/  ISETP.GE.AND P2, PT, R156, 0x10, PT ;  /* 0x000000109c00780c */ /* 0x000fe20003f46270 */
[----:B------:R-:W-:Y:S01]  /*2b60*/  MUFU.EX2 R213, R213 ;  /* 0x000000d500d57308 */ /* 0x000fe20000000800 */
[----:B------:R-:W-:Y:S02]  /*2b70*/  FSEL R20, R159, -INF , !P0 ;  /* 0xff8000009f147808 */ /* 0x000fe40004000000 */
[C---:B------:R-:W-:Y:S02]  /*2b80*/  ISETP.GT.OR P0, PT, R212.reuse, 0x11, !P3 ;  /* 0x00000011d400780c */ /* 0x040fe40005f04670 */
[----:B------:R-:W-:Y:S01]  /*2b90*/  ISETP.GT.OR P1, PT, R212, 0x10, !P2 ;  /* 0x00000010d400780c */ /* 0x000fe20005724670 */
[----:B------:R-:W-:Y:S01]  /*2ba0*/  FFMA.FTZ R211, R20, UR6, -R211 ;  /* 0x0000000614d37c23 */ /* 0x000fe200080108d3 */
[----:B------:R-:W-:Y:S01]  /*2bb0*/  ISETP.GE.AND P2, PT, R156, 0x19, PT ;  /* 0x000000199c00780c */ /* 0x000fe20003f46270 */
[----:B------:R-:W-:Y:S01]  /*2bc0*/  MUFU.EX2 R210, R210 ;  /* 0x000000d200d27308 */ /* 0x000fe20000000800 */
[----:B------:R-:W-:-:S02]  /*2bd0*/  FSEL R20, R163, -INF , !P0 ;  /* 0xff800000a3147808 */ /* 0x000fc40004000000 */
[----:B------:R-:W-:Y:S02]  /*2be0*/  ISETP.GE.AND P3, PT, R156, 0x20, PT ;  /* 0x000000209c00780c */ /* 0x000fe40003f66270 */
[----:B------:R-:W-:Y:S01]  /*2bf0*/  ISETP.GT.OR P2, PT, R212, 0x19, !P2 ;  /* 0x00000019d400780c */ /* 0x000fe20005744670 */
[----:B------:R-:W-:Y:S01]  /*2c00*/  FFMA.FTZ R209, R20, UR6, -R209 ;  /* 0x0000000614d17c23 */ /* 0x000fe200080108d1 */
[----:B------:R-:W-:Y:S01]  /*2c10*/  ISETP.GE.AND P0, PT, R156, 0x18, PT ;  /* 0x000000189c00780c */ /* 0x000fe20003f06270 */
[----:B------:R3:W-:Y:S01]  /*2c20*/  MUFU.EX2 R163, R211 ;  /* 0x000000d300a37308 */ /* 0x0007e20000000800 */
[----:B------:R-:W-:Y:S02]  /*2c30*/  FSEL R21, R162, -INF , !P1 ;  /* 0xff800000a2157808 */ /* 0x000fe40004800000 */
[C---:B------:R-:W-:Y:S02]  /*2c40*/  ISETP.GT.OR P3, PT, R212.reuse, 0x20, !P3 ;  /* 0x00000020d400780c */ /* 0x040fe40005f64670 */
[----:B------:R-:W-:Y:S01]  /*2c50*/  ISETP.GE.AND P1, PT, R217, 0x31, PT ;  /* 0x00000031d900780c */ /* 0x000fe20003f26270 */
[----:B------:R-:W-:Y:S01]  /*2c60*/  FFMA.FTZ R162, R21, UR6, -R208 ;  /* 0x0000000615a27c23 */ /* 0x000fe200080108d0 */
[----:B------:R-:W-:Y:S01]  /*2c70*/  FSEL R20, R167, -INF , !P2 ;  /* 0xff800000a7147808 */ /* 0x000fe20005000000 */
[----:B------:R-:W-:Y:S01]  /*2c80*/  MUFU.EX2 R165, R165 ;  /* 0x000000a500a57308 */ /* 0x000fe20000000800 */
[----:B------:R-:W-:-:S02]  /*2c90*/  ISETP.GT.OR P0, PT, R212, 0x18, !P0 ;  /* 0x00000018d400780c */ /* 0x000fc40004704670 */
[----:B------:R-:W-:Y:S01]  /*2ca0*/  ISETP.GE.AND P2, PT, R156, 0x21, PT ;  /* 0x000000219c00780c */ /* 0x000fe20003f46270 */
[----:B-1----:R-:W-:Y:S01]  /*2cb0*/  FFMA.FTZ R157, R20, UR6, -R15 ;  /* 0x00000006149d7c23 */ /* 0x002fe2000801080f */
[----:B------:R-:W-:Y:S02]  /*2cc0*/  FSEL R155, R170, -INF , !P3 ;  /* 0xff800000aa9b7808 */ /* 0x000fe40005800000 */
[----:B------:R-:W-:Y:S01]  /*2cd0*/  ISETP.GT.OR P3, PT, R216, 0x31, !P1 ;  /* 0x00000031d800780c */ /* 0x000fe20004f64670 */
[----:B------:R1:W-:Y:S01]  /*2ce0*/  MUFU.EX2 R167, R209 ;  /* 0x000000d100a77308 */ /* 0x0003e20000000800 */
[C---:B------:R-:W-:Y:S01]  /*2cf0*/  ISETP.GE.AND P1, PT, R156.reuse, 0x28, PT ;  /* 0x000000289c00780c */ /* 0x040fe20003f26270 */
[----:B------:R-:W-:Y:S01]  /*2d00*/  FFMA.FTZ R170, R155, UR6, -R8 ;  /* 0x000000069baa7c23 */ /* 0x000fe20008010808 */
[----:B------:R-:W-:Y:S02]  /*2d10*/  ISETP.GE.AND P5, PT, R156, 0x29, PT ;  /* 0x000000299c00780c */ /* 0x000fe40003fa6270 */
[----:B------:R-:W-:-:S02]  /*2d20*/  FSEL R21, R166, -INF , !P0 ;  /* 0xff800000a6157808 */ /* 0x000fc40004000000 */
[C---:B------:R-:W-:Y:S01]  /*2d30*/  ISETP.GT.OR P2, PT, R212.reuse, 0x21, !P2 ;  /* 0x00000021d400780c */ /* 0x040fe20005744670 */
[----:B------:R-:W4:Y:S01]  /*2d40*/  MUFU.EX2 R170, R170 ;  /* 0x000000aa00aa7308 */ /* 0x000f220000000800 */
[C---:B------:R-:W-:Y:S01]  /*2d50*/  ISETP.GT.OR P1, PT, R212.reuse, 0x28, !P1 ;  /* 0x00000028d400780c */ /* 0x040fe20004f24670 */
[----:B------:R-:W-:Y:S01]  /*2d60*/  FFMA.FTZ R166, R21, UR6, -R14 ;  /* 0x0000000615a67c23 */ /* 0x000fe2000801080e */
[----:B------:R-:W-:Y:S02]  /*2d70*/  ISETP.GT.OR P5, PT, R212, 0x29, !P5 ;  /* 0x00000029d400780c */ /* 0x000fe40006fa4670 */
[----:B------:R-:W-:Y:S02]  /*2d80*/  FSEL R8, R171, -INF , !P2 ;  /* 0xff800000ab087808 */ /* 0x000fe40005000000 */
[----:B------:R-:W-:Y:S01]  /*2d90*/  FSEL R218, R177, -INF , !P3 ;  /* 0xff800000b1da7808 */ /* 0x000fe20005800000 */
[----:B------:R-:W-:Y:S01]  /*2da0*/  MUFU.EX2 R162, R162 ;  /* 0x000000a200a27308 */ /* 0x000fe20000000800 */
[----:B------:R-:W-:Y:S01]  /*2db0*/  FSEL R159, R174, -INF , !P1 ;  /* 0xff800000ae9f7808 */ /* 0x000fe20004800000 */
[----:B------:R-:W-:Y:S01]  /*2dc0*/  FFMA.FTZ R171, R8, UR6, -R9 ;  /* 0x0000000608ab7c23 */ /* 0x000fe20008010809 */
[----:B------:R-:W-:-:S02]  /*2dd0*/  WARPGROUP.DEPBAR.LE gsb0, 0x0 ;  /* 0x00008000000079c5 */ /* 0x000fc40000010000 */
[----:B------:R-:W-:Y:S01]  /*2de0*/  WARPGROUP.ARRIVE ;  /* 0x00000000000079c5 */ /* 0x000fe20000000000 */
[----:B------:R-:W-:Y:S01]  /*2df0*/  FSEL R158, R175, -INF , !P5 ;  /* 0xff800000af9e7808 */ /* 0x000fe20006800000 */
[----:B------:R-:W-:Y:S01]  /*2e00*/  FFMA.FTZ R208, R159, UR6, -R6 ;  /* 0x000000069fd07c23 */ /* 0x000fe20008010806 */
[----:B------:R-:W-:Y:S01]  /*2e10*/  ISETP.GE.AND P0, PT, R217, 0x39, PT ;  /* 0x00000039d900780c */ /* 0x000fe20003f06270 */
[----:B------:R5:W-:Y:S01]  /*2e20*/  MUFU.EX2 R177, R157 ;  /* 0x0000009d00b17308 */ /* 0x000be20000000800 */
[C---:B------:R-:W-:Y:S01]  /*2e30*/  ISETP.GE.AND P3, PT, R156.reuse, 0x30, PT ;  /* 0x000000309c00780c */ /* 0x040fe20003f66270 */
[----:B------:R-:W-:Y:S01]  /*2e40*/  HGMMA.64x64x16.F32.BF16 R120, R188, gdesc[UR12], R120, gsb0 ;  /* 0x00e0000cbc787df0 */ /* 0x000fe20008001878 */
[----:B------:R-:W-:Y:S01]  /*2e50*/  UIADD3 UR14, UR11, 0x102, URZ ;  /* 0x000001020b0e7890 */ /* 0x000fe2000fffe03f */
[C---:B------:R-:W-:Y:S01]  /*2e60*/  ISETP.GE.AND P2, PT, R156.reuse, 0x31, PT ;  /* 0x000000319c00780c */ /* 0x040fe20003f46270 */
[----:B------:R-:W-:Y:S01]  /*2e70*/  UMOV UR15, 0x80000020 ;  /* 0x80000020000f7882 */ /* 0x000fe20000000000 */
[----:B------:R-:W-:Y:S01]  /*2e80*/  ISETP.GE.AND P1, PT, R156, 0x38, PT ;  /* 0x000000389c00780c */ /* 0x000fe20003f26270 */
[----:B------:R-:W-:Y:S01]  /*2e90*/  FFMA.FTZ R218, R218, UR6, -R13 ;  /* 0x00000006dada7c23 */ /* 0x000fe2000801080d */
[----:B------:R-:W-:Y:S01]  /*2ea0*/  ISETP.GE.AND P5, PT, R156, 0x39, PT ;  /* 0x000000399c00780c */ /* 0x000fe20003fa6270 */
[----:B------:R-:W2:Y:S01]  /*2eb0*/  MUFU.EX2 R171, R171 ;  /* 0x000000ab00ab7308 */ /* 0x000ea20000000800 */
[----:B------:R-:W-:-:S02]  /*2ec0*/  ISETP.GT.OR P4, PT, R216, 0x38, !P4 ;  /* 0x00000038d800780c */ /* 0x000fc40006784670 */
[----:B------:R-:W-:Y:S01]  /*2ed0*/  ISETP.GT.OR P0, PT, R216, 0x39, !P0 ;  /* 0x00000039d800780c */ /* 0x000fe20004704670 */
[----:B------:R-:W-:Y:S01]  /*2ee0*/  FFMA.FTZ R216, R158, UR6, -R7 ;  /* 0x000000069ed87c23 */ /* 0x000fe20008010807 */
[C---:B------:R-:W-:Y:S02]  /*2ef0*/  ISETP.GT.OR P3, PT, R212.reuse, 0x30, !P3 ;  /* 0x00000030d400780c */ /* 0x040fe40005f64670 */
[C---:B------:R-:W-:Y:S01]  /*2f00*/  ISETP.GT.OR P2, PT, R212.reuse, 0x31, !P2 ;  /* 0x00000031d400780c */ /* 0x040fe20005744670 */
[----:B------:R-:W2:Y:S01]  /*2f10*/  MUFU.EX2 R166, R166 ;  /* 0x000000a600a67308 */ /* 0x000ea20000000800 */
[C---:B------:R-:W-:Y:S02]  /*2f20*/  ISETP.GT.OR P1, PT, R212.reuse, 0x38, !P1 ;  /* 0x00000038d400780c */ /* 0x040fe40004f24670 */
[----:B------:R-:W-:Y:S02]  /*2f30*/  ISETP.GT.OR P5, PT, R212, 0x39, !P5 ;  /* 0x00000039d400780c */ /* 0x000fe40006fa4670 */
[----:B------:R-:W-:-:S02]  /*2f40*/  FSEL R212, R181, -INF , !P0 ;  /* 0xff800000b5d47808 */ /* 0x000fc40004000000 */
[----:B------:R-:W-:Y:S01]  /*2f50*/  FSEL R181, R178, -INF , !P3 ;  /* 0xff800000b2b57808 */ /* 0x000fe20005800000 */
[----:B------:R-:W2:Y:S01]  /*2f60*/  MUFU.EX2 R164, R164 ;  /* 0x000000a400a47308 */ /* 0x000ea20000000800 */
[----:B------:R-:W-:Y:S02]  /*2f70*/  FSEL R178, R179, -INF , !P2 ;  /* 0xff800000b3b27808 */ /* 0x000fe40005000000 */
[----:B---3--:R-:W-:Y:S01]  /*2f80*/  FSEL R211, R182, -INF , !P1 ;  /* 0xff800000b6d37808 */ /* 0x008fe20004800000 */
[----:B------:R-:W-:Y:S01]  /*2f90*/  FFMA.FTZ R217, R181, UR6, -R12 ;  /* 0x00000006b5d97c23 */ /* 0x000fe2000801080c */
[----:B-1----:R-:W-:Y:S01]  /*2fa0*/  FSEL R209, R180, -INF , !P4 ;  /* 0xff800000b4d17808 */ /* 0x002fe20006000000 */
[----:B------:R-:W-:Y:S01]  /*2fb0*/  FFMA.FTZ R219, R178, UR6, -R13 ;  /* 0x00000006b2db7c23 */ /* 0x000fe2000801080d */
[----:B------:R-:W-:Y:S01]  /*2fc0*/  FSEL R182, R183, -INF , !P5 ;  /* 0xff800000b7b67808 */ /* 0x000fe20006800000 */
[--C-:B------:R-:W-:Y:S01]  /*2fd0*/  FFMA.FTZ R178, R211, UR6, -R10.reuse ;  /* 0x00000006d3b27c23 */ /* 0x100fe2000801080a */
[--C-:B------:R-:W-:Y:S01]  /*2fe0*/  FFMA.FTZ R13, R212, UR6, -R11.reuse ;  /* 0x00000006d40d7c23 */ /* 0x100fe2000801080b */
[----:B------:R-:W-:Y:S01]  /*2ff0*/  FFMA.FTZ R180, R209, UR6, -R10 ;  /* 0x00000006d1b47c23 */ /* 0x000fe2000801080a */
[----:B------:R-:W1:Y:S01]  /*3000*/  MUFU.EX2 R169, R169 ;  /* 0x000000a900a97308 */ /* 0x000e620000000800 */
[----:B------:R-:W-:-:S07]  /*3010*/  FFMA.FTZ R12, R182, UR6, -R11 ;  /* 0x00000006b60c7c23 */ /* 0x000fce000801080b */
[----:B------:R-:W3:Y:S08]  /*3020*/  MUFU.EX2 R208, R208 ;  /* 0x000000d000d07308 */ /* 0x000ef00000000800 */
[----:B------:R-:W3:Y:S08]  /*3030*/  MUFU.EX2 R179, R216 ;  /* 0x000000d800b37308 */ /* 0x000ef00000000800 */
[----:B------:R-:W3:Y:S08]  /*3040*/  MUFU.EX2 R172, R172 ;  /* 0x000000ac00ac7308 */ /* 0x000ef00000000800 */
[----:B------:R-:W-:Y:S08]  /*3050*/  MUFU.EX2 R10, R217 ;  /* 0x000000d9000a7308 */ /* 0x000ff00000000800 */
[----:B------:R-:W3:Y:S01]  /*3060*/  MUFU.EX2 R11, R218 ;  /* 0x000000da000b7308 */ /* 0x000ee20000000800 */
[----:B------:R-:W-:-:S02]  /*3070*/  WARPGROUP.DEPBAR.LE gsb0, 0x0 ;  /* 0x00008000000079c5 */ /* 0x000fc40000010000 */
[----:B------:R-:W-:-:S05]  /*3080*/  WARPGROUP.ARRIVE ;  /* 0x00000000000079c5 */ /* 0x000fca0000000000 */
[----:B------:R-:W-:Y:S01]  /*3090*/  MUFU.EX2 R180, R180 ;  /* 0x000000b400b47308 */ /* 0x000fe20000000800 */
[----:B------:R-:W-:Y:S01]  /*30a0*/  HGMMA.64x64x16.F32.BF16 R120, R200, gdesc[UR12], R120, gsb0 ;  /* 0x00e0000cc8787df0 */ /* 0x000fe20008001878 */
[----:B------:R-:W-:Y:S01]  /*30b0*/  UIADD3 UR14, UR11, 0x200, URZ ;  /* 0x000002000b0e7890 */ /* 0x000fe2000fffe03f */
[----:B------:R-:W-:-:S05]  /*30c0*/  UMOV UR15, 0x80000020 ;  /* 0x80000020000f7882 */ /* 0x000fca0000000000 */
[----:B------:R-:W-:Y:S01]  /*30d0*/  MUFU.EX2 R178, R178 ;  /* 0x000000b200b27308 */ /* 0x000fe20000000800 */
[----:B------:R-:W-:-:S07]  /*30e0*/  UMOV UR11, 0x80000020 ;  /* 0x80000020000b7882 */ /* 0x000fce0000000000 */
[----:B------:R-:W-:Y:S08]  /*30f0*/  MUFU.EX2 R13, R13 ;  /* 0x0000000d000d7308 */ /* 0x000ff00000000800 */
[----:B------:R-:W-:Y:S01]  /*3100*/  MUFU.EX2 R12, R12 ;  /* 0x0000000c000c7308 */ /* 0x000fe20000000800 */
        /* <DEDUP_REMOVED lines=13> */
[----:B------:R-:W4:Y:S04]  /*31e0*/  LDS.64 R20, [R214+0x1e200] ;  /* 0x01e20000d6147984 */ /* 0x000f280000000a00 */
[----:B------:R-:W2:Y:S04]  /*31f0*/  LDS.64 R14, [R214+0x1e220] ;  /* 0x01e22000d60e7984 */ /* 0x000ea80000000a00 */
[----:B------:R-:W1:Y:S04]  /*3200*/  LDS.64 R154, [R214+0x1e240] ;  /* 0x01e24000d69a7984 */ /* 0x000e680000000a00 */
[----:B-----5:R-:W5:Y:S04]  /*3210*/  LDS.64 R156, [R214+0x1e260] ;  /* 0x01e26000d69c7984 */ /* 0x020f680000000a00 */
[----:B------:R-:W3:Y:S04]  /*3220*/  LDS.64 R8, [R214+0x1e280] ;  /* 0x01e28000d6087984 */ /* 0x000ee80000000a00 */
[----:B------:R-:W3:Y:S04]  /*3230*/  LDS.64 R6, [R214+0x1e2a0] ;  /* 0x01e2a000d6067984 */ /* 0x000ee80000000a00 */
[----:B------:R-:W3:Y:S04]  /*3240*/  LDS.64 R174, [R214+0x1e2e0] ;  /* 0x01e2e000d6ae7984 */ /* 0x000ee80000000a00 */
[----:B------:R-:W3:Y:S01]  /*3250*/  LDS.64 R158, [R214+0x1e2c0] ;  /* 0x01e2c000d69e7984 */ /* 0x000ee20000000a00 */
[--C-:B----4-:R-:W-:Y:S01]  /*3260*/  FADD.FTZ R181, R120, -R20.reuse ;  /* 0x8000001478b57221 */ /* 0x110fe20000010000 */
[----:B------:R-:W-:Y:S01]  /*3270*/  FADD.FTZ R183, R122, -R20 ;  /* 0x800000147ab77221 */ /* 0x000fe20000010000 */
[--C-:B------:R-:W-:Y:S01]  /*3280*/  FADD.FTZ R20, R121, -R21.reuse ;  /* 0x8000001579147221 */ /* 0x100fe20000010000 */
[----:B------:R-:W-:Y:S01]  /*3290*/  FADD.FTZ R120, R123, -R21 ;  /* 0x800000157b787221 */ /* 0x000fe20000010000 */
[--C-:B--2---:R-:W-:Y:S01]  /*32a0*/  FADD.FTZ R21, R124, -R14.reuse ;  /* 0x8000000e7c157221 */ /* 0x104fe20000010000 */
[----:B------:R-:W-:Y:S01]  /*32b0*/  FADD.FTZ R123, R126, -R14 ;  /* 0x8000000e7e7b7221 */ /* 0x000fe20000010000 */
[--C-:B------:R-:W-:Y:S01]  /*32c0*/  FADD.FTZ R14, R125, -R15.reuse ;  /* 0x8000000f7d0e7221 */ /* 0x100fe20000010000 */
[----:B------:R-:W-:Y:S01]  /*32d0*/  FADD.FTZ R124, R127, -R15 ;  /* 0x8000000f7f7c7221 */ /* 0x000fe20000010000 */
[--C-:B-1----:R-:W-:Y:S01]  /*32e0*/  FADD.FTZ R121, R128, -R154.reuse ;  /* 0x8000009a80797221 */ /* 0x102fe20000010000 */
[----:B------:R-:W-:Y:S01]  /*32f0*/  FADD.FTZ R126, R131, -R155 ;  /* 0x8000009b837e7221 */ /* 0x000fe20000010000 */
[----:B------:R-:W1:Y:S01]  /*3300*/  MUFU.EX2 R15, R219 ;  /* 0x000000db000f7308 */ /* 0x000e620000000800 */
[----:B------:R-:W-:Y:S01]  /*3310*/  FADD.FTZ R125, R130, -R154 ;  /* 0x8000009a827d7221 */ /* 0x000fe20000010000 */
[--C-:B-----5:R-:W-:Y:S01]  /*3320*/  FADD.FTZ R128, R133, -R157.reuse ;  /* 0x8000009d85807221 */ /* 0x120fe20000010000 */
[----:B------:R-:W-:Y:S01]  /*3330*/  FADD.FTZ R127, R132, -R156 ;  /* 0x8000009c847f7221 */ /* 0x000fe20000010000 */
[----:B------:R-:W-:Y:S01]  /*3340*/  FADD.FTZ R130, R135, -R157 ;  /* 0x8000009d87827221 */ /* 0x000fe20000010000 */
[----:B------:R-:W-:Y:S01]  /*3350*/  FADD.FTZ R122, R129, -R155 ;  /* 0x8000009b817a7221 */ /* 0x000fe20000010000 */
[--C-:B---3--:R-:W-:Y:S01]  /*3360*/  FADD.FTZ R133, R136, -R8.reuse ;  /* 0x8000000888857221 */ /* 0x108fe20000010000 */
[----:B------:R-:W-:Y:S01]  /*3370*/  FADD.FTZ R131, R138, -R8 ;  /* 0x800000088a837221 */ /* 0x000fe20000010000 */
[--C-:B------:R-:W-:Y:S01]  /*3380*/  FADD.FTZ R8, R139, -R9.reuse ;  /* 0x800000098b087221 */ /* 0x100fe20000010000 */
[----:B------:R-:W-:Y:S01]  /*3390*/  FADD.FTZ R132, R137, -R9 ;  /* 0x8000000989847221 */ /* 0x000fe20000010000 */
[--C-:B------:R-:W-:Y:S01]  /*33a0*/  FADD.FTZ R9, R140, -R6.reuse ;  /* 0x800000068c097221 */ /* 0x100fe20000010000 */
[----:B------:R-:W-:Y:S01]  /*33b0*/  FADD.FTZ R135, R142, -R6 ;  /* 0x800000068e877221 */ /* 0x000fe20000010000 */
[----:B------:R-:W-:Y:S01]  /*33c0*/  FADD.FTZ R6, R141, -R7 ;  /* 0x800000078d067221 */ /* 0x000fe20000010000 */
[----:B------:R-:W-:Y:S01]  /*33d0*/  FMUL.FTZ R131, R170, R131 ;  /* 0x00000083aa837220 */ /* 0x000fe20000410000 */
[----:B------:R-:W-:Y:S01]  /*33e0*/  FMUL.FTZ R8, R171, R8 ;  /* 0x00000008ab087220 */ /* 0x000fe20000410000 */
[----:B------:R-:W-:Y:S01]  /*33f0*/  FADD.FTZ R140, R149, -R175 ;  /* 0x800000af958c7221 */ /* 0x000fe20000010000 */
[----:B------:R-:W-:Y:S01]  /*3400*/  FMUL.FTZ R9, R168, R9 ;  /* 0x00000009a8097220 */ /* 0x000fe20000410000 */
[----:B------:R-:W-:Y:S01]  /*3410*/  FMUL.FTZ R6, R173, R6 ;  /* 0x00000006ad067220 */ /* 0x000fe20000410000 */
[----:B------:R-:W-:Y:S01]  /*3420*/  FADD.FTZ R129, R134, -R156 ;  /* 0x8000009c86817221 */ /* 0x000fe20000010000 */
[----:B------:R-:W-:Y:S01]  /*3430*/  F2FP.BF16.F32.PACK_AB R149, R8, R131 ;  /* 0x000000830895723e */ /* 0x000fe200000010ff */
[----:B------:R-:W-:-:S02]  /*3440*/  IMAD.U32 R8, RZ, RZ, UR5 ;  /* 0x00000005ff087e24 */ /* 0x000fc4000f8e00ff */
[----:B------:R-:W-:Y:S01]  /*3450*/  FADD.FTZ R134, R143, -R7 ;  /* 0x800000078f867221 */ /* 0x000fe20000010000 */
        /* <DEDUP_REMOVED lines=257> */
.L_x_1880:
        /* <DEDUP_REMOVED lines=44> */
.L_x_1881:
        /* <DEDUP_REMOVED lines=62> */
.L_x_1863:
[----:B------:R-:W-:Y:S05]  /*4b10*/  @P0 BRA `(.L_x_1857) ;  /* 0x0000004800640947 */ /* 0x000fea0003800000 */
[----:B------:R-:W-:Y:S01]  /*4b20*/  ULDC.64 UR4, c[0x0][0x878] ;  /* 0x00021e0000047ab9 */ /* 0x000fe20000000a00 */
[----:B------:R-:W2:Y:S01]  /*4b30*/  S2R R4, SR_TID.X ;  /* 0x0000000000047919 */ /* 0x000ea20000002100 */
[----:B------:R-:W-:Y:S01]  /*4b40*/  UISETP.NE.U32.AND UP0, UPT, UR4, URZ, UPT ;  /* 0x0000003f0400728c */ /* 0x000fe2000bf05070 */
[----:B------:R-:W3:Y:S08]  /*4b50*/  S2UR UR10, SR_CTAID.Y ;  /* 0x00000000000a79c3 */ /* 0x000ef00000002600 */
        /* <DEDUP_REMOVED lines=9> */
[----:B-1----:R-:W-:Y:S01]  /*4bf0*/  IMAD.U32 R3, RZ, RZ, UR5 ;  /* 0x00000005ff037e24 */ /* 0x002fe2000f8e00ff */
[----:B------:R-:W1:Y:S01]  /*4c00*/  S2UR UR11, SR_CgaCtaId ;  /* 0x00000000000b79c3 */ /* 0x000e620000008800 */
[----:B------:R-:W-:-:S03]  /*4c10*/  ULDC UR5, c[0x0][0x850] ;  /* 0x0002140000057ab9 */ /* 0x000fc60000000800 */
[----:B------:R2:W4:Y:S01]  /*4c20*/  @P0 LDG.E R2, desc[UR46][R2.64] ;  /* 0x0000002e02020981 */ /* 0x000522000c1e1900 */
[----:B------:R-:W-:Y:S01]  /*4c30*/  UISETP.NE.AND UP1, UPT, UR5, 0x1, UPT ;  /* 0x000000010500788c */ /* 0x000fe2000bf25270 */
[----:B------:R-:W-:Y:S01]  /*4c40*/  BSSY B0, `(.L_x_1883) ;  /* 0x0000059000007945 */ /* 0x000fe20003800000 */
[----:B--2---:R-:W-:-:S09]  /*4c50*/  VIADD R3, R4, 0xffffff80 ;  /* 0xffffff8004037836 */ /* 0x004fd20000000000 */
        /* <DEDUP_REMOVED lines=13> */
[----:B---3--:R-:W-:Y:S01]  /*4d30*/  UIMAD.WIDE.U32 UR4, UR10, UR4, URZ ;  /* 0x000000040a0472a5 */ /* 0x008fe2000f8e003f */
[----:B------:R-:W-:Y:S01]  /*4d40*/  IMAD.SHL.U32 R0, R0, 0x4, RZ ;  /* 0x0000000400007824 */ /* 0x000fe200078e00ff */
[----:B------:R-:W-:-:S02]  /*4d50*/  @UP0 ULEA.HI UR7, UR7, UR6, URZ, 0x7 ;  /* 0x0000000607070291 */ /* 0x000fc4000f8f383f */
[----:B------:R-:W-:Y:S02]  /*4d60*/  @UP1 USHF.R.U32.HI UR10, URZ, UR16, UR5 ;  /* 0x000000103f0a1299 */ /* 0x000fe40008011605 */
[----:B------:R-:W-:Y:S02]  /*4d70*/  @UP0 USHF.R.S32.HI UR7, URZ, 0x7, UR7 ;  /* 0x000000073f070899 */ /* 0x000fe40008011407 */
[----:B-1----:R-:W-:Y:S02]  /*4d80*/  ULEA UR4, UR11, UR9, 0x18 ;  /* 0x000000090b047291 */ /* 0x002fe4000f8ec03f */
        /* <DEDUP_REMOVED lines=61> */
.L_x_1885:
[----:B------:R-:W-:Y:S01]  /*5160*/  @P0 ELECT P1, URZ, PT ;  /* 0x00000000003f082f */ /* 0x000fe20003820000 */
[----:B------:R2:W-:-:S12]  /*5170*/  UBLKRED.G.S.ADD.F32.RN [UR6], [UR4], UR5, desc[UR8] ;  /* 0x00000806040073bb */ /* 0x0005d800080a1405 */
[----:B------:R-:W-:Y:S02]  /*5180*/  @P1 PLOP3.LUT P0, PT, P1, PT, PT, 0x8, 0x0 ;  /* 0x000000000000181c */ /* 0x000fe40000f0e170 */
[----:B------:R-:W-:-:S11]  /*5190*/  PLOP3.LUT P1, PT, PT, PT, PT, 0x8, 0x0 ;  /* 0x000000000000781c */ /* 0x000fd60003f2e170 */
[----:B--2---:R-:W-:Y:S05]  /*51a0*/  @P0 BRA.U.ANY `(.L_x_1885) ;  /* 0xfffffffd00ec0947 */ /* 0x004fea000393ffff */
[----:B------:R0:W-:Y:S01]  /*51b0*/  UTMACMDFLUSH ;  /* 0x00000000000079b7 */ /* 0x0001e20000000000 */
[----:B------:R-:W-:-:S04]  /*51c0*/  DEPBAR.LE SB0, 0x0 ;  /* 0x000080000000791a */ /* 0x000fc80000000000 */
.L_x_1884:
[----:B------:R-:W-:Y:S05]  /*51d0*/  BSYNC B0 ;  /* 0x0000000000007941 */ /* 0x000fea0003800000 */
.L_x_1883:
        /* <DEDUP_REMOVED lines=28> */
.L_x_1886:
        /* <DEDUP_REMOVED lines=8> */
.L_x_1852:
        /* <DEDUP_REMOVED lines=21> */
.L_x_1888:
        /* <DEDUP_REMOVED lines=13> */
.L_x_1890:
[----:B------:R-:W-:-:S05]  /*5640*/  ULDC UR4, c[0x0][0x8c4] ;  /* 0x0002310000047ab9 */ /* 0x000fca0000000800 */
.L_x_1889:
        /* <DEDUP_REMOVED lines=44> */
.L_x_1891:
        /* <DEDUP_REMOVED lines=13> */
.L_x_1892:
        /* <DEDUP_REMOVED lines=12> */
.L_x_1893:
[----:B------:R-:W-:Y:S01]  /*5aa0*/  UIADD3 UR7, -UR6, UR8, UR14 ;  /* 0x0000000806077290 */ /* 0x000fe2000fffe10e */
[----:B------:R-:W-:Y:S01]  /*5ab0*/  ISETP.LE.AND P0, PT, RZ, UR10, PT ;  /* 0x0000000aff007c0c */ /* 0x000fe2000bf03270 */
[----:B------:R-:W-:Y:S02]  /*5ac0*/  ULDC UR9, c[0x0][0x74c] ;  /* 0x0001d30000097ab9 */ /* 0x000fe40000000800 */
[----:B------:R-:W-:-:S04]  /*5ad0*/  UIADD3 UR7, UR7, -UR9, URZ ;  /* 0x8000000907077290 */ /* 0x000fc8000fffe03f */
        /* <DEDUP_REMOVED lines=18> */
.L_x_1894:
[----:B------:R-:W-:-:S06]  /*5c00*/  UISETP.GT.AND UP1, UPT, UR12, UR7, UPT ;  /* 0x000000070c00728c */ /* 0x000fcc000bf24270 */
[----:B------:R-:W-:-:S13]  /*5c10*/  PLOP3.LUT P0, PT, PT, PT, UP1, 0x80, 0x0 ;  /* 0x000000000000781c */ /* 0x000fda0003f0f018 */
[----:B------:R-:W-:Y:S05]  /*5c20*/  @!P0 BRA `(.L_x_1857) ;  /* 0x0000003800208947 */ /* 0x000fea0003800000 */
[----:B------:R-:W-:Y:S01]  /*5c30*/  ULDC.64 UR14, c[0x0][0x2d8] ;  /* 0x0000b600000e7ab9 */ /* 0x000fe20000000a00 */
[----:B------:R-:W-:Y:S01]  /*5c40*/  ULDC.64 UR28, c[0x0][0x2e0] ;  /* 0x0000b800001c7ab9 */ /* 0x000fe20000000a00 */
[----:B------:R-:W-:Y:S02]  /*5c50*/  UIMAD UR6, UR11, UR14, URZ ;  /* 0x0000000e0b0672a4 */ /* 0x000fe4000f8e023f */
[----:B------:R-:W-:Y:S02]  /*5c60*/  USHF.R.S32.HI UR11, URZ, 0x1f, UR13 ;  /* 0x0000001f3f0b7899 */ /* 0x000fe4000801140d */
[----:B------:R-:W-:Y:S02]  /*5c70*/  UIMAD UR15, UR16, UR15, UR6 ;  /* 0x0000000f100f72a4 */ /* 0x000fe4000f8e0206 */
[----:B------:R-:W-:Y:S02]  /*5c80*/  UIADD3 UR6, -UR7, UR12, URZ ;  /* 0x0000000c07067290 */ /* 0x000fe4000fffe13f */
[----:B------:R-:W-:-:S02]  /*5c90*/  UIMAD.WIDE.U32 UR8, UR16, UR14, URZ ;  /* 0x0000000e100872a5 */ /* 0x000fc4000f8e003f */
[----:B------:R-:W-:Y:S02]  /*5ca0*/  ULOP3.LUT UR6, UR6, 0x1, URZ, 0xc0, !UPT ;  /* 0x0000000106067892 */ /* 0x000fe4000f8ec03f */
[----:B------:R-:W-:Y:S02]  /*5cb0*/  USEL UR13, UR13, URZ, !UP0 ;  /* 0x0000003f0d0d7287 */ /* 0x000fe4000c000000 */
[----:B------:R-:W-:Y:S02]  /*5cc0*/  USEL UR14, UR11, URZ, !UP0 ;  /* 0x0000003f0b0e7287 */ /* 0x000fe4000c000000 */
[----:B------:R-:W-:Y:S02]  /*5cd0*/  UISETP.NE.U32.AND UP0, UPT, UR6, 0x1, UPT ;  /* 0x000000010600788c */ /* 0x000fe4000bf05070 */
[----:B------:R-:W-:Y:S02]  /*5ce0*/  UIADD3 UR10, UP1, UR4, UR8, URZ ;  /* 0x00000008040a7290 */ /* 0x000fe4000ff3e03f */
[----:B------:R-:W-:-:S02]  /*5cf0*/  UIADD3 UR15, UR9, UR15, URZ ;  /* 0x0000000f090f7290 */ /* 0x000fc4000fffe03f */
[----:B------:R-:W-:Y:S01]  /*5d00*/  PLOP3.LUT P1, PT, PT, PT, UP0, 0x80, 0x0 ;  /* 0x000000000000781c */ /* 0x000fe20003f2f008 */
[----:B------:R-:W-:Y:S02]  /*5d10*/  UIMAD UR14, UR14, UR28, URZ ;  /* 0x0000001c0e0e72a4 */ /* 0x000fe4000f8e023f */
[----:B------:R-:W-:Y:S02]  /*5d20*/  UIADD3.X UR11, UR5, UR15, URZ, UP1, !UPT ;  /* 0x0000000f050b7290 */ /* 0x000fe40008ffe43f */
[----:B------:R-:W-:Y:S02]  /*5d30*/  UIMAD UR14, UR13, UR29, UR14 ;  /* 0x0000001d0d0e72a4 */ /* 0x000fe4000f8e020e */
[----:B------:R-:W-:Y:S01]  /*5d40*/  UIMAD.WIDE.U32 UR10, UR13, UR28, UR10 ;  /* 0x0000001c0d0a72a5 */ /* 0x000fe2000f8e000a */
[----:B------:R-:W-:-:S03]  /*5d50*/  ELECT P0, URZ, PT ;  /* 0x00000000003f782f */ /* 0x000fc60003800000 */
[----:B------:R-:W-:Y:S02]  /*5d60*/  UIADD3 UR27, UR11, UR14, URZ ;  /* 0x0000000e0b1b7290 */ /* 0x000fe4000fffe03f */
[----:B------:R-:W-:Y:S10]  /*5d70*/  @P1 BRA `(.L_x_1895) ;  /* 0x0000000000bc1947 */ /* 0x000ff40003800000 */
        /* <DEDUP_REMOVED lines=18> */
.L_x_1897:
[----:B------:R-:W-:Y:S05]  /*5ea0*/  BSYNC B0 ;  /* 0x0000000000007941 */ /* 0x000fea0003800000 */
.L_x_1896:
        /* <DEDUP_REMOVED lines=19> */
.L_x_1899:
[----:B------:R-:W-:Y:S05]  /*5fe0*/  BSYNC B0 ;  /* 0x0000000000007941 */ /* 0x000fea0003800000 */
.L_x_1898:
[----:B------:R-:W-:Y:S06]  /*5ff0*/  BAR.ARV 0xa, 0xa0 ;  /* 0x0282800000007b1d */ /* 0x000fec0000002000 */
[----:B------:R-:W-:Y:S04]  /*6000*/  BSSY B0, `(.L_x_1900) ;  /* 0x0000003000007945 */ /* 0x000fe80003800000 */
[----:B------:R-:W-:Y:S05]  /*6010*/  @!P0 BRA `(.L_x_1901) ;  /* 0x0000000000048947 */ /* 0x000fea0003800000 */
[----:B------:R-:W-:-:S04]  /*6020*/  DEPBAR.LE SB0, 0x0 ;  /* 0x000080000000791a */ /* 0x000fc80000000000 */
.L_x_1901:
[----:B------:R-:W-:Y:S05]  /*6030*/  BSYNC B0 ;  /* 0x0000000000007941 */ /* 0x000fea0003800000 */
.L_x_1900:
[----:B------:R-:W-:Y:S06]  /*6040*/  BAR.ARV 0xb, 0xa0 ;  /* 0x02c2800000007b1d */ /* 0x000fec0000002000 */
[----:B------:R-:W-:Y:S01]  /*6050*/  UIADD3 UR18, UR7, 0x1, URZ ;  /* 0x0000000107127890 */ /* 0x000fe2000fffe03f */
[----:B------:R-:W-:Y:S11]  /*6060*/  BRA `(.L_x_1902) ;  /* 0x0000000000047947 */ /* 0x000ff60003800000 */
.L_x_1895:
[----:B------:R-:W-:-:S05]  /*6070*/  UMOV UR18, UR7 ;  /* 0x0000000700127c82 */ /* 0x000fca0008000000 */
.L_x_1902:
[----:B------:R-:W-:-:S04]  /*6080*/  UIADD3 UR6, UR7, 0x1, URZ ;  /* 0x0000000107067890 */ /* 0x000fc8000fffe03f */
[----:B------:R-:W-:-:S06]  /*6090*/  UISETP.NE.AND UP0, UPT, UR12, UR6, UPT ;  /* 0x000000060c00728c */ /* 0x000fcc000bf05270 */
[----:B------:R-:W-:-:S13]  /*60a0*/  PLOP3.LUT P1, PT, PT, PT, UP0, 0x80, 0x0 ;  /* 0x000000000000781c */ /* 0x000fda0003f2f008 */
[----:B------:R-:W-:Y:S05]  /*60b0*/  @!P1 BRA `(.L_x_1857) ;  /* 0x0000003000fc9947 */ /* 0x000fea0003800000 */
[----:B------:R-:W-:Y:S01]  /*60c0*/  UMOV UR16, UR8 ;  /* 0x0000000800107c82 */ /* 0x000fe20008000000 */
[----:B------:R-:W-:Y:S01]  /*60d0*/  UMOV UR17, UR15 ;  /* 0x0000000f00117c82 */ /* 0x000fe20008000000 */
[----:B------:R-:W-:Y:S01]  /*60e0*/  ULDC.64 UR20, c[0x0][0x2c0] ;  /* 0x0000b00000147ab9 */ /* 0x000fe20000000a00 */
[----:B------:R-:W-:Y:S02]  /*60f0*/  UIMAD.WIDE.U32 UR16, UR13, UR28, UR16 ;  /* 0x0000001c0d1072a5 */ /* 0x000fe4000f8e0010 */
[----:B------:R-:W-:Y:S02]  /*6100*/  UIMAD UR19, UR18, 0x1800, URZ ;  /* 0x00001800121378a4 */ /* 0x000fe4000f8e023f */
[----:B------:R-:W-:Y:S01]  /*6110*/  UIADD3 UR25, UP0, UR4, UR16, URZ ;  /* 0x0000001004197290 */ /* 0x000fe2000ff1e03f */
[----:B------:R-:W-:Y:S01]  /*6120*/  UMOV UR6, URZ ;  /* 0x0000003f00067c82 */ /* 0x000fe20008000000 */
[----:B------:R-:W-:Y:S02]  /*6130*/  ULDC.64 UR30, c[0x0][0x2c0] ;  /* 0x0000b000001e7ab9 */ /* 0x000fe40000000a00 */
[----:B------:R-:W-:-:S02]  /*6140*/  UIADD3.X UR16, UR5, UR14, UR17, UP0, !UPT ;  /* 0x0000000e05107290 */ /* 0x000fc400087fe411 */
[----:B------:R-:W-:Y:S01]  /*6150*/  ULEA UR24, UP0, UR25, UR20, 0x2 ;  /* 0x0000001419187291 */ /* 0x000fe2000f80103f */
[----:B------:R-:W-:-:S03]  /*6160*/  UMOV UR26, UR19 ;  /* 0x00000013001a7c82 */ /* 0x000fc60008000000 */
[----:B------:R-:W-:Y:S02]  /*6170*/  ULEA.HI.X UR25, UR25, UR21, UR16, 0x2, UP0 ;  /* 0x0000001519197291 */ /* 0x000fe400080f1410 */
[----:B------:R-:W-:Y:S02]  /*6180*/  UIADD3 UR20, UP0, UR24, 0x3000, URZ ;  /* 0x0000300018147890 */ /* 0x000fe4000ff1e03f */
[----:B------:R-:W-:Y:S02]  /*6190*/  UIADD3 UR22, UP1, UR24, 0x6000, URZ ;  /* 0x0000600018167890 */ /* 0x000fe4000ff3e03f */
[----:B------:R-:W-:Y:S02]  /*61a0*/  UIADD3 UR24, UP2, UR24, 0x9000, URZ ;  /* 0x0000900018187890 */ /* 0x000fe4000ff5e03f */
[----:B------:R-:W-:Y:S02]  /*61b0*/  UIADD3.X UR21, URZ, UR25, URZ, UP0, !UPT ;  /* 0x000000193f157290 */ /* 0x000fe400087fe43f */
[----:B------:R-:W-:-:S02]  /*61c0*/  UIADD3.X UR23, URZ, UR25, URZ, UP1, !UPT ;  /* 0x000000193f177290 */ /* 0x000fc40008ffe43f */
[----:B------:R-:W-:-:S12]  /*61d0*/  UIADD3.X UR25, URZ, UR25, URZ, UP2, !UPT ;  /* 0x000000193f197290 */ /* 0x000fd800097fe43f */
.L_x_1915:
        /* <DEDUP_REMOVED lines=20> */
.L_x_1904:
[----:B------:R-:W-:Y:S05]  /*6320*/  BSYNC B0 ;  /* 0x0000000000007941 */ /* 0x000fea0003800000 */
.L_x_1903:
        /* <DEDUP_REMOVED lines=13> */
.L_x_1906:
[----:B------:R-:W-:Y:S05]  /*6400*/  BSYNC B0 ;  /* 0x0000000000007941 */ /* 0x000fea0003800000 */
.L_x_1905:
[----:B------:R-:W-:Y:S06]  /*6410*/  BAR.ARV 0xa, 0xa0 ;  /* 0x0282800000007b1d */ /* 0x000fec0000002000 */
[----:B------:R-:W-:Y:S04]  /*6420*/  BSSY B0, `(.L_x_1907) ;  /* 0x0000003000007945 */ /* 0x000fe80003800000 */
[----:B------:R-:W-:Y:S05]  /*6430*/  @!P0 BRA `(.L_x_1908) ;  /* 0x0000000000048947 */ /* 0x000fea0003800000 */
[----:B------:R-:W-:-:S04]  /*6440*/  DEPBAR.LE SB0, 0x0 ;  /* 0x000080000000791a */ /* 0x000fc80000000000 */
.L_x_1908:
[----:B------:R-:W-:Y:S05]  /*6450*/  BSYNC B0 ;  /* 0x0000000000007941 */ /* 0x000fea0003800000 */
.L_x_1907:
        /* <DEDUP_REMOVED lines=13> */
.L_x_1910:
[----:B------:R-:W-:Y:S05]  /*6530*/  BSYNC B0 ;  /* 0x0000000000007941 */ /* 0x000fea0003800000 */
.L_x_1909:
        /* <DEDUP_REMOVED lines=13> */
.L_x_1912:
[----:B------:R-:W-:Y:S05]  /*6610*/  BSYNC B0 ;  /* 0x0000000000007941 */ /* 0x000fea0003800000 */
.L_x_1911:
[----:B------:R-:W-:Y:S01]  /*6620*/  UIADD3 UR18, UR18, 0x2, URZ ;  /* 0x0000000212127890 */ /* 0x000fe2000fffe03f */
[----:B------:R-:W-:Y:S06]  /*6630*/  BAR.ARV 0xa, 0xa0 ;  /* 0x0282800000007b1d */ /* 0x000fec0000002000 */
[----:B------:R-:W-:Y:S01]  /*6640*/  UISETP.GE.AND UP0, UPT, UR18, UR12, UPT ;  /* 0x0000000c1200728c */ /* 0x000fe2000bf06270 */
[----:B------:R-:W-:Y:S04]  /*6650*/  BSSY B0, `(.L_x_1913) ;  /* 0x0000003000007945 */ /* 0x000fe80003800000 */
[----:B------:R-:W-:Y:S06]  /*6660*/  @!P0 BRA `(.L_x_1914) ;  /* 0x0000000000048947 */ /* 0x000fec0003800000 */
[----:B------:R-:W-:-:S04]  /*6670*/  DEPBAR.LE SB0, 0x0 ;  /* 0x000080000000791a */ /* 0x000fc80000000000 */
.L_x_1914:
[----:B------:R-:W-:Y:S05]  /*6680*/  BSYNC B0 ;  /* 0x0000000000007941 */ /* 0x000fea0003800000 */
.L_x_1913:
[----:B------:R-:W-:Y:S06]  /*6690*/  BAR.ARV 0xb, 0xa0 ;  /* 0x02c2800000007b1d */ /* 0x000fec0000002000 */
[----:B------:R-:W-:Y:S01]  /*66a0*/  PLOP3.LUT P1, PT, PT, PT, UP0, 0x80, 0x0 ;  /* 0x000000000000781c */ /* 0x000fe20003f2f008 */
[----:B------:R-:W-:Y:S02]  /*66b0*/  UIADD3 UR26, UR26, 0x3000, URZ ;  /* 0x000030001a1a7890 */ /* 0x000fe4000fffe03f */
[----:B------:R-:W-:-:S10]  /*66c0*/  UIADD3 UR6, UR6, 0x3000, URZ ;  /* 0x0000300006067890 */ /* 0x000fd4000fffe03f */
[----:B------:R-:W-:Y:S05]  /*66d0*/  @!P1 BRA `(.L_x_1915) ;  /* 0xfffffff800c09947 */ /* 0x000fea000383ffff */
[----:B------:R-:W-:Y:S05]  /*66e0*/  BRA `(.L_x_1857) ;  /* 0x0000002c00707947 */ /* 0x000fea0003800000 */
.L_x_1887:
        /* <DEDUP_REMOVED lines=14> */
.L_x_1916:
        /* <DEDUP_REMOVED lines=14> */
.L_x_1918:
[----:B------:R-:W-:-:S05]  /*68b0*/  ULDC UR4, c[0x0][0x8c4] ;  /* 0x0002310000047ab9 */ /* 0x000fca0000000800 */
.L_x_1917:
        /* <DEDUP_REMOVED lines=59> */
.L_x_1920:
        /* <DEDUP_REMOVED lines=13> */
.L_x_1921:
        /* <DEDUP_REMOVED lines=8> */
.L_x_1922:
        /* <DEDUP_REMOVED lines=21> */
.L_x_1923:
        /* <DEDUP_REMOVED lines=50> */
.L_x_1953:
        /* <DEDUP_REMOVED lines=15> */
.L_x_1926:
        /* <DEDUP_REMOVED lines=127> */
.L_x_1937:
[----:B-123--:R-:W-:-:S04]  /*7b10*/  SHF.L.U32 R18, R10, 0x1f, RZ ;  /* 0x0000001f0a127819 */ /* 0x00efc800000006ff */
[----:B------:R-:W2:Y:S02]  /*7b20*/  SYNCS.PHASECHK.TRANS64.TRYWAIT P1, [R15+URZ+0x26840], R18 ;  /* 0x026840120f0075a7 */ /* 0x000ea4000802017f */
[----:B--2---:R-:W-:Y:S05]  /*7b30*/  @!P1 BRA `(.L_x_1929) ;  /* 0x0000001800dc9947 */ /* 0x004fea0003800000 */
.L_x_1954:
        /* <DEDUP_REMOVED lines=8> */
.L_x_1930:
        /* <DEDUP_REMOVED lines=44> */
.L_x_1955:
        /* <DEDUP_REMOVED lines=8> */
.L_x_1932:
        /* <DEDUP_REMOVED lines=44> */
.L_x_1956:
        /* <DEDUP_REMOVED lines=8> */
.L_x_1934:
        /* <DEDUP_REMOVED lines=38> */
.L_x_1958:
        /* <DEDUP_REMOVED lines=8> */
.L_x_1936:
        /* <DEDUP_REMOVED lines=44> */
.L_x_1928:
[----:B------:R-:W4:Y:S02]  /*87e0*/  LDL.LU R4, [R1+0x4] ;  /* 0x0000040001047983 */ /* 0x000f240000300800 */
[----:B----4-:R-:W-:Y:S02]  /*87f0*/  ISETP.NE.AND P1, PT, R4, RZ, PT ;  /* 0x000000ff0400720c */ /* 0x010fe40003f25270 */
[----:B------:R4:W5:Y:S11]  /*8800*/  LDL R4, [R1] ;  /* 0x0000000001047983 */ /* 0x0009760000100800 */
[----:B----4-:R-:W-:Y:S05]  /*8810*/  @!P1 BRA `(.L_x_1927) ;  /* 0x0000000400949947 */ /* 0x010fea0003800000 */
[----:B------:R-:W-:-:S04]  /*8820*/  SHF.L.U32 R12, R10, 0x1f, RZ ;  /* 0x0000001f0a0c7819 */ /* 0x000fc800000006ff */
[----:B------:R-:W4:Y:S02]  /*8830*/  SYNCS.PHASECHK.TRANS64.TRYWAIT P1, [R15+URZ+0x26840], R12 ;  /* 0x0268400c0f0075a7 */ /* 0x000f24000802017f */
[----:B----4-:R-:W-:Y:S05]  /*8840*/  @!P1 BRA `(.L_x_1938) ;  /* 0x0000000c00ec9947 */ /* 0x010fea0003800000 */
.L_x_1959:
        /* <DEDUP_REMOVED lines=8> */
.L_x_1939:
        /* <DEDUP_REMOVED lines=41> */
.L_x_1960:
        /* <DEDUP_REMOVED lines=8> */
.L_x_1941:
        /* <DEDUP_REMOVED lines=41> */
.L_x_1927:
[----:B------:R-:W1:Y:S01]  /*8e70*/  S2R R0, SR_TID.X ;  /* 0x0000000000007919 */ /* 0x000e620000002100 */
[----:B------:R-:W-:Y:S01]  /*8e80*/  IMAD R3, R16, 0x8, R15 ;  /* 0x0000000810037824 */ /* 0x000fe200078e020f */
[----:B-1----:R-:W-:Y:S02]  /*8e90*/  LOP3.LUT R2, R0, 0x7f, RZ, 0xc0, !PT ;  /* 0x0000007f00027812 */ /* 0x002fe400078ec0ff */
[----:B------:R-:W-:Y:S02]  /*8ea0*/  SHF.L.U32 R0, R10, 0x1f, RZ ;  /* 0x0000001f0a007819 */ /* 0x000fe400000006ff */
[----:B------:R-:W-:Y:S02]  /*8eb0*/  ISETP.NE.AND P1, PT, R2, RZ, PT ;  /* 0x000000ff0200720c */ /* 0x000fe40003f25270 */
[----:B------:R-:W1:Y:S02]  /*8ec0*/  SYNCS.PHASECHK.TRANS64.TRYWAIT P0, [R3+URZ+0x26840], R0 ;  /* 0x02684000030075a7 */ /* 0x000e64000800017f */
[----:B-1----:R-:W-:Y:S09]  /*8ed0*/  @!P0 BRA `(.L_x_1942) ;  /* 0x0000000800708947 */ /* 0x002ff20003800000 */
.L_x_1961:
[----:B------:R-:W-:Y:S05]  /*8ee0*/  @P1 BRA `(.L_x_1943) ;  /* 0x0000000000181947 */ /* 0x000fea0003800000 */
[----:B------:R-:W1:Y:S01]  /*8ef0*/  S2R R2, SR_TID.X ;  /* 0x0000000000027919 */ /* 0x000e620000002100 */
[----:B------:R-:W-:-:S04]  /*8f00*/  IMAD.MOV.U32 R0, RZ, RZ, 0x3100 ;  /* 0x00003100ff007424 */ /* 0x000fc800078e00ff */
[----:B------:R1:W-:Y:S02]  /*8f10*/  SYNCS.ARRIVE.TRANS64 RZ, [R3+URZ+0x26830], R0 ;  /* 0x0268300003ff79a7 */ /* 0x0003e4000800003f */
[----:B-1----:R-:W-:-:S13]  /*8f20*/  LOP3.LUT P0, RZ, R2, 0x1f, RZ, 0xc0, !PT ;  /* 0x0000001f02ff7812 */ /* 0x002fda000780c0ff */
[----:B------:R-:W-:Y:S05]  /*8f30*/  @!P0 BRA `(.L_x_1943) ;  /* 0x0000000000048947 */ /* 0x000fea0003800000 */
[----:B------:R-:W-:Y:S01]  /*8f40*/  BPT.TRAP 0x1 ;  /* 0x000000040000795c */ /* 0x000fe20000300000 */
.L_x_1943:
        /* <DEDUP_REMOVED lines=48> */
.L_x_1924:
[----:B------:R-:W-:Y:S05]  /*9250*/  BSYNC B0 ;  /* 0x0000000000007941 */ /* 0x000fea0003800000 */
.L_x_1919:
[----:B------:R-:W-:-:S03]  /*9260*/  UMOV UR8, 0xffffffff ;  /* 0xffffffff00087882 */ /* 0x000fc60000000000 */
[----:B------:R-:W-:Y:S05]  /*9270*/  BRA.DIV UR8, `(.L_x_1944) ;  /* 0x00000006089c7947 */ /* 0x000fea000b800000 */
[----:B------:R-:W-:-:S13]  /*9280*/  ELECT P6, URZ, PT ;  /* 0x00000000003f782f */ /* 0x000fda00038c0000 */
.L_x_1964:
[----:B------:R-:W-:Y:S05]  /*9290*/  @!P6 BRA `(.L_x_1857) ;  /* 0x000000000084e947 */ /* 0x000fea0003800000 */
[----:B------:R-:W-:-:S06]  /*92a0*/  ULOP3.LUT UR8, UR38, 0x2, URZ, 0xfc, !UPT ;  /* 0x0000000226087892 */ /* 0x000fcc000f8efc3f */
[----:B------:R-:W-:-:S05]  /*92b0*/  IMAD.U32 R2, RZ, RZ, UR8 ;  /* 0x00000008ff027e24 */ /* 0x000fca000f8e00ff */
[----:B------:R-:W-:-:S13]  /*92c0*/  ISETP.NE.AND P2, PT, R2, 0x3, PT ;  /* 0x000000030200780c */ /* 0x000fda0003f45270 */
[----:B------:R-:W-:Y:S05]  /*92d0*/  @!P2 BRA `(.L_x_1945) ;  /* 0x000000000004a947 */ /* 0x000fea0003800000 */
[----:B---3--:R-:W-:Y:S01]  /*92e0*/  BPT.TRAP 0x1 ;  /* 0x000000040000795c */ /* 0x008fe20000300000 */
.L_x_1945:
        /* <DEDUP_REMOVED lines=15> */
.L_x_1965:
[----:B------:R-:W2:Y:S02]  /*93e0*/  SYNCS.PHASECHK.TRANS64.TRYWAIT P0, [R3+URZ], R2 ;  /* 0x00000002030075a7 */ /* 0x000ea4000800017f */
[----:B--2---:R-:W-:Y:S05]  /*93f0*/  @!P0 BRA `(.L_x_1947) ;  /* 0x0000000400708947 */ /* 0x004fea0003800000 */
.L_x_1966:
[----:B------:R-:W-:Y:S05]  /*9400*/  @!P2 BRA `(.L_x_1948) ;  /* 0x000000000004a947 */ /* 0x000fea0003800000 */
[----:B---3--:R-:W-:Y:S01]  /*9410*/  BPT.TRAP 0x1 ;  /* 0x000000040000795c */ /* 0x008fe20000300000 */
.L_x_1948:
[----:B--2---:R-:W-:-:S04]  /*9420*/  VIADD R3, R8, 0x26840 ;  /* 0x0002684008037836 */ /* 0x004fc80000000000 */
[----:B------:R-:W-:-:S04]  /*9430*/  IMAD R5, R0, 0x8, R3 ;  /* 0x0000000800057824 */ /* 0x000fc800078e0203 */
[----:B------:R-:W2:Y:S02]  /*9440*/  SYNCS.PHASECHK.TRANS64.TRYWAIT P0, [R5+URZ], R4 ;  /* 0x00000004050075a7 */ /* 0x000ea4000800017f */
[----:B--2---:R-:W-:Y:S05]  /*9450*/  @!P0 BRA `(.L_x_1949) ;  /* 0x00000004006c8947 */ /* 0x004fea0003800000 */
.L_x_1967:
[----:B------:R-:W-:-:S07]  /*9460*/  IMAD R3, R6, 0x8, R3 ;  /* 0x0000000806037824 */ /* 0x000fce00078e0203 */
.L_x_1950:
[----:B----4-:R4:W1:Y:S02]  /*9470*/  SYNCS.PHASECHK.TRANS64.TRYWAIT P0, [R3+URZ], R2 ;  /* 0x00000002030075a7 */ /* 0x010864000800017f */
[----:B-1----:R-:W-:Y:S05]  /*9480*/  @!P0 NANOSLEEP.SYNCS 0x989680 ;  /* 0x009896800000895d */ /* 0x002fea0003900000 */
[----:B------:R-:W1:Y:S02]  /*9490*/  @!P0 SYNCS.PHASECHK.TRANS64 P0, [R3+URZ], R2 ;  /* 0x00000002030085a7 */ /* 0x000e64000800007f */
[----:B-1----:R-:W-:Y:S05]  /*94a0*/  @!P0 BRA `(.L_x_1950) ;  /* 0xfffffffc00f08947 */ /* 0x002fea000383ffff */
.L_x_1857:
[----:B---3--:R-:W-:Y:S05]  /*94b0*/  BSYNC B6 ;  /* 0x0000000000067941 */ /* 0x008fea0003800000 */
.L_x_1851:
[----:B------:R-:W-:Y:S05]  /*94c0*/  EXIT ;  /* 0x000000000000794d */ /* 0x000fea0003800000 */
.L_x_1868:
[----:B------:R-:W-:Y:S02]  /*94d0*/  IMAD.MOV.U32 R13, RZ, RZ, R16 ;  /* 0x000000ffff0d7224 */ /* 0x000fe400078e0010 */
[----:B------:R-:W-:Y:S02]  /*94e0*/  IMAD.MOV.U32 R12, RZ, RZ, RZ ;  /* 0x000000ffff0c7224 */ /* 0x000fe400078e00ff */
[----:B------:R-:W-:Y:S02]  /*94f0*/  IMAD.MOV.U32 R11, RZ, RZ, 0x1f ;  /* 0x0000001fff0b7424 */ /* 0x000fe400078e00ff */
[----:B------:R-:W-:-:S07]  /*9500*/  IMAD.MOV.U32 R15, RZ, RZ, -0x1 ;  /* 0xffffffffff0f7424 */ /* 0x000fce00078e00ff */
[----:B------:R-:W-:Y:S05]  /*9510*/  WARPSYNC.COLLECTIVE R15, `(.L_x_1951) ;  /* 0x000000000f087348 */ /* 0x000fea0003c00000 */
[----:B------:R1:W2:Y:S02]  /*9520*/  SHFL.IDX P6, R14, R13, R12, R11 ;  /* 0x0000000c0d0e7389 */ /* 0x0002a400000c000b */
[----:B-12---:R-:W-:Y:S01]  /*9530*/  ENDCOLLECTIVE ;  /* 0x000000000000791b */ /* 0x006fe20003800000 */
.L_x_1951:
[----:B------:R-:W-:Y:S05]  /*9540*/  BRA `(.L_x_1952) ;  /* 0xffffff7c00ec7947 */ /* 0x000fea000383ffff */
.L_x_1870:
[----:B--2---:R2:W3:Y:S02]  /*9550*/  SYNCS.PHASECHK.TRANS64.TRYWAIT P0, [R18+URZ+0x26800], R5 ;  /* 0x02680005120075a7 */ /* 0x0044e4000800017f */
[----:B---3--:R-:W-:Y:S05]  /*9560*/  @!P0 NANOSLEEP.SYNCS 0x989680 ;  /* 0x009896800000895d */ /* 0x008fea0003900000 */
[----:B------:R-:W3:Y:S02]  /*9570*/  @!P0 SYNCS.PHASECHK.TRANS64 P0, [R18+URZ+0x26800], R5 ;  /* 0x02680005120085a7 */ /* 0x000ee4000800007f */
[----:B---3--:R-:W-:Y:S05]  /*9580*/  @!P0 BRA `(.L_x_1870) ;  /* 0xfffffffc00f08947 */ /* 0x008fea000383ffff */
[----:B------:R-:W-:Y:S05]  /*9590*/  BRA `(.L_x_1869) ;  /* 0xffffff8000147947 */ /* 0x000fea000383ffff */
.L_x_1875:
[----:B--2---:R-:W-:-:S04]  /*95a0*/  IMAD.U32 R7, RZ, RZ, UR7 ;  /* 0x00000007ff077e24 */ /* 0x004fc8000f8e00ff */
[----:B------:R2:W3:Y:S03]  /*95b0*/  SYNCS.PHASECHK.TRANS64.TRYWAIT P0, [R7+URZ+0x26810], R16 ;  /* 0x02681010070075a7 */ /* 0x0004e6000800017f */
[----:B---3--:R-:W-:Y:S05]  /*95c0*/  @!P0 NANOSLEEP.SYNCS 0x989680 ;  /* 0x009896800000895d */ /* 0x008fea0003900000 */
[----:B------:R-:W3:Y:S02]  /*95d0*/  @!P0 SYNCS.PHASECHK.TRANS64 P0, [R7+URZ+0x26810], R16 ;  /* 0x02681010070085a7 */ /* 0x000ee4000800007f */
[----:B---3--:R-:W-:Y:S05]  /*95e0*/  @!P0 BRA `(.L_x_1875) ;  /* 0xfffffffc00ec8947 */ /* 0x008fea000383ffff */
[----:B------:R-:W-:Y:S05]  /*95f0*/  BRA `(.L_x_1874) ;  /* 0xffffff8800687947 */ /* 0x000fea000383ffff */
.L_x_1879:
[----:B------:R-:W-:-:S04]  /*9600*/  IMAD.U32 R121, RZ, RZ, UR7 ;  /* 0x00000007ff797e24 */ /* 0x000fc8000f8e00ff */
[----:B------:R1:W1:Y:S03]  /*9610*/  SYNCS.PHASECHK.TRANS64.TRYWAIT P0, [R121+URZ+0x26830], R16 ;  /* 0x02683010790075a7 */ /* 0x000266000800017f */
[----:B-1----:R-:W-:Y:S05]  /*9620*/  @!P0 NANOSLEEP.SYNCS 0x989680 ;  /* 0x009896800000895d */ /* 0x002fea0003900000 */
[----:B------:R-:W1:Y:S02]  /*9630*/  @!P0 SYNCS.PHASECHK.TRANS64 P0, [R121+URZ+0x26830], R16 ;  /* 0x02683010790085a7 */ /* 0x000e64000800007f */
[----:B-1----:R-:W-:Y:S05]  /*9640*/  @!P0 BRA `(.L_x_1879) ;  /* 0xfffffffc00ec8947 */ /* 0x002fea000383ffff */
[----:B------:R-:W-:Y:S05]  /*9650*/  BRA `(.L_x_1878) ;  /* 0xffffff8c00707947 */ /* 0x000fea000383ffff */
.L_x_1925:
[----:B-1----:R1:W2:Y:S02]  /*9660*/  SYNCS.PHASECHK.TRANS64.TRYWAIT P0, [R15+URZ+0x26820], R0 ;  /* 0x026820000f0075a7 */ /* 0x0022a4000800017f */
[----:B--2---:R-:W-:Y:S05]  /*9670*/  @!P0 NANOSLEEP.SYNCS 0x989680 ;  /* 0x009896800000895d */ /* 0x004fea0003900000 */
[----:B------:R-:W2:Y:S02]  /*9680*/  @!P0 SYNCS.PHASECHK.TRANS64 P0, [R15+URZ+0x26820], R0 ;  /* 0x026820000f0085a7 */ /* 0x000ea4000800007f */
[----:B--2---:R-:W-:Y:S05]  /*9690*/  @!P0 BRA `(.L_x_1925) ;  /* 0xfffffffc00f08947 */ /* 0x004fea000383ffff */
[----:B------:R-:W-:Y:S05]  /*96a0*/  BRA `(.L_x_1953) ;  /* 0xffffffd800e07947 */ /* 0x000fea000383ffff */
.L_x_1929:
[----:B--2---:R2:W3:Y:S02]  /*96b0*/  SYNCS.PHASECHK.TRANS64.TRYWAIT P1, [R15+URZ+0x26840], R18 ;  /* 0x026840120f0075a7 */ /* 0x0044e4000802017f */
[----:B---3--:R-:W-:Y:S05]  /*96c0*/  @!P1 NANOSLEEP.SYNCS 0x989680 ;  /* 0x009896800000995d */ /* 0x008fea0003900000 */
[----:B------:R-:W3:Y:S02]  /*96d0*/  @!P1 SYNCS.PHASECHK.TRANS64 P1, [R15+URZ+0x26840], R18 ;  /* 0x026840120f0095a7 */ /* 0x000ee4000802007f */
[----:B---3--:R-:W-:Y:S05]  /*96e0*/  @!P1 BRA `(.L_x_1929) ;  /* 0xfffffffc00f09947 */ /* 0x008fea000383ffff */
[----:B------:R-:W-:Y:S05]  /*96f0*/  BRA `(.L_x_1954) ;  /* 0xffffffe400107947 */ /* 0x000fea000383ffff */
.L_x_1931:
[----:B-1----:R1:W3:Y:S02]  /*9700*/  SYNCS.PHASECHK.TRANS64.TRYWAIT P1, [R15+URZ+0x26828], R18 ;  /* 0x026828120f0075a7 */ /* 0x0022e4000802017f */
[----:B---3--:R-:W-:Y:S05]  /*9710*/  @!P1 NANOSLEEP.SYNCS 0x989680 ;  /* 0x009896800000995d */ /* 0x008fea0003900000 */
[----:B------:R-:W3:Y:S02]  /*9720*/  @!P1 SYNCS.PHASECHK.TRANS64 P1, [R15+URZ+0x26828], R18 ;  /* 0x026828120f0095a7 */ /* 0x000ee4000802007f */
[----:B---3--:R-:W-:Y:S05]  /*9730*/  @!P1 BRA `(.L_x_1931) ;  /* 0xfffffffc00f09947 */ /* 0x008fea000383ffff */
[----:B------:R-:W-:Y:S05]  /*9740*/  BRA `(.L_x_1955) ;  /* 0xffffffe400cc7947 */ /* 0x000fea000383ffff */
.L_x_1933:
[----:B---3--:R3:W4:Y:S02]  /*9750*/  SYNCS.PHASECHK.TRANS64.TRYWAIT P1, [R15+URZ+0x26848], R18 ;  /* 0x026848120f0075a7 */ /* 0x008724000802017f */
[----:B----4-:R-:W-:Y:S05]  /*9760*/  @!P1 NANOSLEEP.SYNCS 0x989680 ;  /* 0x009896800000995d */ /* 0x010fea0003900000 */
[----:B------:R-:W4:Y:S02]  /*9770*/  @!P1 SYNCS.PHASECHK.TRANS64 P1, [R15+URZ+0x26848], R18 ;  /* 0x026848120f0095a7 */ /* 0x000f24000802007f */
[----:B----4-:R-:W-:Y:S05]  /*9780*/  @!P1 BRA `(.L_x_1933) ;  /* 0xfffffffc00f09947 */ /* 0x010fea000383ffff */
[----:B------:R-:W-:Y:S05]  /*9790*/  BRA `(.L_x_1956) ;  /* 0xffffffe800887947 */ /* 0x000fea000383ffff */
.L_x_1935:
[----:B------:R-:W-:-:S07]  /*97a0*/  SHF.L.U32 R4, R10, 0x1f, RZ ;  /* 0x0000001f0a047819 */ /* 0x000fce00000006ff */
.L_x_1957:
[----:B----4-:R4:W1:Y:S02]  /*97b0*/  SYNCS.PHASECHK.TRANS64.TRYWAIT P1, [R15+URZ+0x26820], R4 ;  /* 0x026820040f0075a7 */ /* 0x010864000802017f */
[----:B-1----:R-:W-:Y:S05]  /*97c0*/  @!P1 NANOSLEEP.SYNCS 0x989680 ;  /* 0x009896800000995d */ /* 0x002fea0003900000 */
[----:B------:R-:W1:Y:S02]  /*97d0*/  @!P1 SYNCS.PHASECHK.TRANS64 P1, [R15+URZ+0x26820], R4 ;  /* 0x026820040f0095a7 */ /* 0x000e64000802007f */
[----:B-1----:R-:W-:Y:S05]  /*97e0*/  @!P1 BRA `(.L_x_1957) ;  /* 0xfffffffc00f09947 */ /* 0x002fea000383ffff */
[----:B------:R-:W-:Y:S05]  /*97f0*/  BRA `(.L_x_1958) ;  /* 0xffffffec00287947 */ /* 0x000fea000383ffff */
.L_x_1938:
[----:B----4-:R4:W1:Y:S02]  /*9800*/  SYNCS.PHASECHK.TRANS64.TRYWAIT P1, [R15+URZ+0x26840], R12 ;  /* 0x0268400c0f0075a7 */ /* 0x010864000802017f */
[----:B-1----:R-:W-:Y:S05]  /*9810*/  @!P1 NANOSLEEP.SYNCS 0x989680 ;  /* 0x009896800000995d */ /* 0x002fea0003900000 */
[----:B------:R-:W1:Y:S02]  /*9820*/  @!P1 SYNCS.PHASECHK.TRANS64 P1, [R15+URZ+0x26840], R12 ;  /* 0x0268400c0f0095a7 */ /* 0x000e64000802007f */
[----:B-1----:R-:W-:Y:S05]  /*9830*/  @!P1 BRA `(.L_x_1938) ;  /* 0xfffffffc00f09947 */ /* 0x002fea000383ffff */
[----:B------:R-:W-:Y:S05]  /*9840*/  BRA `(.L_x_1959) ;  /* 0xfffffff000007947 */ /* 0x000fea000383ffff */
.L_x_1940:
[----:B-1----:R1:W2:Y:S02]  /*9850*/  SYNCS.PHASECHK.TRANS64.TRYWAIT P1, [R15+URZ+0x26828], R12 ;  /* 0x0268280c0f0075a7 */ /* 0x0022a4000802017f */
[----:B--2---:R-:W-:Y:S05]  /*9860*/  @!P1 NANOSLEEP.SYNCS 0x989680 ;  /* 0x009896800000995d */ /* 0x004fea0003900000 */
[----:B------:R-:W2:Y:S02]  /*9870*/  @!P1 SYNCS.PHASECHK.TRANS64 P1, [R15+URZ+0x26828], R12 ;  /* 0x0268280c0f0095a7 */ /* 0x000ea4000802007f */
[----:B--2---:R-:W-:Y:S05]  /*9880*/  @!P1 BRA `(.L_x_1940) ;  /* 0xfffffffc00f09947 */ /* 0x004fea000383ffff */
[----:B------:R-:W-:Y:S05]  /*9890*/  BRA `(.L_x_1960) ;  /* 0xfffffff000b07947 */ /* 0x000fea000383ffff */
.L_x_1942:
[----:B------:R1:W1:Y:S02]  /*98a0*/  SYNCS.PHASECHK.TRANS64.TRYWAIT P0, [R3+URZ+0x26840], R0 ;  /* 0x02684000030075a7 */ /* 0x000264000800017f */
[----:B-1----:R-:W-:Y:S05]  /*98b0*/  @!P0 NANOSLEEP.SYNCS 0x989680 ;  /* 0x009896800000895d */ /* 0x002fea0003900000 */
[----:B------:R-:W1:Y:S02]  /*98c0*/  @!P0 SYNCS.PHASECHK.TRANS64 P0, [R3+URZ+0x26840], R0 ;  /* 0x02684000030085a7 */ /* 0x000e64000800007f */
[----:B-1----:R-:W-:Y:S05]  /*98d0*/  @!P0 BRA `(.L_x_1942) ;  /* 0xfffffffc00f08947 */ /* 0x002fea000383ffff */
[----:B------:R-:W-:Y:S05]  /*98e0*/  BRA `(.L_x_1961) ;  /* 0xfffffff4007c7947 */ /* 0x000fea000383ffff */
.L_x_1944:
[----:B------:R-:W-:Y:S01]  /*98f0*/  BSSY B0, `(.L_x_1962) ;  /* 0x0000006000007945 */ /* 0x000fe20003800000 */
[----:B------:R-:W-:-:S07]  /*9900*/  IMAD.MOV.U32 R15, RZ, RZ, -0x1 ;  /* 0xffffffffff0f7424 */ /* 0x000fce00078e00ff */
[----:B---3--:R-:W-:Y:S05]  /*9910*/  WARPSYNC.COLLECTIVE R15, `(.L_x_1963) ;  /* 0x000000000f0c7348 */ /* 0x008fea0003c00000 */
[----:B------:R-:W-:Y:S02]  /*9920*/  ELECT P6, UR62, PT ;  /* 0x00000000003e782f */ /* 0x000fe400038c0000 */
[----:B------:R-:W-:Y:S01]  /*9930*/  MOV R14, UR62 ;  /* 0x0000003e000e7c02 */ /* 0x000fe20008000f00 */
[----:B---3--:R-:W-:Y:S10]  /*9940*/  ENDCOLLECTIVE ;  /* 0x000000000000791b */ /* 0x008ff40003800000 */
.L_x_1963:
[----:B------:R-:W-:Y:S05]  /*9950*/  BSYNC B0 ;  /* 0x0000000000007941 */ /* 0x000fea0003800000 */
.L_x_1962:
[----:B------:R-:W-:Y:S05]  /*9960*/  BRA `(.L_x_1964) ;  /* 0xfffffff800487947 */ /* 0x000fea000383ffff */
.L_x_1946:
[----:B-1----:R1:W2:Y:S02]  /*9970*/  SYNCS.PHASECHK.TRANS64.TRYWAIT P0, [R7+URZ], R4 ;  /* 0x00000004070075a7 */ /* 0x0022a4000800017f */
[----:B--2---:R-:W-:Y:S05]  /*9980*/  @!P0 NANOSLEEP.SYNCS 0x989680 ;  /* 0x009896800000895d */ /* 0x004fea0003900000 */
[----:B------:R-:W2:Y:S02]  /*9990*/  @!P0 SYNCS.PHASECHK.TRANS64 P0, [R7+URZ], R4 ;  /* 0x00000004070085a7 */ /* 0x000ea4000800007f */
[----:B--2---:R-:W-:Y:S05]  /*99a0*/  @!P0 BRA `(.L_x_1946) ;  /* 0xfffffffc00f08947 */ /* 0x004fea000383ffff */
[----:B------:R-:W-:Y:S05]  /*99b0*/  BRA `(.L_x_1965) ;  /* 0xfffffff800887947 */ /* 0x000fea000383ffff */
.L_x_1947:
[----:B--2---:R2:W4:Y:S02]  /*99c0*/  SYNCS.PHASECHK.TRANS64.TRYWAIT P0, [R3+URZ], R2 ;  /* 0x00000002030075a7 */ /* 0x004524000800017f */
[----:B----4-:R-:W-:Y:S05]  /*99d0*/  @!P0 NANOSLEEP.SYNCS 0x989680 ;  /* 0x009896800000895d */ /* 0x010fea0003900000 */
[----:B------:R-:W4:Y:S02]  /*99e0*/  @!P0 SYNCS.PHASECHK.TRANS64 P0, [R3+URZ], R2 ;  /* 0x00000002030085a7 */ /* 0x000f24000800007f */
[----:B----4-:R-:W-:Y:S05]  /*99f0*/  @!P0 BRA `(.L_x_1947) ;  /* 0xfffffffc00f08947 */ /* 0x010fea000383ffff */
[----:B------:R-:W-:Y:S05]  /*9a00*/  BRA `(.L_x_1966) ;  /* 0xfffffff8007c7947 */ /* 0x000fea000383ffff */
.L_x_1949:
[----:B--2---:R2:W4:Y:S02]  /*9a10*/  SYNCS.PHASECHK.TRANS64.TRYWAIT P0, [R5+URZ], R4 ;  /* 0x00000004050075a7 */ /* 0x004524000800017f */
[----:B----4-:R-:W-:Y:S05]  /*9a20*/  @!P0 NANOSLEEP.SYNCS 0x989680 ;  /* 0x009896800000895d */ /* 0x010fea0003900000 */
[----:B------:R-:W4:Y:S02]  /*9a30*/  @!P0 SYNCS.PHASECHK.TRANS64 P0, [R5+URZ], R4 ;  /* 0x00000004050085a7 */ /* 0x000f24000800007f */
[----:B----4-:R-:W-:Y:S05]  /*9a40*/  @!P0 BRA `(.L_x_1949) ;  /* 0xfffffffc00f08947 */ /* 0x010fea000383ffff */
[----:B------:R-:W-:Y:S05]  /*9a50*/  BRA `(.L_x_1967) ;  /* 0xfffffff800807947 */ /* 0x000fea000383ffff */
.L_x_1968:
        /* <DEDUP_REMOVED lines=10> */
.L_x_3307:


//--------------------- .text._ZN7cutlass13device_kernelIN5flash11enable_sm90INS1_16FlashAttnBwdSm90INS1_25CollectiveMainloopBwdSm90ILi2ELi2ELi2EN4cute5tupleIJNS5_1CILi1EEES8_S8_EEENS6_IJNS7_ILi64EEENS7_ILi128EEENS7_ILi96EEEEEENS_10bfloat16_tEfNS_4arch4Sm90ELb0ELb1ELb0ELb1ELb1ELb1ELb0ELb0ELi2ELi1ELi2ELi1ELb1EEENS1_24CollectiveEpilogueBwdGQAISD_fSG_Li256ELb1ELb1EEENS1_19SingleTileSchedulerILb1ELb0ELb0ELi128EEEEEEEEEvNT_6ParamsE --------------------------
	.section	.text._ZN7cutlass13device_kernelIN5flash11enable_sm90INS1_16FlashAttnBwdSm90INS1_25CollectiveMainloopBwdSm90ILi2ELi2ELi2EN4cute5tupleIJNS5_1CILi1EEES8_S8_EEENS6_IJNS7_ILi64EEENS7_ILi128EEENS7_ILi96EEEEEENS_10bfloat16_tEfNS_4arch4Sm90ELb0ELb1ELb0ELb1ELb1ELb1ELb0ELb0ELi2ELi1ELi2ELi1ELb1EEENS1_24CollectiveEpilogueBwdGQAISD_fSG_Li256ELb1ELb1EEENS1_19SingleTileSchedulerILb1ELb0ELb0ELi128EEEEEEEEEvNT_6ParamsE,"ax",@progbits
	.align	128
.text._ZN7cutlass13device_kernelIN5flash11enable_sm90INS1_16FlashAttnBwdSm90INS1_25CollectiveMainloopBwdSm90ILi2ELi2ELi2EN4cute5tupleIJNS5_1CILi1EEES8_S8_EEENS6_IJNS7_ILi64EEENS7_ILi128EEENS7_ILi96EEEEEENS_10bfloat16_tEfNS_4arch4Sm90ELb0ELb1ELb0ELb1ELb1ELb1ELb0ELb0ELi2ELi1ELi2ELi1ELb1EEENS1_24CollectiveEpilogueBwdGQAISD_fSG_Li256ELb1ELb1EEENS1_19SingleTileSchedulerILb1ELb0ELb0ELi128EEEEEEEEEvNT_6ParamsE:
        .type           _ZN7cutlass13device_kernelIN5flash11enable_sm90INS1_16FlashAttnBwdSm90INS1_25CollectiveMainloopBwdSm90ILi2ELi2ELi2EN4cute5tupleIJNS5_1CILi1EEES8_S8_EEENS6_IJNS7_ILi64EEENS7_ILi128EEENS7_ILi96EEEEEENS_10bfloat16_tEfNS_4arch4Sm90ELb0ELb1ELb0ELb1ELb1ELb1ELb0ELb0ELi2ELi1ELi2ELi1ELb1EEENS1_24CollectiveEpilogueBwdGQAISD_fSG_Li256ELb1ELb1EEENS1_19SingleTileSchedulerILb1ELb0ELb0ELi128EEEEEEEEEvNT_6ParamsE,@function
        .size           _ZN7cutlass13device_kernelIN5flash11enable_sm90INS1_16FlashAttnBwdSm90INS1_25CollectiveMainloopBwdSm90ILi2ELi2ELi2EN4cute5tupleIJNS5_1CILi1EEES8_S8_EEENS6_IJNS7_ILi64EEENS7_ILi128EEENS7_ILi96EEEEEENS_10bfloat16_tEfNS_4arch4Sm90ELb0ELb1ELb0ELb1ELb1ELb1ELb0ELb0ELi2ELi1ELi2ELi1ELb1EEENS1_24CollectiveEpilogueBwdGQAISD_fSG_Li256ELb1ELb1EEENS1_19SingleTileSchedulerILb1ELb0ELb0ELi128EEEEEEEEEvNT_6ParamsE,(.L_x_3308 - _ZN7cutlass13device_kernelIN5flash11enable_sm90INS1_16FlashAttnBwdSm90INS1_25CollectiveMainloopBwdSm90ILi2ELi2ELi2EN4cute5tupleIJNS5_1CILi1EEES8_S8_EEENS6_IJNS7_ILi64EEENS7_ILi128EEENS7_ILi96EEEEEENS_10bfloat16_tEfNS_4arch4Sm90ELb0ELb1ELb0ELb1ELb1ELb1ELb0ELb0ELi2ELi1ELi2ELi1ELb1EEENS1_24CollectiveEpilogueBwdGQAISD_fSG_Li256ELb1ELb1EEENS1_19SingleTileSchedulerILb1ELb0ELb0ELi128EEEEEEEEEvNT_6ParamsE)
        .other          _ZN7cutlass13device_kernelIN5flash11enable_sm90INS1_16FlashAttnBwdSm90INS1_25CollectiveMainloopBwdSm90ILi2ELi2ELi2EN4cute5tupleIJNS5_1CILi1EEES8_S8_EEENS6_IJNS7_ILi64EEENS7_ILi128EEENS7_ILi96EEEEEENS_10bfloat16_tEfNS_4arch4Sm90ELb0ELb1ELb0ELb1ELb1ELb1ELb0ELb0ELi2ELi1ELi2ELi1ELb1EEENS1_24CollectiveEpilogueBwdGQAISD_fSG_Li256ELb1ELb1EEENS1_19SingleTileSchedulerILb1ELb0ELb0ELi128EEEEEEEEEvNT_6ParamsE,@"STO_CUDA_ENTRY STV_DEFAULT"
_ZN7cutlass13device_kernelIN5flash11enable_sm90INS1_16FlashAttnBwdSm90INS1_25CollectiveMainloopBwdSm90ILi2ELi2ELi2EN4cute5tupleIJNS5_1CILi1EEES8_S8_EEENS6_IJNS7_ILi64EEENS7_ILi128EEENS7_ILi96EEEEEENS_10bfloat16_tEfNS_4arch4Sm90ELb0ELb1ELb0ELb1ELb1ELb1ELb0ELb0ELi2ELi1ELi2ELi1ELb1EEENS1_24CollectiveEpilogueBwdGQAISD_fSG_Li256ELb1ELb1EEENS1_19SingleTileSchedulerILb1ELb0ELb0ELi128EEEEEEEEEvNT_6ParamsE:
        /* <DEDUP_REMOVED lines=24> */
.L_x_1970:
[----:B------:R-:W-:Y:S05]  /*0180*/  BSYNC B0 ;  /* 0x0000000000007941 */ /* 0x000fea0003800000 */
.L_x_1969:
        /* <DEDUP_REMOVED lines=37> */
.L_x_1971:
        /* <DEDUP_REMOVED lines=22> */
.L_x_1972:
[----:B------:R-:W-:Y:S01]  /*0540*/  PLOP3.LUT P0, PT, PT, PT, UP0, 0x80, 0x0 ;  /* 0x000000000000781c */ /* 0x000fe20003f0f008 */
[----:B------:R-:W-:Y:S01]  /*0550*/  NOP ;  /* 0x0000000000007918 */ /* 0x000fe20000000000 */
[----:B------:R-:W-:Y:S01]  /*0560*/  ULDC.64 UR46, c[0x0][0x208] ;  /* 0x00008200002e7ab9 */ /* 0x000fe20000000a00 */
[----:B------:R-:W-:Y:S01]  /*0570*/  BSSY B6, `(.L_x_1973) ;  /* 0x0000a33000067945 */ /* 0x000fe20003800000 */
[----:B-12-4-:R-:W-:Y:S09]  /*0580*/  BAR.SYNC.DEFER_BLOCKING 0x0 ;  /* 0x0000000000007b1d */ /* 0x016ff20000010000 */
[----:B------:R-:W-:Y:S05]  /*0590*/  @!P0 BRA `(.L_x_1974) ;  /* 0x0000005000dc8947 */ /* 0x000fea0003800000 */
.L_x_1975:
        /* <DEDUP_REMOVED lines=22> */
.L_x_1976:
        /* <DEDUP_REMOVED lines=14> */
.L_x_1978:
[----:B------:R-:W-:-:S05]  /*07e0*/  ULDC UR4, c[0x0][0x8c4] ;  /* 0x0002310000047ab9 */ /* 0x000fca0000000800 */
.L_x_1977:
        /* <DEDUP_REMOVED lines=19> */
.L_x_1980:
        /* <DEDUP_REMOVED lines=14> */
.L_x_1981:
        /* <DEDUP_REMOVED lines=11> */
.L_x_1982:
        /* <DEDUP_REMOVED lines=13> */
.L_x_1983:
        /* <DEDUP_REMOVED lines=66> */
.L_x_1984:
        /* <DEDUP_REMOVED lines=28> */
.L_x_1987:
        /* <DEDUP_REMOVED lines=15> */
.L_x_1986:
        /* <DEDUP_REMOVED lines=22> */
.L_x_1989:
        /* <DEDUP_REMOVED lines=15> */
.L_x_1988:
[----:B------:R-:W-:Y:S01]  /*14a0*/  SHF.R.S32.HI R25, RZ, 0x1f, R22 ;  /* 0x0000001fff197819 */ /* 0x000fe20000011416 */
[----:B------:R-:W-:-:S03]  /*14b0*/  UMOV UR4, 0xffffffff ;  /* 0xffffffff00047882 */ /* 0x000fc60000000000 */
[----:B------:R-:W-:-:S04]  /*14c0*/  LEA.HI R0, R25, R22, RZ, 0x7 ;  /* 0x0000001619007211 */ /* 0x000fc800078f38ff */
[----:B------:R-:W-:Y:S01]  /*14d0*/  SHF.R.S32.HI R16, RZ, 0x7, R0 ;  /* 0x00000007ff107819 */ /* 0x000fe20000011400 */
[----:B------:R-:W-:Y:S06]  /*14e0*/  BRA.DIV UR4, `(.L_x_1990) ;  /* 0x0000009204f47947 */ /* 0x000fec000b800000 */
[----:B------:R1:W2:Y:S02]  /*14f0*/  SHFL.IDX PT, R14, R16, RZ, 0x1f ;  /* 0x00001fff100e7589 */ /* 0x0002a400000e0000 */
.L_x_2114:
        /* <DEDUP_REMOVED lines=15> */
.L_x_1991:
        /* <DEDUP_REMOVED lines=19> */
.L_x_1993:
        /* <DEDUP_REMOVED lines=122> */
.L_x_2004:
[----:B------:R-:W-:-:S06]  /*1ec0*/  UISETP.NE.AND UP0, UPT, UR9, 0x3, UPT ;  /* 0x000000030900788c */ /* 0x000fcc000bf05270 */
[----:B------:R-:W-:-:S13]  /*1ed0*/  PLOP3.LUT P6, PT, PT, PT, UP0, 0x80, 0x0 ;  /* 0x000000000000781c */ /* 0x000fda0003fcf008 */
[----:B-1----:R-:W-:Y:S05]  /*1ee0*/  @!P6 BRA `(.L_x_1994) ;  /* 0x000000000004e947 */ /* 0x002fea0003800000 */
[----:B------:R-:W-:Y:S01]  /*1ef0*/  BPT.TRAP 0x1 ;  /* 0x000000040000795c */ /* 0x000fe20000300000 */
.L_x_1994:
[----:B------:R-:W-:Y:S01]  /*1f00*/  R2UR UR7, R18 ;  /* 0x00000000120772ca */ /* 0x000fe200000e0000 */
[----:B------:R-:W-:-:S05]  /*1f10*/  IMAD.U32 R16, RZ, RZ, UR4 ;  /* 0x00000004ff107e24 */ /* 0x000fca000f8e00ff */
[----:B------:R-:W-:-:S07]  /*1f20*/  SHF.L.U32 R16, R16, 0x1f, RZ ;  /* 0x0000001f10107819 */ /* 0x000fce00000006ff */
[----:B------:R-:W-:-:S09]  /*1f30*/  ULEA UR7, UR5, UR7, 0x3 ;  /* 0x0000000705077291 */ /* 0x000fd2000f8e183f */
[----:B------:R1:W2:Y:S01]  /*1f40*/  SYNCS.PHASECHK.TRANS64.TRYWAIT P0, [UR7+0x26810], R16 ;  /* 0x02681010ff0075a7 */ /* 0x0002a20008000147 */
[----:B------:R-:W-:Y:S05]  /*1f50*/  @!P6 BRA `(.L_x_1995) ;  /* 0x000000000004e947 */ /* 0x000fea0003800000 */
[----:B------:R-:W-:Y:S01]  /*1f60*/  BPT.TRAP 0x1 ;  /* 0x000000040000795c */ /* 0x000fe20000300000 */
.L_x_1995:
[----:B--2---:R-:W-:Y:S05]  /*1f70*/  @P0 BRA `(.L_x_1996) ;  /* 0x0000000000080947 */ /* 0x004fea0003800000 */
[----:B------:R-:W2:Y:S02]  /*1f80*/  SYNCS.PHASECHK.TRANS64.TRYWAIT P0, [UR7+0x26810], R16 ;  /* 0x02681010ff0075a7 */ /* 0x000ea40008000147 */
[----:B--2---:R-:W-:Y:S05]  /*1f90*/  @!P0 BRA `(.L_x_1997) ;  /* 0x00000088007c8947 */ /* 0x004fea0003800000 */
.L_x_1996:
        /* <DEDUP_REMOVED lines=66> */
.L_x_1998:
[----:B------:R1:W1:Y:S01]  /*23c0*/  SYNCS.PHASECHK.TRANS64.TRYWAIT P0, [UR7+0x26830], R16 ;  /* 0x02683010ff0075a7 */ /* 0x0002620008000147 */
[----:B------:R-:W-:Y:S05]  /*23d0*/  @!P6 BRA `(.L_x_1999) ;  /* 0x000000000004e947 */ /* 0x000fea0003800000 */
[----:B------:R-:W-:Y:S01]  /*23e0*/  BPT.TRAP 0x1 ;  /* 0x000000040000795c */ /* 0x000fe20000300000 */
.L_x_1999:
[----:B-1----:R-:W-:Y:S05]  /*23f0*/  @P0 BRA `(.L_x_2000) ;  /* 0x0000000000080947 */ /* 0x002fea0003800000 */
[----:B------:R-:W1:Y:S02]  /*2400*/  SYNCS.PHASECHK.TRANS64.TRYWAIT P0, [UR7+0x26830], R16 ;  /* 0x02683010ff0075a7 */ /* 0x000e640008000147 */
[----:B-1----:R-:W-:Y:S05]  /*2410*/  @!P0 BRA `(.L_x_2001) ;  /* 0x0000008400748947 */ /* 0x002fea0003800000 */
.L_x_2000:
        /* <DEDUP_REMOVED lines=517> */
.L_x_2002:
        /* <DEDUP_REMOVED lines=44> */
.L_x_2003:
        /* <DEDUP_REMOVED lines=62> */
.L_x_1985:
[----:B------:R-:W-:Y:S05]  /*4b10*/  @P0 BRA `(.L_x_1979) ;  /* 0x0000005c00600947 */ /* 0x000fea0003800000 */
[----:B------:R-:W-:Y:S01]  /*4b20*/  ULDC.64 UR4, c[0x0][0x878] ;  /* 0x00021e0000047ab9 */ /* 0x000fe20000000a00 */
[----:B------:R-:W2:Y:S01]  /*4b30*/  S2R R4, SR_TID.X ;  /* 0x0000000000047919 */ /* 0x000ea20000002100 */
[----:B------:R-:W-:Y:S01]  /*4b40*/  UISETP.NE.U32.AND UP0, UPT, UR4, URZ, UPT ;  /* 0x0000003f0400728c */ /* 0x000fe2000bf05070 */
[----:B------:R-:W3:Y:S01]  /*4b50*/  S2UR UR15, SR_CTAID.X ;  /* 0x00000000000f79c3 */ /* 0x000ee20000002500 */
        /* <DEDUP_REMOVED lines=12> */
[----:B-1----:R-:W-:Y:S01]  /*4c20*/  IMAD.U32 R3, RZ, RZ, UR5 ;  /* 0x00000005ff037e24 */ /* 0x002fe2000f8e00ff */
[----:B------:R-:W-:-:S04]  /*4c30*/  ULDC UR5, c[0x0][0x850] ;  /* 0x0002140000057ab9 */ /* 0x000fc80000000800 */
[----:B------:R1:W4:Y:S01]  /*4c40*/  @P0 LDG.E R2, desc[UR46][R2.64] ;  /* 0x0000002e02020981 */ /* 0x000322000c1e1900 */
[----:B------:R-:W5:Y:S01]  /*4c50*/  S2UR UR4, SR_CTAID.Y ;  /* 0x00000000000479c3 */ /* 0x000f620000002600 */
[----:B------:R-:W-:Y:S01]  /*4c60*/  UISETP.NE.AND UP1, UPT, UR5, 0x1, UPT ;  /* 0x000000010500788c */ /* 0x000fe2000bf25270 */
[----:B------:R-:W-:Y:S01]  /*4c70*/  BSSY B0, `(.L_x_2005) ;  /* 0x000005c000007945 */ /* 0x000fe20003800000 */
[----:B---3--:R-:W-:Y:S01]  /*4c80*/  UIMAD UR13, UR15, UR13, URZ ;  /* 0x0000000d0f0d72a4 */ /* 0x008fe2000f8e023f */
[C---:B--2---:R-:W-:Y:S01]  /*4c90*/  ISETP.NE.AND P1, PT, R4.reuse, 0x80, PT ;  /* 0x000000800400780c */ /* 0x044fe20003f25270 */
[----:B------:R-:W-:Y:S02]  /*4ca0*/  UIMAD UR12, UR36, UR14, URZ ;  /* 0x0000000e240c72a4 */ /* 0x000fe4000f8e023f */
[----:B------:R-:W-:Y:S01]  /*4cb0*/  UIMAD UR13, UR13, UR14, URZ ;  /* 0x0000000e0d0d72a4 */ /* 0x000fe2000f8e023f */
[----:B-1----:R-:W-:Y:S01]  /*4cc0*/  VIADD R3, R4, 0xffffff80 ;  /* 0xffffff8004037836 */ /* 0x002fe20000000000 */
[----:B------:R-:W-:-:S03]  /*4cd0*/  UIMAD UR15, UR15, 0x3000, URZ ;  /* 0x000030000f0f78a4 */ /* 0x000fc6000f8e023f */
[----:B------:R-:W-:Y:S01]  /*4ce0*/  @UP1 ULDC UR8, c[0x0][0x854] ;  /* 0x0002150000081ab9 */ /* 0x000fe20000000800 */
[----:B------:R-:W-:Y:S01]  /*4cf0*/  @UP1 ULDC UR16, c[0x0][0x858] ;  /* 0x0002160000101ab9 */ /* 0x000fe20000000800 */
[----:B------:R-:W-:Y:S01]  /*4d00*/  USHF.R.S32.HI UR14, URZ, 0x1f, UR13 ;  /* 0x0000001f3f0e7899 */ /* 0x000fe2000801140d */
[----:B------:R-:W-:Y:S01]  /*4d10*/  SHF.R.S32.HI R0, RZ, 0x1f, R3 ;  /* 0x0000001fff007819 */ /* 0x000fe20000011403 */
[----:B-----5:R-:W-:Y:S02]  /*4d20*/  UIMAD.WIDE.U32 UR8, UR4, UR8, URZ ;  /* 0x00000008040872a5 */ /* 0x020fe4000f8e003f */
        /* <DEDUP_REMOVED lines=75> */
.L_x_2007:
[----:B------:R-:W2:Y:S04]  /*51e0*/  LDG.E.STRONG.GPU R4, desc[UR46][R2.64] ;  /* 0x0000002e02047981 */ /* 0x000ea8000c1ef900 */
[----:B--2---:R-:W-:Y:S01]  /*51f0*/  CCTL.IVALL ;  /* 0x00000000ff00798f */ /* 0x004fe20002000000 */
[----:B------:R-:W-:Y:S05]  /*5200*/  YIELD ;  /* 0x0000000000007946 */ /* 0x000fea0003800000 */
[----:B------:R-:W-:-:S13]  /*5210*/  ISETP.NE.AND P0, PT, R4, UR17, PT ;  /* 0x0000001104007c0c */ /* 0x000fda000bf05270 */
[----:B------:R-:W-:Y:S05]  /*5220*/  @P0 BRA `(.L_x_2007) ;  /* 0xfffffffc00ec0947 */ /* 0x000fea000383ffff */
.L_x_2006:
[----:B------:R-:W-:Y:S05]  /*5230*/  BSYNC B0 ;  /* 0x0000000000007941 */ /* 0x000fea0003800000 */
.L_x_2005:
[----:B------:R-:W-:-:S03]  /*5240*/  UMOV UR4, 0xffffffff ;  /* 0xffffffff00047882 */ /* 0x000fc60000000000 */
[----:B------:R-:W-:Y:S05]  /*5250*/  BRA.DIV UR4, `(.L_x_2008) ;  /* 0x0000005604fc7947 */ /* 0x000fea000b800000 */
[----:B------:R-:W-:Y:S01]  /*5260*/  NOP ;  /* 0x0000000000007918 */ /* 0x000fe20000000000 */
.L_x_2117:
        /* <DEDUP_REMOVED lines=16> */
.L_x_2011:
[----:B------:R-:W-:Y:S01]  /*5370*/  @P0 ELECT P2, URZ, PT ;  /* 0x00000000003f082f */ /* 0x000fe20003840000 */
[----:B------:R2:W-:-:S12]  /*5380*/  UBLKRED.G.S.ADD.F32.RN [UR4], [UR9], UR6, desc[UR10] ;  /* 0x00000a04090073bb */ /* 0x0005d800080a1406 */
[----:B------:R-:W-:Y:S02]  /*5390*/  @P2 PLOP3.LUT P0, PT, P2, PT, PT, 0x8, 0x0 ;  /* 0x000000000000281c */ /* 0x000fe4000170e170 */
[----:B------:R-:W-:-:S11]  /*53a0*/  PLOP3.LUT P2, PT, PT, PT, PT, 0x8, 0x0 ;  /* 0x000000000000781c */ /* 0x000fd60003f4e170 */
[----:B--2---:R-:W-:Y:S05]  /*53b0*/  @P0 BRA.U.ANY `(.L_x_2011) ;  /* 0xfffffffd00ec0947 */ /* 0x004fea000393ffff */
[----:B------:R0:W-:Y:S01]  /*53c0*/  UTMACMDFLUSH ;  /* 0x00000000000079b7 */ /* 0x0001e20000000000 */
[----:B------:R-:W-:-:S04]  /*53d0*/  DEPBAR.LE SB0, 0x0 ;  /* 0x000080000000791a */ /* 0x000fc80000000000 */
.L_x_2010:
[----:B------:R-:W-:Y:S05]  /*53e0*/  BSYNC B0 ;  /* 0x0000000000007941 */ /* 0x000fea0003800000 */
.L_x_2009:
        /* <DEDUP_REMOVED lines=14> */
.L_x_2013:
[----:B------:R-:W-:Y:S05]  /*54d0*/  BSYNC B0 ;  /* 0x0000000000007941 */ /* 0x000fea0003800000 */
.L_x_2012:
        /* <DEDUP_REMOVED lines=20> */
.L_x_2016:
[----:B-12---:R-:W2:Y:S04]  /*5620*/  LDG.E.STRONG.GPU R0, desc[UR46][R2.64] ;  /* 0x0000002e02007981 */ /* 0x006ea8000c1ef900 */
[----:B--2---:R-:W-:Y:S01]  /*5630*/  CCTL.IVALL ;  /* 0x00000000ff00798f */ /* 0x004fe20002000000 */
[----:B------:R-:W-:Y:S05]  /*5640*/  YIELD ;  /* 0x0000000000007946 */ /* 0x000fea0003800000 */
[----:B------:R-:W-:-:S13]  /*5650*/  ISETP.NE.AND P0, PT, R0, UR17, PT ;  /* 0x0000001100007c0c */ /* 0x000fda000bf05270 */
[----:B------:R-:W-:Y:S05]  /*5660*/  @P0 BRA `(.L_x_2016) ;  /* 0xfffffffc00ec0947 */ /* 0x000fea000383ffff */
.L_x_2015:
[----:B------:R-:W-:Y:S05]  /*5670*/  BSYNC B0 ;  /* 0x0000000000007941 */ /* 0x000fea0003800000 */
.L_x_2014:
[----:B------:R-:W-:-:S03]  /*5680*/  UMOV UR4, 0xffffffff ;  /* 0xffffffff00047882 */ /* 0x000fc60000000000 */
[----:B------:R-:W-:Y:S05]  /*5690*/  BRA.DIV UR4, `(.L_x_2017) ;  /* 0x0000005604087947 */ /* 0x000fea000b800000 */
[----:B------:R-:W-:Y:S01]  /*56a0*/  NOP ;  /* 0x0000000000007918 */ /* 0x000fe20000000000 */
.L_x_2120:
        /* <DEDUP_REMOVED lines=16> */
.L_x_2020:
[----:B------:R-:W-:Y:S01]  /*57b0*/  @P0 ELECT P2, URZ, PT ;  /* 0x00000000003f082f */ /* 0x000fe20003840000 */
[----:B------:R3:W-:-:S12]  /*57c0*/  UBLKRED.G.S.ADD.F32.RN [UR4], [UR9], UR6, desc[UR10] ;  /* 0x00000a04090073bb */ /* 0x0007d800080a1406 */
[----:B------:R-:W-:Y:S02]  /*57d0*/  @P2 PLOP3.LUT P0, PT, P2, PT, PT, 0x8, 0x0 ;  /* 0x000000000000281c */ /* 0x000fe4000170e170 */
[----:B------:R-:W-:-:S11]  /*57e0*/  PLOP3.LUT P2, PT, PT, PT, PT, 0x8, 0x0 ;  /* 0x000000000000781c */ /* 0x000fd60003f4e170 */
[----:B---3--:R-:W-:Y:S05]  /*57f0*/  @P0 BRA.U.ANY `(.L_x_2020) ;  /* 0xfffffffd00ec0947 */ /* 0x008fea000393ffff */
[----:B------:R0:W-:Y:S01]  /*5800*/  UTMACMDFLUSH ;  /* 0x00000000000079b7 */ /* 0x0001e20000000000 */
[----:B------:R-:W-:-:S04]  /*5810*/  DEPBAR.LE SB0, 0x0 ;  /* 0x000080000000791a */ /* 0x000fc80000000000 */
.L_x_2019:
[----:B------:R-:W-:Y:S05]  /*5820*/  BSYNC B0 ;  /* 0x0000000000007941 */ /* 0x000fea0003800000 */
.L_x_2018:
        /* <DEDUP_REMOVED lines=14> */
.L_x_1974:
        /* <DEDUP_REMOVED lines=21> */
.L_x_2022:
        /* <DEDUP_REMOVED lines=13> */
.L_x_2024:
[----:B------:R-:W-:-:S05]  /*5b30*/  ULDC UR4, c[0x0][0x8c4] ;  /* 0x0002310000047ab9 */ /* 0x000fca0000000800 */
.L_x_2023:
        /* <DEDUP_REMOVED lines=44> */
.L_x_2025:
        /* <DEDUP_REMOVED lines=13> */
.L_x_2026:
        /* <DEDUP_REMOVED lines=12> */
.L_x_2027:
        /* <DEDUP_REMOVED lines=27> */
.L_x_2028:
        /* <DEDUP_REMOVED lines=39> */
.L_x_2033:
[----:B------:R-:W2:Y:S04]  /*63b0*/  LDG.E.STRONG.GPU R0, desc[UR46][R2.64] ;  /* 0x0000002e02007981 */ /* 0x000ea8000c1ef900 */
[----:B--2---:R-:W-:Y:S01]  /*63c0*/  CCTL.IVALL ;  /* 0x00000000ff00798f */ /* 0x004fe20002000000 */
[----:B------:R-:W-:Y:S05]  /*63d0*/  YIELD ;  /* 0x0000000000007946 */ /* 0x000fea0003800000 */
[----:B------:R-:W-:-:S13]  /*63e0*/  ISETP.NE.AND P1, PT, R0, UR22, PT ;  /* 0x0000001600007c0c */ /* 0x000fda000bf25270 */
[----:B------:R-:W-:Y:S05]  /*63f0*/  @P1 BRA `(.L_x_2033) ;  /* 0xfffffffc00ec1947 */ /* 0x000fea000383ffff */
.L_x_2032:
[----:B------:R-:W-:Y:S05]  /*6400*/  BSYNC B0 ;  /* 0x0000000000007941 */ /* 0x000fea0003800000 */
.L_x_2031:
[----:B------:R-:W-:-:S03]  /*6410*/  UMOV UR17, 0xffffffff ;  /* 0xffffffff00117882 */ /* 0x000fc60000000000 */
[----:B------:R-:W-:Y:S05]  /*6420*/  BRA.DIV UR17, `(.L_x_2034) ;  /* 0x0000004611c07947 */ /* 0x000fea000b800000 */
[----:B------:R-:W-:Y:S01]  /*6430*/  NOP ;  /* 0x0000000000007918 */ /* 0x000fe20000000000 */
.L_x_2123:
        /* <DEDUP_REMOVED lines=22> */
.L_x_2036:
[----:B------:R-:W-:Y:S05]  /*65a0*/  BSYNC B0 ;  /* 0x0000000000007941 */ /* 0x000fea0003800000 */
.L_x_2035:
        /* <DEDUP_REMOVED lines=20> */
.L_x_2038:
[----:B------:R-:W-:Y:S05]  /*66f0*/  BSYNC B0 ;  /* 0x0000000000007941 */ /* 0x000fea0003800000 */
.L_x_2037:
[----:B------:R-:W-:Y:S06]  /*6700*/  BAR.ARV 0xa, 0xa0 ;  /* 0x0282800000007b1d */ /* 0x000fec0000002000 */
[----:B------:R-:W-:Y:S04]  /*6710*/  BSSY B0, `(.L_x_2039) ;  /* 0x0000003000007945 */ /* 0x000fe80003800000 */
[----:B------:R-:W-:Y:S05]  /*6720*/  @!P0 BRA `(.L_x_2040) ;  /* 0x0000000000048947 */ /* 0x000fea0003800000 */
[----:B------:R-:W-:-:S04]  /*6730*/  DEPBAR.LE SB0, 0x0 ;  /* 0x000080000000791a */ /* 0x000fc80000000000 */
.L_x_2040:
[----:B------:R-:W-:Y:S05]  /*6740*/  BSYNC B0 ;  /* 0x0000000000007941 */ /* 0x000fea0003800000 */
.L_x_2039:
        /* <DEDUP_REMOVED lines=19> */
.L_x_2042:
[----:B------:R-:W-:Y:S05]  /*6880*/  BSYNC B0 ;  /* 0x0000000000007941 */ /* 0x000fea0003800000 */
.L_x_2041:
[----:B------:R-:W-:Y:S01]  /*6890*/  UIADD3 UR17, UR9, 0x1, URZ ;  /* 0x0000000109117890 */ /* 0x000fe2000fffe03f */
[----:B------:R-:W-:Y:S11]  /*68a0*/  BRA `(.L_x_2043) ;  /* 0x0000000000047947 */ /* 0x000ff60003800000 */
.L_x_2030:
[----:B------:R-:W-:-:S05]  /*68b0*/  UMOV UR17, UR9 ;  /* 0x0000000900117c82 */ /* 0x000fca0008000000 */
.L_x_2043:
        /* <DEDUP_REMOVED lines=16> */
.L_x_2068:
        /* <DEDUP_REMOVED lines=11> */
.L_x_2046:
[----:B------:R-:W2:Y:S04]  /*6a70*/  LDG.E.STRONG.GPU R0, desc[UR46][R2.64] ;  /* 0x0000002e02007981 */ /* 0x000ea8000c1ef900 */
[----:B--2---:R-:W-:Y:S01]  /*6a80*/  CCTL.IVALL ;  /* 0x00000000ff00798f */ /* 0x004fe20002000000 */
[----:B------:R-:W-:Y:S05]  /*6a90*/  YIELD ;  /* 0x0000000000007946 */ /* 0x000fea0003800000 */
[----:B------:R-:W-:-:S13]  /*6aa0*/  ISETP.NE.AND P1, PT, R0, UR22, PT ;  /* 0x0000001600007c0c */ /* 0x000fda000bf25270 */
[----:B------:R-:W-:Y:S05]  /*6ab0*/  @P1 BRA `(.L_x_2046) ;  /* 0xfffffffc00ec1947 */ /* 0x000fea000383ffff */
.L_x_2045:
[----:B------:R-:W-:Y:S05]  /*6ac0*/  BSYNC B0 ;  /* 0x0000000000007941 */ /* 0x000fea0003800000 */
.L_x_2044:
[----:B------:R-:W-:-:S03]  /*6ad0*/  UMOV UR16, 0xffffffff ;  /* 0xffffffff00107882 */ /* 0x000fc60000000000 */
[----:B------:R-:W-:Y:S05]  /*6ae0*/  BRA.DIV UR16, `(.L_x_2047) ;  /* 0x00000042102c7947 */ /* 0x000fea000b800000 */
[----:B------:R-:W-:Y:S01]  /*6af0*/  NOP ;  /* 0x0000000000007918 */ /* 0x000fe20000000000 */
.L_x_2126:
        /* <DEDUP_REMOVED lines=19> */
.L_x_2049:
[----:B------:R-:W-:Y:S05]  /*6c30*/  BSYNC B0 ;  /* 0x0000000000007941 */ /* 0x000fea0003800000 */
.L_x_2048:
        /* <DEDUP_REMOVED lines=17> */
.L_x_2051:
[----:B------:R-:W-:Y:S05]  /*6d50*/  BSYNC B0 ;  /* 0x0000000000007941 */ /* 0x000fea0003800000 */
.L_x_2050:
[----:B------:R-:W-:Y:S06]  /*6d60*/  BAR.ARV 0xa, 0xa0 ;  /* 0x0282800000007b1d */ /* 0x000fec0000002000 */
[----:B------:R-:W-:Y:S04]  /*6d70*/  BSSY B0, `(.L_x_2052) ;  /* 0x0000003000007945 */ /* 0x000fe80003800000 */
[----:B------:R-:W-:Y:S05]  /*6d80*/  @!P0 BRA `(.L_x_2053) ;  /* 0x0000000000048947 */ /* 0x000fea0003800000 */
[----:B------:R-:W-:-:S04]  /*6d90*/  DEPBAR.LE SB0, 0x0 ;  /* 0x000080000000791a */ /* 0x000fc80000000000 */
.L_x_2053:
[----:B------:R-:W-:Y:S05]  /*6da0*/  BSYNC B0 ;  /* 0x0000000000007941 */ /* 0x000fea0003800000 */
.L_x_2052:
        /* <DEDUP_REMOVED lines=19> */
.L_x_2055:
[----:B------:R-:W-:Y:S05]  /*6ee0*/  BSYNC B0 ;  /* 0x0000000000007941 */ /* 0x000fea0003800000 */
.L_x_2054:
        /* <DEDUP_REMOVED lines=9> */
.L_x_2058:
[----:B------:R-:W2:Y:S04]  /*6f80*/  LDG.E.STRONG.GPU R0, desc[UR46][R2.64] ;  /* 0x0000002e02007981 */ /* 0x000ea8000c1ef900 */
[----:B--2---:R-:W-:Y:S01]  /*6f90*/  CCTL.IVALL ;  /* 0x00000000ff00798f */ /* 0x004fe20002000000 */
[----:B------:R-:W-:Y:S05]  /*6fa0*/  YIELD ;  /* 0x0000000000007946 */ /* 0x000fea0003800000 */
[----:B------:R-:W-:-:S13]  /*6fb0*/  ISETP.NE.AND P1, PT, R0, UR22, PT ;  /* 0x0000001600007c0c */ /* 0x000fda000bf25270 */
[----:B------:R-:W-:Y:S05]  /*6fc0*/  @P1 BRA `(.L_x_2058) ;  /* 0xfffffffc00ec1947 */ /* 0x000fea000383ffff */
.L_x_2057:
[----:B------:R-:W-:Y:S05]  /*6fd0*/  BSYNC B0 ;  /* 0x0000000000007941 */ /* 0x000fea0003800000 */
.L_x_2056:
[----:B------:R-:W-:-:S03]  /*6fe0*/  UMOV UR12, 0xffffffff ;  /* 0xffffffff000c7882 */ /* 0x000fc60000000000 */
[----:B------:R-:W-:Y:S05]  /*6ff0*/  BRA.DIV UR12, `(.L_x_2059) ;  /* 0x0000003e0c047947 */ /* 0x000fea000b800000 */
[----:B------:R-:W-:Y:S01]  /*7000*/  NOP ;  /* 0x0000000000007918 */ /* 0x000fe20000000000 */
.L_x_2129:
        /* <DEDUP_REMOVED lines=15> */
.L_x_2061:
[----:B------:R-:W-:Y:S05]  /*7100*/  BSYNC B0 ;  /* 0x0000000000007941 */ /* 0x000fea0003800000 */
.L_x_2060:
        /* <DEDUP_REMOVED lines=15> */
.L_x_2063:
[----:B------:R-:W-:Y:S05]  /*7200*/  BSYNC B0 ;  /* 0x0000000000007941 */ /* 0x000fea0003800000 */
.L_x_2062:
[----:B------:R-:W-:Y:S06]  /*7210*/  BAR.ARV 0xa, 0xa0 ;  /* 0x0282800000007b1d */ /* 0x000fec0000002000 */
[----:B------:R-:W-:Y:S04]  /*7220*/  BSSY B0, `(.L_x_2064) ;  /* 0x0000003000007945 */ /* 0x000fe80003800000 */
[----:B------:R-:W-:Y:S05]  /*7230*/  @!P0 BRA `(.L_x_2065) ;  /* 0x0000000000048947 */ /* 0x000fea0003800000 */
[----:B------:R-:W-:-:S04]  /*7240*/  DEPBAR.LE SB0, 0x0 ;  /* 0x000080000000791a */ /* 0x000fc80000000000 */
.L_x_2065:
[----:B------:R-:W-:Y:S05]  /*7250*/  BSYNC B0 ;  /* 0x0000000000007941 */ /* 0x000fea0003800000 */
.L_x_2064:
        /* <DEDUP_REMOVED lines=19> */
.L_x_2067:
[----:B------:R-:W-:Y:S05]  /*7390*/  BSYNC B0 ;  /* 0x0000000000007941 */ /* 0x000fea0003800000 */
.L_x_2066:
[----:B------:R-:W-:Y:S02]  /*73a0*/  UIADD3 UR9, UR9, 0x2, URZ ;  /* 0x0000000209097890 */ /* 0x000fe4000fffe03f */
[----:B------:R-:W-:Y:S02]  /*73b0*/  UIADD3 UR4, UR4, 0x3000, URZ ;  /* 0x0000300004047890 */ /* 0x000fe4000fffe03f */
[----:B------:R-:W-:-:S06]  /*73c0*/  UISETP.GE.AND UP0, UPT, UR9, UR11, UPT ;  /* 0x0000000b0900728c */ /* 0x000fcc000bf06270 */
[----:B------:R-:W-:-:S13]  /*73d0*/  PLOP3.LUT P1, PT, PT, PT, UP0, 0x80, 0x0 ;  /* 0x000000000000781c */ /* 0x000fda0003f2f008 */
[----:B------:R-:W-:Y:S05]  /*73e0*/  @!P1 BRA `(.L_x_2068) ;  /* 0xfffffff400749947 */ /* 0x000fea000383ffff */
.L_x_2029:
        /* <DEDUP_REMOVED lines=41> */
.L_x_2071:
[----:B------:R-:W-:Y:S05]  /*7680*/  BSYNC B0 ;  /* 0x0000000000007941 */ /* 0x000fea0003800000 */
.L_x_2070:
[----:B------:R-:W-:Y:S05]  /*7690*/  BRA `(.L_x_2072) ;  /* 0x0000000000047947 */ /* 0x000fea0003800000 */
.L_x_2069:
[----:B------:R-:W-:-:S05]  /*76a0*/  UMOV UR4, UR9 ;  /* 0x0000000900047c82 */ /* 0x000fca0008000000 */
.L_x_2072:
        /* <DEDUP_REMOVED lines=11> */
.L_x_2077:
        /* <DEDUP_REMOVED lines=24> */
.L_x_2074:
[----:B------:R-:W-:Y:S05]  /*78e0*/  BSYNC B0 ;  /* 0x0000000000007941 */ /* 0x000fea0003800000 */
.L_x_2073:
        /* <DEDUP_REMOVED lines=24> */
.L_x_2076:
[----:B------:R-:W-:Y:S05]  /*7a70*/  BSYNC B0 ;  /* 0x0000000000007941 */ /* 0x000fea0003800000 */
.L_x_2075:
[----:B------:R-:W-:Y:S02]  /*7a80*/  UIADD3 UR7, UR7, 0x2, URZ ;  /* 0x0000000207077890 */ /* 0x000fe4000fffe03f */
[----:B------:R-:W-:Y:S02]  /*7a90*/  ULEA UR5, UR19, UR5, 0x1 ;  /* 0x0000000513057291 */ /* 0x000fe4000f8e083f */
[----:B------:R-:W-:Y:S02]  /*7aa0*/  ULEA UR6, UR19, UR6, 0x1 ;  /* 0x0000000613067291 */ /* 0x000fe4000f8e083f */
[----:B------:R-:W-:-:S13]  /*7ab0*/  ISETP.NE.AND P0, PT, RZ, UR7, PT ;  /* 0x00000007ff007c0c */ /* 0x000fda000bf05270 */
[----:B------:R-:W-:Y:S05]  /*7ac0*/  @!P0 BRA `(.L_x_1979) ;  /* 0x0000002c00748947 */ /* 0x000fea0003800000 */
[----:B------:R-:W-:Y:S05]  /*7ad0*/  BRA `(.L_x_2077) ;  /* 0xfffffffc00207947 */ /* 0x000fea000383ffff */
.L_x_2021:
        /* <DEDUP_REMOVED lines=14> */
.L_x_2078:
        /* <DEDUP_REMOVED lines=14> */
.L_x_2080:
[----:B------:R-:W-:-:S05]  /*7ca0*/  ULDC UR4, c[0x0][0x8c4] ;  /* 0x0002310000047ab9 */ /* 0x000fca0000000800 */
.L_x_2079:
        /* <DEDUP_REMOVED lines=59> */
.L_x_2082:
        /* <DEDUP_REMOVED lines=13> */
.L_x_2083:
        /* <DEDUP_REMOVED lines=8> */
.L_x_2084:
        /* <DEDUP_REMOVED lines=21> */
.L_x_2085:
        /* <DEDUP_REMOVED lines=50> */
.L_x_2130:
        /* <DEDUP_REMOVED lines=15> */
.L_x_2088:
        /* <DEDUP_REMOVED lines=127> */
.L_x_2099:
[----:B-123--:R-:W-:-:S04]  /*8f00*/  SHF.L.U32 R18, R10, 0x1f, RZ ;  /* 0x0000001f0a127819 */ /* 0x00efc800000006ff */
[----:B------:R-:W2:Y:S02]  /*8f10*/  SYNCS.PHASECHK.TRANS64.TRYWAIT P1, [R15+URZ+0x26840], R18 ;  /* 0x026840120f0075a7 */ /* 0x000ea4000802017f */
[----:B--2---:R-:W-:Y:S05]  /*8f20*/  @!P1 BRA `(.L_x_2091) ;  /* 0x0000001c00689947 */ /* 0x004fea0003800000 */
.L_x_2131:
        /* <DEDUP_REMOVED lines=8> */
.L_x_2092:
        /* <DEDUP_REMOVED lines=44> */
.L_x_2132:
        /* <DEDUP_REMOVED lines=8> */
.L_x_2094:
        /* <DEDUP_REMOVED lines=44> */
.L_x_2133:
        /* <DEDUP_REMOVED lines=8> */
.L_x_2096:
        /* <DEDUP_REMOVED lines=38> */
.L_x_2135:
        /* <DEDUP_REMOVED lines=8> */
.L_x_2098:
        /* <DEDUP_REMOVED lines=44> */
.L_x_2090:
[----:B------:R-:W4:Y:S02]  /*9bd0*/  LDL.LU R4, [R1+0x4] ;  /* 0x0000040001047983 */ /* 0x000f240000300800 */
[----:B----4-:R-:W-:Y:S02]  /*9be0*/  ISETP.NE.AND P1, PT, R4, RZ, PT ;  /* 0x000000ff0400720c */ /* 0x010fe40003f25270 */
[----:B------:R4:W5:Y:S11]  /*9bf0*/  LDL R4, [R1] ;  /* 0x0000000001047983 */ /* 0x0009760000100800 */
[----:B----4-:R-:W-:Y:S05]  /*9c00*/  @!P1 BRA `(.L_x_2089) ;  /* 0x0000000400949947 */ /* 0x010fea0003800000 */
[----:B------:R-:W-:-:S04]  /*9c10*/  SHF.L.U32 R12, R10, 0x1f, RZ ;  /* 0x0000001f0a0c7819 */ /* 0x000fc800000006ff */
[----:B------:R-:W4:Y:S02]  /*9c20*/  SYNCS.PHASECHK.TRANS64.TRYWAIT P1, [R15+URZ+0x26840], R12 ;  /* 0x0268400c0f0075a7 */ /* 0x000f24000802017f */
[----:B----4-:R-:W-:Y:S05]  /*9c30*/  @!P1 BRA `(.L_x_2100) ;  /* 0x0000001000789947 */ /* 0x010fea0003800000 */
.L_x_2136:
        /* <DEDUP_REMOVED lines=8> */
.L_x_2101:
        /* <DEDUP_REMOVED lines=41> */
.L_x_2137:
        /* <DEDUP_REMOVED lines=8> */
.L_x_2103:
        /* <DEDUP_REMOVED lines=41> */
.L_x_2089:
[----:B------:R-:W1:Y:S01]  /*a260*/  S2R R0, SR_TID.X ;  /* 0x0000000000007919 */ /* 0x000e620000002100 */
[----:B------:R-:W-:Y:S01]  /*a270*/  IMAD R3, R16, 0x8, R15 ;  /* 0x0000000810037824 */ /* 0x000fe200078e020f */
[----:B-1----:R-:W-:Y:S02]  /*a280*/  LOP3.LUT R2, R0, 0x7f, RZ, 0xc0, !PT ;  /* 0x0000007f00027812 */ /* 0x002fe400078ec0ff */
[----:B------:R-:W-:Y:S02]  /*a290*/  SHF.L.U32 R0, R10, 0x1f, RZ ;  /* 0x0000001f0a007819 */ /* 0x000fe400000006ff */
[----:B------:R-:W-:Y:S02]  /*a2a0*/  ISETP.NE.AND P1, PT, R2, RZ, PT ;  /* 0x000000ff0200720c */ /* 0x000fe40003f25270 */
[----:B------:R-:W1:Y:S02]  /*a2b0*/  SYNCS.PHASECHK.TRANS64.TRYWAIT P0, [R3+URZ+0x26840], R0 ;  /* 0x02684000030075a7 */ /* 0x000e64000800017f */
[----:B-1----:R-:W-:Y:S09]  /*a2c0*/  @!P0 BRA `(.L_x_2104) ;  /* 0x0000000800fc8947 */ /* 0x002ff20003800000 */
.L_x_2138:
[----:B------:R-:W-:Y:S05]  /*a2d0*/  @P1 BRA `(.L_x_2105) ;  /* 0x0000000000181947 */ /* 0x000fea0003800000 */
[----:B------:R-:W1:Y:S01]  /*a2e0*/  S2R R2, SR_TID.X ;  /* 0x0000000000027919 */ /* 0x000e620000002100 */
[----:B------:R-:W-:-:S04]  /*a2f0*/  IMAD.MOV.U32 R0, RZ, RZ, 0x3100 ;  /* 0x00003100ff007424 */ /* 0x000fc800078e00ff */
[----:B------:R1:W-:Y:S02]  /*a300*/  SYNCS.ARRIVE.TRANS64 RZ, [R3+URZ+0x26830], R0 ;  /* 0x0268300003ff79a7 */ /* 0x0003e4000800003f */
[----:B-1----:R-:W-:-:S13]  /*a310*/  LOP3.LUT P0, RZ, R2, 0x1f, RZ, 0xc0, !PT ;  /* 0x0000001f02ff7812 */ /* 0x002fda000780c0ff */
[----:B------:R-:W-:Y:S05]  /*a320*/  @!P0 BRA `(.L_x_2105) ;  /* 0x0000000000048947 */ /* 0x000fea0003800000 */
[----:B------:R-:W-:Y:S01]  /*a330*/  BPT.TRAP 0x1 ;  /* 0x000000040000795c */ /* 0x000fe20000300000 */
.L_x_2105:
        /* <DEDUP_REMOVED lines=48> */
.L_x_2086:
[----:B------:R-:W-:Y:S05]  /*a640*/  BSYNC B0 ;  /* 0x0000000000007941 */ /* 0x000fea0003800000 */
.L_x_2081:
[----:B------:R-:W-:-:S03]  /*a650*/  UMOV UR8, 0xffffffff ;  /* 0xffffffff00087882 */ /* 0x000fc60000000000 */
[----:B------:R-:W-:Y:S05]  /*a660*/  BRA.DIV UR8, `(.L_x_2106) ;  /* 0x0000000a08287947 */ /* 0x000fea000b800000 */
[----:B------:R-:W-:-:S13]  /*a670*/  ELECT P6, URZ, PT ;  /* 0x00000000003f782f */ /* 0x000fda00038c0000 */
.L_x_2141:
[----:B------:R-:W-:Y:S05]  /*a680*/  @!P6 BRA `(.L_x_1979) ;  /* 0x000000000084e947 */ /* 0x000fea0003800000 */
[----:B------:R-:W-:-:S06]  /*a690*/  ULOP3.LUT UR8, UR38, 0x2, URZ, 0xfc, !UPT ;  /* 0x0000000226087892 */ /* 0x000fcc000f8efc3f */
[----:B------:R-:W-:-:S05]  /*a6a0*/  IMAD.U32 R2, RZ, RZ, UR8 ;  /* 0x00000008ff027e24 */ /* 0x000fca000f8e00ff */
[----:B------:R-:W-:-:S13]  /*a6b0*/  ISETP.NE.AND P2, PT, R2, 0x3, PT ;  /* 0x000000030200780c */ /* 0x000fda0003f45270 */
[----:B------:R-:W-:Y:S05]  /*a6c0*/  @!P2 BRA `(.L_x_2107) ;  /* 0x000000000004a947 */ /* 0x000fea0003800000 */
[----:B---3--:R-:W-:Y:S01]  /*a6d0*/  BPT.TRAP 0x1 ;  /* 0x000000040000795c */ /* 0x008fe20000300000 */
.L_x_2107:
        /* <DEDUP_REMOVED lines=15> */
.L_x_2142:
[----:B------:R-:W2:Y:S02]  /*a7d0*/  SYNCS.PHASECHK.TRANS64.TRYWAIT P0, [R3+URZ], R2 ;  /* 0x00000002030075a7 */ /* 0x000ea4000800017f */
[----:B--2---:R-:W-:Y:S05]  /*a7e0*/  @!P0 BRA `(.L_x_2109) ;  /* 0x0000000400fc8947 */ /* 0x004fea0003800000 */
.L_x_2143:
[----:B------:R-:W-:Y:S05]  /*a7f0*/  @!P2 BRA `(.L_x_2110) ;  /* 0x000000000004a947 */ /* 0x000fea0003800000 */
[----:B---3--:R-:W-:Y:S01]  /*a800*/  BPT.TRAP 0x1 ;  /* 0x000000040000795c */ /* 0x008fe20000300000 */
.L_x_2110:
[----:B--2---:R-:W-:-:S04]  /*a810*/  VIADD R3, R8, 0x26840 ;  /* 0x0002684008037836 */ /* 0x004fc80000000000 */
[----:B------:R-:W-:-:S04]  /*a820*/  IMAD R5, R0, 0x8, R3 ;  /* 0x0000000800057824 */ /* 0x000fc800078e0203 */
[----:B------:R-:W2:Y:S02]  /*a830*/  SYNCS.PHASECHK.TRANS64.TRYWAIT P0, [R5+URZ], R4 ;  /* 0x00000004050075a7 */ /* 0x000ea4000800017f */
[----:B--2---:R-:W-:Y:S05]  /*a840*/  @!P0 BRA `(.L_x_2111) ;  /* 0x0000000400f88947 */ /* 0x004fea0003800000 */
.L_x_2144:
[----:B------:R-:W-:-:S07]  /*a850*/  IMAD R3, R6, 0x8, R3 ;  /* 0x0000000806037824 */ /* 0x000fce00078e0203 */
.L_x_2112:
[----:B----4-:R4:W1:Y:S02]  /*a860*/  SYNCS.PHASECHK.TRANS64.TRYWAIT P0, [R3+URZ], R2 ;  /* 0x00000002030075a7 */ /* 0x010864000800017f */
[----:B-1----:R-:W-:Y:S05]  /*a870*/  @!P0 NANOSLEEP.SYNCS 0x989680 ;  /* 0x009896800000895d */ /* 0x002fea0003900000 */
[----:B------:R-:W1:Y:S02]  /*a880*/  @!P0 SYNCS.PHASECHK.TRANS64 P0, [R3+URZ], R2 ;  /* 0x00000002030085a7 */ /* 0x000e64000800007f */
[----:B-1----:R-:W-:Y:S05]  /*a890*/  @!P0 BRA `(.L_x_2112) ;  /* 0xfffffffc00f08947 */ /* 0x002fea000383ffff */
.L_x_1979:
[----:B---3--:R-:W-:Y:S05]  /*a8a0*/  BSYNC B6 ;  /* 0x0000000000067941 */ /* 0x008fea0003800000 */
.L_x_1973:
[----:B------:R-:W-:Y:S05]  /*a8b0*/  EXIT ;  /* 0x000000000000794d */ /* 0x000fea0003800000 */
.L_x_1990:
[----:B------:R-:W-:Y:S02]  /*a8c0*/  IMAD.MOV.U32 R13, RZ, RZ, R16 ;  /* 0x000000ffff0d7224 */ /* 0x000fe400078e0010 */
[----:B------:R-:W-:Y:S02]  /*a8d0*/  IMAD.MOV.U32 R12, RZ, RZ, RZ ;  /* 0x000000ffff0c7224 */ /* 0x000fe400078e00ff */
[----:B------:R-:W-:Y:S02]  /*a8e0*/  IMAD.MOV.U32 R11, RZ, RZ, 0x1f ;  /* 0x0000001fff0b7424 */ /* 0x000fe400078e00ff */
[----:B------:R-:W-:-:S07]  /*a8f0*/  IMAD.MOV.U32 R15, RZ, RZ, -0x1 ;  /* 0xffffffffff0f7424 */ /* 0x000fce00078e00ff */
[----:B------:R-:W-:Y:S05]  /*a900*/  WARPSYNC.COLLECTIVE R15, `(.L_x_2113) ;  /* 0x000000000f087348 */ /* 0x000fea0003c00000 */
[----:B------:R1:W2:Y:S02]  /*a910*/  SHFL.IDX P6, R14, R13, R12, R11 ;  /* 0x0000000c0d0e7389 */ /* 0x0002a400000c000b */
[----:B-12---:R-:W-:Y:S01]  /*a920*/  ENDCOLLECTIVE ;  /* 0x000000000000791b */ /* 0x006fe20003800000 */
.L_x_2113:
[----:B------:R-:W-:Y:S05]  /*a930*/  BRA `(.L_x_2114) ;  /* 0xffffff6800f07947 */ /* 0x000fea000383ffff */
.L_x_1992:
[----:B--2---:R2:W3:Y:S02]  /*a940*/  SYNCS.PHASECHK.TRANS64.TRYWAIT P0, [R18+URZ+0x26800], R5 ;  /* 0x02680005120075a7 */ /* 0x0044e4000800017f */
[----:B---3--:R-:W-:Y:S05]  /*a950*/  @!P0 NANOSLEEP.SYNCS 0x989680 ;  /* 0x009896800000895d */ /* 0x008fea0003900000 */
[----:B------:R-:W3:Y:S02]  /*a960*/  @!P0 SYNCS.PHASECHK.TRANS64 P0, [R18+URZ+0x26800], R5 ;  /* 0x02680005120085a7 */ /* 0x000ee4000800007f */
[----:B---3--:R-:W-:Y:S05]  /*a970*/  @!P0 BRA `(.L_x_1992) ;  /* 0xfffffffc00f08947 */ /* 0x008fea000383ffff */
[----:B------:R-:W-:Y:S05]  /*a980*/  BRA `(.L_x_1991) ;  /* 0xffffff6c00187947 */ /* 0x000fea000383ffff */
.L_x_1997:
[----:B--2---:R-:W-:-:S04]  /*a990*/  IMAD.U32 R7, RZ, RZ, UR7 ;  /* 0x00000007ff077e24 */ /* 0x004fc8000f8e00ff */
[----:B------:R2:W3:Y:S03]  /*a9a0*/  SYNCS.PHASECHK.TRANS64.TRYWAIT P0, [R7+URZ+0x26810], R16 ;  /* 0x02681010070075a7 */ /* 0x0004e6000800017f */
[----:B---3--:R-:W-:Y:S05]  /*a9b0*/  @!P0 NANOSLEEP.SYNCS 0x989680 ;  /* 0x009896800000895d */ /* 0x008fea0003900000 */
[----:B------:R-:W3:Y:S02]  /*a9c0*/  @!P0 SYNCS.PHASECHK.TRANS64 P0, [R7+URZ+0x26810], R16 ;  /* 0x02681010070085a7 */ /* 0x000ee4000800007f */
[----:B---3--:R-:W-:Y:S05]  /*a9d0*/  @!P0 BRA `(.L_x_1997) ;  /* 0xfffffffc00ec8947 */ /* 0x008fea000383ffff */
[----:B------:R-:W-:Y:S05]  /*a9e0*/  BRA `(.L_x_1996) ;  /* 0xffffff74006c7947 */ /* 0x000fea000383ffff */
.L_x_2001:
[----:B------:R-:W-:-:S04]  /*a9f0*/  IMAD.U32 R121, RZ, RZ, UR7 ;  /* 0x00000007ff797e24 */ /* 0x000fc8000f8e00ff */
[----:B------:R1:W1:Y:S03]  /*aa00*/  SYNCS.PHASECHK.TRANS64.TRYWAIT P0, [R121+URZ+0x26830], R16 ;  /* 0x02683010790075a7 */ /* 0x000266000800017f */
[----:B-1----:R-:W-:Y:S05]  /*aa10*/  @!P0 NANOSLEEP.SYNCS 0x989680 ;  /* 0x009896800000895d */ /* 0x002fea0003900000 */
[----:B------:R-:W1:Y:S02]  /*aa20*/  @!P0 SYNCS.PHASECHK.TRANS64 P0, [R121+URZ+0x26830], R16 ;  /* 0x02683010790085a7 */ /* 0x000e64000800007f */
[----:B-1----:R-:W-:Y:S05]  /*aa30*/  @!P0 BRA `(.L_x_2001) ;  /* 0xfffffffc00ec8947 */ /* 0x002fea000383ffff */
[----:B------:R-:W-:Y:S05]  /*aa40*/  BRA `(.L_x_2000) ;  /* 0xffffff7800747947 */ /* 0x000fea000383ffff */
.L_x_2008:
[----:B------:R-:W-:Y:S01]  /*aa50*/  BSSY B0, `(.L_x_2115) ;  /* 0x0000005000007945 */ /* 0x000fe20003800000 */
[----:B------:R-:W-:-:S07]  /*aa60*/  IMAD.MOV.U32 R15, RZ, RZ, -0x1 ;  /* 0xffffffffff0f7424 */ /* 0x000fce00078e00ff */
[----:B-1----:R-:W-:Y:S05]  /*aa70*/  WARPSYNC.COLLECTIVE R15, `(.L_x_2116) ;  /* 0x000000000f087348 */ /* 0x002fea0003c00000 */
[----:B------:R-:W-:Y:S01]  /*aa80*/  NOP ;  /* 0x0000000000007918 */ /* 0x000fe20000000000 */
[----:B-1----:R-:W-:Y:S01]  /*aa90*/  ENDCOLLECTIVE ;  /* 0x000000000000791b */ /* 0x002fe20003800000 */
.L_x_2116:
[----:B------:R-:W-:Y:S05]  /*aaa0*/  BSYNC B0 ;  /* 0x0000000000007941 */ /* 0x000fea0003800000 */
.L_x_2115:
[----:B------:R-:W-:Y:S05]  /*aab0*/  BRA `(.L_x_2117) ;  /* 0xffffffa400ec7947 */ /* 0x000fea000383ffff */
.L_x_2017:
[----:B------:R-:W-:Y:S01]  /*aac0*/  BSSY B0, `(.L_x_2118) ;  /* 0x0000005000007945 */ /* 0x000fe20003800000 */
[----:B------:R-:W-:-:S07]  /*aad0*/  IMAD.MOV.U32 R15, RZ, RZ, -0x1 ;  /* 0xffffffffff0f7424 */ /* 0x000fce00078e00ff */
[----:B-12---:R-:W-:Y:S05]  /*aae0*/  WARPSYNC.COLLECTIVE R15, `(.L_x_2119) ;  /* 0x000000000f087348 */ /* 0x006fea0003c00000 */
[----:B------:R-:W-:Y:S01]  /*aaf0*/  NOP ;  /* 0x0000000000007918 */ /* 0x000fe20000000000 */
[----:B-12---:R-:W-:Y:S01]  /*ab00*/  ENDCOLLECTIVE ;  /* 0x000000000000791b */ /* 0x006fe20003800000 */
.L_x_2119:
[----:B------:R-:W-:Y:S05]  /*ab10*/  BSYNC B0 ;  /* 0x0000000000007941 */ /* 0x000fea0003800000 */
.L_x_2118:
[----:B------:R-:W-:Y:S05]  /*ab20*/  BRA `(.L_x_2120) ;  /* 0xffffffa800e07947 */ /* 0x000fea000383ffff */
.L_x_2034:
[----:B------:R-:W-:Y:S01]  /*ab30*/  BSSY B0, `(.L_x_2121) ;  /* 0x0000005000007945 */ /* 0x000fe20003800000 */
[----:B------:R-:W-:-:S07]  /*ab40*/  IMAD.MOV.U32 R15, RZ, RZ, -0x1 ;  /* 0xffffffffff0f7424 */ /* 0x000fce00078e00ff */
[----:B------:R-:W-:Y:S05]  /*ab50*/  WARPSYNC.COLLECTIVE R15, `(.L_x_2122) ;  /* 0x000000000f087348 */ /* 0x000fea0003c00000 */
[----:B------:R-:W-:Y:S01]  /*ab60*/  NOP ;  /* 0x0000000000007918 */ /* 0x000fe20000000000 */
[----:B------:R-:W-:Y:S01]  /*ab70*/  ENDCOLLECTIVE ;  /* 0x000000000000791b */ /* 0x000fe20003800000 */
.L_x_2122:
[----:B------:R-:W-:Y:S05]  /*ab80*/  BSYNC B0 ;  /* 0x0000000000007941 */ /* 0x000fea0003800000 */
.L_x_2121:
[----:B------:R-:W-:Y:S05]  /*ab90*/  BRA `(.L_x_2123) ;  /* 0xffffffb800287947 */ /* 0x000fea000383ffff */
.L_x_2047:
[----:B------:R-:W-:Y:S01]  /*aba0*/  BSSY B0, `(.L_x_2124) ;  /* 0x0000005000007945 */ /* 0x000fe20003800000 */
[----:B------:R-:W-:-:S07]  /*abb0*/  IMAD.MOV.U32 R15, RZ, RZ, -0x1 ;  /* 0xffffffffff0f7424 */ /* 0x000fce00078e00ff */
[----:B------:R-:W-:Y:S05]  /*abc0*/  WARPSYNC.COLLECTIVE R15, `(.L_x_2125) ;  /* 0x000000000f087348 */ /* 0x000fea0003c00000 */
[----:B------:R-:W-:Y:S01]  /*abd0*/  NOP ;  /* 0x0000000000007918 */ /* 0x000fe20000000000 */
[----:B------:R-:W-:Y:S01]  /*abe0*/  ENDCOLLECTIVE ;  /* 0x000000000000791b */ /* 0x000fe20003800000 */
.L_x_2125:
[----:B------:R-:W-:Y:S05]  /*abf0*/  BSYNC B0 ;  /* 0x0000000000007941 */ /* 0x000fea0003800000 */
.L_x_2124:
[----:B------:R-:W-:Y:S05]  /*ac00*/  BRA `(.L_x_2126) ;  /* 0xffffffbc00bc7947 */ /* 0x000fea000383ffff */
.L_x_2059:
[----:B------:R-:W-:Y:S01]  /*ac10*/  BSSY B0, `(.L_x_2127) ;  /* 0x0000005000007945 */ /* 0x000fe20003800000 */
[----:B------:R-:W-:-:S07]  /*ac20*/  IMAD.MOV.U32 R15, RZ, RZ, -0x1 ;  /* 0xffffffffff0f7424 */ /* 0x000fce00078e00ff */
[----:B------:R-:W-:Y:S05]  /*ac30*/  WARPSYNC.COLLECTIVE R15, `(.L_x_2128) ;  /* 0x000000000f087348 */ /* 0x000fea0003c00000 */
[----:B------:R-:W-:Y:S01]  /*ac40*/  NOP ;  /* 0x0000000000007918 */ /* 0x000fe20000000000 */
[----:B------:R-:W-:Y:S01]  /*ac50*/  ENDCOLLECTIVE ;  /* 0x000000000000791b */ /* 0x000fe20003800000 */
.L_x_2128:
[----:B------:R-:W-:Y:S05]  /*ac60*/  BSYNC B0 ;  /* 0x0000000000007941 */ /* 0x000fea0003800000 */
.L_x_2127:
[----:B------:R-:W-:Y:S05]  /*ac70*/  BRA `(.L_x_2129) ;  /* 0xffffffc000e47947 */ /* 0x000fea000383ffff */
.L_x_2087:
[----:B-1----:R1:W2:Y:S02]  /*ac80*/  SYNCS.PHASECHK.TRANS64.TRYWAIT P0, [R15+URZ+0x26820], R0 ;  /* 0x026820000f0075a7 */ /* 0x0022a4000800017f */
[----:B--2---:R-:W-:Y:S05]  /*ac90*/  @!P0 NANOSLEEP.SYNCS 0x989680 ;  /* 0x009896800000895d */ /* 0x004fea0003900000 */
[----:B------:R-:W2:Y:S02]  /*aca0*/  @!P0 SYNCS.PHASECHK.TRANS64 P0, [R15+URZ+0x26820], R0 ;  /* 0x026820000f0085a7 */ /* 0x000ea4000800007f */
[----:B--2---:R-:W-:Y:S05]  /*acb0*/  @!P0 BRA `(.L_x_2087) ;  /* 0xfffffffc00f08947 */ /* 0x004fea000383ffff */
[----:B------:R-:W-:Y:S05]  /*acc0*/  BRA `(.L_x_2130) ;  /* 0xffffffd800547947 */ /* 0x000fea000383ffff */
.L_x_2091:
[----:B--2---:R2:W3:Y:S02]  /*acd0*/  SYNCS.PHASECHK.TRANS64.TRYWAIT P1, [R15+URZ+0x26840], R18 ;  /* 0x026840120f0075a7 */ /* 0x0044e4000802017f */
[----:B---3--:R-:W-:Y:S05]  /*ace0*/  @!P1 NANOSLEEP.SYNCS 0x989680 ;  /* 0x009896800000995d */ /* 0x008fea0003900000 */
[----:B------:R-:W3:Y:S02]  /*acf0*/  @!P1 SYNCS.PHASECHK.TRANS64 P1, [R15+URZ+0x26840], R18 ;  /* 0x026840120f0095a7 */ /* 0x000ee4000802007f */
[----:B---3--:R-:W-:Y:S05]  /*ad00*/  @!P1 BRA `(.L_x_2091) ;  /* 0xfffffffc00f09947 */ /* 0x008fea000383ffff */
[----:B------:R-:W-:Y:S05]  /*ad10*/  BRA `(.L_x_2131) ;  /* 0xffffffe000847947 */ /* 0x000fea000383ffff */
.L_x_2093:
[----:B-1----:R1:W3:Y:S02]  /*ad20*/  SYNCS.PHASECHK.TRANS64.TRYWAIT P1, [R15+URZ+0x26828], R18 ;  /* 0x026828120f0075a7 */ /* 0x0022e4000802017f */
[----:B---3--:R-:W-:Y:S05]  /*ad30*/  @!P1 NANOSLEEP.SYNCS 0x989680 ;  /* 0x009896800000995d */ /* 0x008fea0003900000 */
[----:B------:R-:W3:Y:S02]  /*ad40*/  @!P1 SYNCS.PHASECHK.TRANS64 P1, [R15+URZ+0x26828], R18 ;  /* 0x026828120f0095a7 */ /* 0x000ee4000802007f */
[----:B---3--:R-:W-:Y:S05]  /*ad50*/  @!P1 BRA `(.L_x_2093) ;  /* 0xfffffffc00f09947 */ /* 0x008fea000383ffff */
[----:B------:R-:W-:Y:S05]  /*ad60*/  BRA `(.L_x_2132) ;  /* 0xffffffe400407947 */ /* 0x000fea000383ffff */
.L_x_2095:
[----:B---3--:R3:W4:Y:S02]  /*ad70*/  SYNCS.PHASECHK.TRANS64.TRYWAIT P1, [R15+URZ+0x26848], R18 ;  /* 0x026848120f0075a7 */ /* 0x008724000802017f */
[----:B----4-:R-:W-:Y:S05]  /*ad80*/  @!P1 NANOSLEEP.SYNCS 0x989680 ;  /* 0x009896800000995d */ /* 0x010fea0003900000 */
[----:B------:R-:W4:Y:S02]  /*ad90*/  @!P1 SYNCS.PHASECHK.TRANS64 P1, [R15+URZ+0x26848], R18 ;  /* 0x026848120f0095a7 */ /* 0x000f24000802007f */
[----:B----4-:R-:W-:Y:S05]  /*ada0*/  @!P1 BRA `(.L_x_2095) ;  /* 0xfffffffc00f09947 */ /* 0x010fea000383ffff */
[----:B------:R-:W-:Y:S05]  /*adb0*/  BRA `(.L_x_2133) ;  /* 0xffffffe400fc7947 */ /* 0x000fea000383ffff */
.L_x_2097:
[----:B------:R-:W-:-:S07]  /*adc0*/  SHF.L.U32 R4, R10, 0x1f, RZ ;  /* 0x0000001f0a047819 */ /* 0x000fce00000006ff */
.L_x_2134:
[----:B----4-:R4:W1:Y:S02]  /*add0*/  SYNCS.PHASECHK.TRANS64.TRYWAIT P1, [R15+URZ+0x26820], R4 ;  /* 0x026820040f0075a7 */ /* 0x010864000802017f */
[----:B-1----:R-:W-:Y:S05]  /*ade0*/  @!P1 NANOSLEEP.SYNCS 0x989680 ;  /* 0x009896800000995d */ /* 0x002fea0003900000 */
[----:B------:R-:W1:Y:S02]  /*adf0*/  @!P1 SYNCS.PHASECHK.TRANS64 P1, [R15+URZ+0x26820], R4 ;  /* 0x026820040f0095a7 */ /* 0x000e64000802007f */
[----:B-1----:R-:W-:Y:S05]  /*ae00*/  @!P1 BRA `(.L_x_2134) ;  /* 0xfffffffc00f09947 */ /* 0x002fea000383ffff */
[----:B------:R-:W-:Y:S05]  /*ae10*/  BRA `(.L_x_2135) ;  /* 0xffffffe8009c7947 */ /* 0x000fea000383ffff */
.L_x_2100:
[----:B----4-:R4:W1:Y:S02]  /*ae20*/  SYNCS.PHASECHK.TRANS64.TRYWAIT P1, [R15+URZ+0x26840], R12 ;  /* 0x0268400c0f0075a7 */ /* 0x010864000802017f */
[----:B-1----:R-:W-:Y:S05]  /*ae30*/  @!P1 NANOSLEEP.SYNCS 0x989680 ;  /* 0x009896800000995d */ /* 0x002fea0003900000 */
[----:B------:R-:W1:Y:S02]  /*ae40*/  @!P1 SYNCS.PHASECHK.TRANS64 P1, [R15+URZ+0x26840], R12 ;  /* 0x0268400c0f0095a7 */ /* 0x000e64000802007f */
[----:B-1----:R-:W-:Y:S05]  /*ae50*/  @!P1 BRA `(.L_x_2100) ;  /* 0xfffffffc00f09947 */ /* 0x002fea000383ffff */
[----:B------:R-:W-:Y:S05]  /*ae60*/  BRA `(.L_x_2136) ;  /* 0xffffffec00747947 */ /* 0x000fea000383ffff */
.L_x_2102:
[----:B-1----:R1:W2:Y:S02]  /*ae70*/  SYNCS.PHASECHK.TRANS64.TRYWAIT P1, [R15+URZ+0x26828], R12 ;  /* 0x0268280c0f0075a7 */ /* 0x0022a4000802017f */
[----:B--2---:R-:W-:Y:S05]  /*ae80*/  @!P1 NANOSLEEP.SYNCS 0x989680 ;  /* 0x009896800000995d */ /* 0x004fea0003900000 */
[----:B------:R-:W2:Y:S02]  /*ae90*/  @!P1 SYNCS.PHASECHK.TRANS64 P1, [R15+URZ+0x26828], R12 ;  /* 0x0268280c0f0095a7 */ /* 0x000ea4000802007f */
[----:B--2---:R-:W-:Y:S05]  /*aea0*/  @!P1 BRA `(.L_x_2102) ;  /* 0xfffffffc00f09947 */ /* 0x004fea000383ffff */
[----:B------:R-:W-:Y:S05]  /*aeb0*/  BRA `(.L_x_2137) ;  /* 0xfffffff000247947 */ /* 0x000fea000383ffff */
.L_x_2104:
[----:B------:R1:W1:Y:S02]  /*aec0*/  SYNCS.PHASECHK.TRANS64.TRYWAIT P0, [R3+URZ+0x26840], R0 ;  /* 0x02684000030075a7 */ /* 0x000264000800017f */
[----:B-1----:R-:W-:Y:S05]  /*aed0*/  @!P0 NANOSLEEP.SYNCS 0x989680 ;  /* 0x009896800000895d */ /* 0x002fea0003900000 */
[----:B------:R-:W1:Y:S02]  /*aee0*/  @!P0 SYNCS.PHASECHK.TRANS64 P0, [R3+URZ+0x26840], R0 ;  /* 0x02684000030085a7 */ /* 0x000e64000800007f */
[----:B-1----:R-:W-:Y:S05]  /*aef0*/  @!P0 BRA `(.L_x_2104) ;  /* 0xfffffffc00f08947 */ /* 0x002fea000383ffff */
[----:B------:R-:W-:Y:S05]  /*af00*/  BRA `(.L_x_2138) ;  /* 0xfffffff000f07947 */ /* 0x000fea000383ffff */
.L_x_2106:
[----:B------:R-:W-:Y:S01]  /*af10*/  BSSY B0, `(.L_x_2139) ;  /* 0x0000006000007945 */ /* 0x000fe20003800000 */
[----:B------:R-:W-:-:S07]  /*af20*/  IMAD.MOV.U32 R15, RZ, RZ, -0x1 ;  /* 0xffffffffff0f7424 */ /* 0x000fce00078e00ff */
[----:B---3--:R-:W-:Y:S05]  /*af30*/  WARPSYNC.COLLECTIVE R15, `(.L_x_2140) ;  /* 0x000000000f0c7348 */ /* 0x008fea0003c00000 */
[----:B------:R-:W-:Y:S02]  /*af40*/  ELECT P6, UR62, PT ;  /* 0x00000000003e782f */ /* 0x000fe400038c0000 */
[----:B------:R-:W-:Y:S01]  /*af50*/  MOV R14, UR62 ;  /* 0x0000003e000e7c02 */ /* 0x000fe20008000f00 */
[----:B---3--:R-:W-:Y:S10]  /*af60*/  ENDCOLLECTIVE ;  /* 0x000000000000791b */ /* 0x008ff40003800000 */
.L_x_2140:
[----:B------:R-:W-:Y:S05]  /*af70*/  BSYNC B0 ;  /* 0x0000000000007941 */ /* 0x000fea0003800000 */
.L_x_2139:
[----:B------:R-:W-:Y:S05]  /*af80*/  BRA `(.L_x_2141) ;  /* 0xfffffff400bc7947 */ /* 0x000fea000383ffff */
.L_x_2108:
[----:B-1----:R1:W2:Y:S02]  /*af90*/  SYNCS.PHASECHK.TRANS64.TRYWAIT P0, [R7+URZ], R4 ;  /* 0x00000004070075a7 */ /* 0x0022a4000800017f */
[----:B--2---:R-:W-:Y:S05]  /*afa0*/  @!P0 NANOSLEEP.SYNCS 0x989680 ;  /* 0x009896800000895d */ /* 0x004fea0003900000 */
[----:B------:R-:W2:Y:S02]  /*afb0*/  @!P0 SYNCS.PHASECHK.TRANS64 P0, [R7+URZ], R4 ;  /* 0x00000004070085a7 */ /* 0x000ea4000800007f */
[----:B--2---:R-:W-:Y:S05]  /*afc0*/  @!P0 BRA `(.L_x_2108) ;  /* 0xfffffffc00f08947 */ /* 0x004fea000383ffff */
[----:B------:R-:W-:Y:S05]  /*afd0*/  BRA `(.L_x_2142) ;  /* 0xfffffff400fc7947 */ /* 0x000fea000383ffff */
.L_x_2109:
[----:B--2---:R2:W4:Y:S02]  /*afe0*/  SYNCS.PHASECHK.TRANS64.TRYWAIT P0, [R3+URZ], R2 ;  /* 0x00000002030075a7 */ /* 0x004524000800017f */
[----:B----4-:R-:W-:Y:S05]  /*aff0*/  @!P0 NANOSLEEP.SYNCS 0x989680 ;  /* 0x009896800000895d */ /* 0x010fea0003900000 */
[----:B------:R-:W4:Y:S02]  /*b000*/  @!P0 SYNCS.PHASECHK.TRANS64 P0, [R3+URZ], R2 ;  /* 0x00000002030085a7 */ /* 0x000f24000800007f */
[----:B----4-:R-:W-:Y:S05]  /*b010*/  @!P0 BRA `(.L_x_2109) ;  /* 0xfffffffc00f08947 */ /* 0x010fea000383ffff */
[----:B------:R-:W-:Y:S05]  /*b020*/  BRA `(.L_x_2143) ;  /* 0xfffffff400f07947 */ /* 0x000fea000383ffff */
.L_x_2111:
[----:B--2---:R2:W4:Y:S02]  /*b030*/  SYNCS.PHASECHK.TRANS64.TRYWAIT P0, [R5+URZ], R4 ;  /* 0x00000004050075a7 */ /* 0x004524000800017f */
[----:B----4-:R-:W-:Y:S05]  /*b040*/  @!P0 NANOSLEEP.SYNCS 0x989680 ;  /* 0x009896800000895d */ /* 0x010fea0003900000 */
[----:B------:R-:W4:Y:S02]  /*b050*/  @!P0 SYNCS.PHASECHK.TRANS64 P0, [R5+URZ], R4 ;  /* 0x00000004050085a7 */ /* 0x000f24000800007f */
[----:B----4-:R-:W-:Y:S05]  /*b060*/  @!P0 BRA `(.L_x_2111) ;  /* 0xfffffffc00f08947 */ /* 0x010fea000383ffff */
[----:B------:R-:W-:Y:S05]  /*b070*/  BRA `(.L_x_2144) ;  /* 0xfffffff400f47947 */ /* 0x000fea000383ffff */
.L_x_2145:
        /* <DEDUP_REMOVED lines=16> */
.L_x_3308:


//--------------------- .text._ZN7cutlass13device_kernelIN5flash11enable_sm90INS1_16FlashAttnBwdSm90INS1_25CollectiveMainloopBwdSm90ILi2ELi2ELi2EN4cute5tupleIJNS5_1CILi1EEES8_S8_EEENS6_IJNS7_ILi64EEENS7_ILi128EEENS7_ILi96EEEEEENS_10bfloat16_tEfNS_4arch4Sm90ELb1ELb0ELb0ELb0ELb0ELb1ELb0ELb0ELi2ELi1ELi2ELi1ELb1EEENS1_21CollectiveEpilogueBwdISD_SE_SG_Li256ELb0ELb0ELi1EEENS1_25SingleTileBwdLPTSchedulerILb0ELi128ELb0EEEEEEEEEvNT_6ParamsE --------------------------
	.section	.text._ZN7cutlass13device_kernelIN5flash11enable_sm90INS1_16FlashAttnBwdSm90INS1_25CollectiveMainloopBwdSm90ILi2ELi2ELi2EN4cute5tupleIJNS5_1CILi1EEES8_S8_EEENS6_IJNS7_ILi64EEENS7_ILi128EEENS7_ILi96EEEEEENS_10bfloat16_tEfNS_4arch4Sm90ELb1ELb0ELb0ELb0ELb0ELb1ELb0ELb0ELi2ELi1ELi2ELi1ELb1EEENS1_21CollectiveEpilogueBwdISD_SE_SG_Li256ELb0ELb0ELi1EEENS1_25SingleTileBwdLPTSchedulerILb0ELi128ELb0EEEEEEEEEvNT_6ParamsE,"ax",@progbits
	.align	128
.text._ZN7cutlass13device_kernelIN5flash11enable_sm90INS1_16FlashAttnBwdSm90INS1_25CollectiveMainloopBwdSm90ILi2ELi2ELi2EN4cute5tupleIJNS5_1CILi1EEES8_S8_EEENS6_IJNS7_ILi64EEENS7_ILi128EEENS7_ILi96EEEEEENS_10bfloat16_tEfNS_4arch4Sm90ELb1ELb0ELb0ELb0ELb0ELb1ELb0ELb0ELi2ELi1ELi2ELi1ELb1EEENS1_21CollectiveEpilogueBwdISD_SE_SG_Li256ELb0ELb0ELi1EEENS1_25SingleTileBwdLPTSchedulerILb0ELi128ELb0EEEEEEEEEvNT_6ParamsE:
        .type           _ZN7cutlass13device_kernelIN5flash11enable_sm90INS1_16FlashAttnBwdSm90INS1_25CollectiveMainloopBwdSm90ILi2ELi2ELi2EN4cute5tupleIJNS5_1CILi1EEES8_S8_EEENS6_IJNS7_ILi64EEENS7_ILi128EEENS7_ILi96EEEEEENS_10bfloat16_tEfNS_4arch4Sm90ELb1ELb0ELb0ELb0ELb0ELb1ELb0ELb0ELi2ELi1ELi2ELi1ELb1EEENS1_21CollectiveEpilogueBwdISD_SE_SG_Li256ELb0ELb0ELi1EEENS1_25SingleTileBwdLPTSchedulerILb0ELi128ELb0EEEEEEEEEvNT_6ParamsE,@function
        .size           _ZN7cutlass13device_kernelIN5flash11enable_sm90INS1_16FlashAttnBwdSm90INS1_25CollectiveMainloopBwdSm90ILi2ELi2ELi2EN4cute5tupleIJNS5_1CILi1EEES8_S8_EEENS6_IJNS7_ILi64EEENS7_ILi128EEENS7_ILi96EEEEEENS_10bfloat16_tEfNS_4arch4Sm90ELb1ELb0ELb0ELb0ELb0ELb1ELb0ELb0ELi2ELi1ELi2ELi1ELb1EEENS1_21CollectiveEpilogueBwdISD_SE_SG_Li256ELb0ELb0ELi1EEENS1_25SingleTileBwdLPTSchedulerILb0ELi128ELb0EEEEEEEEEvNT_6ParamsE,(.L_x_3309 - _ZN7cutlass13device_kernelIN5flash11enable_sm90INS1_16FlashAttnBwdSm90INS1_25CollectiveMainloopBwdSm90ILi2ELi2ELi2EN4cute5tupleIJNS5_1CILi1EEES8_S8_EEENS6_IJNS7_ILi64EEENS7_ILi128EEENS7_ILi96EEEEEENS_10bfloat16_tEfNS_4arch4Sm90ELb1ELb0ELb0ELb0ELb0ELb1ELb0ELb0ELi2ELi1ELi2ELi1ELb1EEENS1_21CollectiveEpilogueBwdISD_SE_SG_Li256ELb0ELb0ELi1EEENS1_25SingleTileBwdLPTSchedulerILb0ELi128ELb0EEEEEEEEEvNT_6ParamsE)
        .other          _ZN7cutlass13device_kernelIN5flash11enable_sm90INS1_16FlashAttnBwdSm90INS1_25CollectiveMainloopBwdSm90ILi2ELi2ELi2EN4cute5tupleIJNS5_1CILi1EEES8_S8_EEENS6_IJNS7_ILi64EEENS7_ILi128EEENS7_ILi96EEEEEENS_10bfloat16_tEfNS_4arch4Sm90ELb1ELb0ELb0ELb0ELb0ELb1ELb0ELb0ELi2ELi1ELi2ELi1ELb1EEENS1_21CollectiveEpilogueBwdISD_SE_SG_Li256ELb0ELb0ELi1EEENS1_25SingleTileBwdLPTSchedulerILb0ELi128ELb0EEEEEEEEEvNT_6ParamsE,@"STO_CUDA_ENTRY STV_DEFAULT"
_ZN7cutlass13device_kernelIN5flash11enable_sm90INS1_16FlashAttnBwdSm90INS1_25CollectiveMainloopBwdSm90ILi2ELi2ELi2EN4cute5tupleIJNS5_1CILi1EEES8_S8_EEENS6_IJNS7_ILi64EEENS7_ILi128EEENS7_ILi96EEEEEENS_10bfloat16_tEfNS_4arch4Sm90ELb1ELb0ELb0ELb0ELb0ELb1ELb0ELb0ELi2ELi1ELi2ELi1ELb1EEENS1_21CollectiveEpilogueBwdISD_SE_SG_Li256ELb0ELb0ELi1EEENS1_25SingleTileBwdLPTSchedulerILb0ELi128ELb0EEEEEEEEEvNT_6ParamsE:
[----:B------:R-:W1:Y:S02]  /*0000*/  LDC R1, c[0x0][0x28] ;  /* 0x00000a00ff017b82 */ /* 0x000e640000000800 */
[----:B-1----:R-:W-:Y:S01]  /*0010*/  VIADD R1, R1, 0xfffffff8 ;  /* 0xfffffff801017836 */ /* 0x002fe20000000000 */
[----:B------:R-:W1:Y:S01]  /*0020*/  S2R R3, SR_TID.X ;  /* 0x0000000000037919 */ /* 0x000e620000002100 */
[----:B------:R-:W-:Y:S01]  /*0030*/  ELECT P0, URZ, PT ;  /* 0x00000000003f782f */ /* 0x000fe20003800000 */
[----:B------:R-:W-:Y:S01]  /*0040*/  BSSY B0, `(.L_x_2146) ;  /* 0x000001a000007945 */ /* 0x000fe20003800000 */
[--C-:B-1----:R-:W-:Y:S02]  /*0050*/  SHF.R.U32.HI R0, RZ, 0x5, R3.reuse ;  /* 0x00000005ff007819 */ /* 0x102fe40000011603 */
[----:B------:R-:W-:-:S03]  /*0060*/  SHF.R.U32.HI R3, RZ, 0x7, R3 ;  /* 0x00000007ff037819 */ /* 0x000fc60000011603 */
[----:B------:R-:W1:Y:S02]  /*0070*/  SHFL.IDX PT, R2, R0, RZ, 0x1f ;  /* 0x00001fff00027589 */ /* 0x000e6400000e0000 */
[----:B-1----:R-:W-:-:S13]  /*0080*/  ISETP.EQ.AND P0, PT, R2, RZ, P0 ;  /* 0x000000ff0200720c */ /* 0x002fda0000702270 */
        /* <DEDUP_REMOVED lines=21> */
.L_x_2147:
[----:B------:R-:W-:Y:S05]  /*01e0*/  BSYNC B0 ;  /* 0x0000000000007941 */ /* 0x000fea0003800000 */
.L_x_2146:
        /* <DEDUP_REMOVED lines=37> */
.L_x_2148:
        /* <DEDUP_REMOVED lines=22> */
.L_x_2149:
[----:B------:R-:W-:Y:S01]  /*05a0*/  PLOP3.LUT P0, PT, PT, PT, UP0, 0x80, 0x0 ;  /* 0x000000000000781c */ /* 0x000fe20003f0f008 */
[----:B------:R-:W-:Y:S01]  /*05b0*/  NOP ;  /* 0x0000000000007918 */ /* 0x000fe20000000000 */
[----:B-12-4-:R-:W-:Y:S11]  /*05c0*/  BAR.SYNC.DEFER_BLOCKING 0x0 ;  /* 0x0000000000007b1d */ /* 0x016ff60000010000 */
[----:B------:R-:W-:Y:S05]  /*05d0*/  @!P0 BRA `(.L_x_2150) ;  /* 0x00000054009c8947 */ /* 0x000fea0003800000 */
.L_x_2151:
[----:B------:R-:W-:-:S08]  /*05e0*/  NOP ;  /* 0x0000000000007918 */ /* 0x000fd00000000000 */
[----:B------:R-:W1:Y:S02]  /*05f0*/  USETMAXREG.TRY_ALLOC.CTAPOOL UP0, 0xf0 ;  /* 0x000000f0000079c8 */ /* 0x000e640008000600 */
[----:B-1----:R-:W-:-:S13]  /*0600*/  PLOP3.LUT P0, PT, PT, PT, UP0, 0x80, 0x0 ;  /* 0x000000000000781c */ /* 0x002fda0003f0f008 */
[----:B------:R-:W-:Y:S05]  /*0610*/  @!P0 BRA `(.L_x_2151) ;  /* 0xfffffffc00f08947 */ /* 0x000fea000383ffff */
[----:B------:R-:W-:Y:S01]  /*0620*/  LOP3.LUT R0, R0, 0x3, RZ, 0xc0, !PT ;  /* 0x0000000300007812 */ /* 0x000fe200078ec0ff */
[----:B------:R-:W1:Y:S01]  /*0630*/  S2R R2, SR_TID.X ;  /* 0x0000000000027919 */ /* 0x000e620000002100 */
[----:B------:R-:W2:Y:S01]  /*0640*/  S2UR UR7, SR_CTAID.X ;  /* 0x00000000000779c3 */ /* 0x000ea20000002500 */
[----:B------:R-:W-:Y:S02]  /*0650*/  ULDC UR8, c[0x0][0xb50] ;  /* 0x0002d40000087ab9 */ /* 0x000fe40000000800 */
[----:B------:R-:W-:Y:S01]  /*0660*/  UISETP.NE.AND UP0, UPT, UR8, 0x1, UPT ;  /* 0x000000010800788c */ /* 0x000fe2000bf05270 */
[----:B------:R-:W3:Y:S04]  /*0670*/  SHFL.IDX PT, R0, R0, RZ, 0x1f ;  /* 0x00001fff00007589 */ /* 0x000ee800000e0000 */
[----:B------:R-:W4:Y:S06]  /*0680*/  LDC R3, c[0x0][0xb68] ;  /* 0x0002da00ff037b82 */ /* 0x000f2c0000000800 */
[----:B------:R-:W-:Y:S01]  /*0690*/  @UP0 ULDC UR4, c[0x0][0xb54] ;  /* 0x0002d50000040ab9 */ /* 0x000fe20000000800 */
[----:B------:R-:W-:Y:S01]  /*06a0*/  @UP0 ULDC UR9, c[0x0][0xb58] ;  /* 0x0002d60000090ab9 */ /* 0x000fe20000000800 */
[----:B--2---:R-:W-:-:S02]  /*06b0*/  UIMAD.WIDE.U32 UR4, UR7, UR4, URZ ;  /* 0x00000004070472a5 */ /* 0x004fc4000f8e003f */
[----:B------:R-:W-:Y:S01]  /*06c0*/  UMOV UR6, UR7 ;  /* 0x0000000700067c82 */ /* 0x000fe20008000000 */
[----:B---3--:R-:W-:Y:S01]  /*06d0*/  ISETP.NE.AND P0, PT, R0, RZ, PT ;  /* 0x000000ff0000720c */ /* 0x008fe20003f05270 */
[----:B------:R-:W-:Y:S01]  /*06e0*/  @UP0 USHF.R.U32.HI UR6, URZ, UR9, UR5 ;  /* 0x000000093f060299 */ /* 0x000fe20008011605 */
[----:B-1----:R-:W-:-:S03]  /*06f0*/  SHF.R.U32.HI R2, RZ, 0x7, R2 ;  /* 0x00000007ff027819 */ /* 0x002fc60000011602 */
[----:B------:R-:W-:-:S04]  /*0700*/  UIADD3 UR4, -UR6, URZ, URZ ;  /* 0x0000003f06047290 */ /* 0x000fc8000fffe13f */
[----:B------:R-:W-:-:S04]  /*0710*/  UIMAD UR10, UR8, UR4, UR7 ;  /* 0x00000004080a72a4 */ /* 0x000fc8000f8e0207 */
[----:B------:R-:W-:-:S05]  /*0720*/  @!P0 VIADD R2, R2, 0x9 ;  /* 0x0000000902028836 */ /* 0x000fca0000000000 */
[----:B------:R1:W-:Y:S06]  /*0730*/  @!P0 BAR.ARV R2, 0xa0 ;  /* 0x000280020000851d */ /* 0x0003ec0000002000 */
[----:B----4-:R-:W-:-:S13]  /*0740*/  ISETP.LE.AND P0, PT, R3, UR6, PT ;  /* 0x0000000603007c0c */ /* 0x010fda000bf03270 */
[----:B-1----:R-:W-:Y:S05]  /*0750*/  @!P0 BRA `(.L_x_2152) ;  /* 0x0000000000208947 */ /* 0x002fea0003800000 */
[----:B------:R-:W-:Y:S01]  /*0760*/  ULDC UR7, c[0x0][0xb5c] ;  /* 0x0002d70000077ab9 */ /* 0x000fe20000000800 */
[----:B------:R-:W-:Y:S01]  /*0770*/  UMOV UR37, UR10 ;  /* 0x0000000a00257c82 */ /* 0x000fe20008000000 */
[----:B------:R-:W-:-:S11]  /*0780*/  UISETP.NE.AND UP0, UPT, UR7, 0x1, UPT ;  /* 0x000000010700788c */ /* 0x000fd6000bf05270 */
[----:B------:R-:W-:Y:S02]  /*0790*/  @UP0 ULDC.64 UR8, c[0x0][0xb60] ;  /* 0x0002d80000080ab9 */ /* 0x000fe40000000a00 */
[----:B------:R-:W-:-:S04]  /*07a0*/  UIMAD.WIDE.U32 UR4, UR10, UR8, URZ ;  /* 0x000000080a0472a5 */ /* 0x000fc8000f8e003f */
[----:B------:R-:W-:-:S04]  /*07b0*/  @UP0 USHF.R.U32.HI UR37, URZ, UR9, UR5 ;  /* 0x000000093f250299 */ /* 0x000fc80008011605 */
[----:B------:R-:W-:Y:S01]  /*07c0*/  UIMAD UR4, UR37, UR7, URZ ;  /* 0x00000007250472a4 */ /* 0x000fe2000f8e023f */
[----:B------:R-:W-:Y:S11]  /*07d0*/  BRA `(.L_x_2153) ;  /* 0x00000000001c7947 */ /* 0x000ff60003800000 */
.L_x_2152:
[----:B------:R-:W-:Y:S01]  /*07e0*/  ULDC UR7, c[0x0][0xb44] ;  /* 0x0002d10000077ab9 */ /* 0x000fe20000000800 */
[----:B------:R-:W-:Y:S01]  /*07f0*/  UMOV UR37, UR10 ;  /* 0x0000000a00257c82 */ /* 0x000fe20008000000 */
[----:B------:R-:W-:-:S11]  /*0800*/  UISETP.NE.AND UP0, UPT, UR7, 0x1, UPT ;  /* 0x000000010700788c */ /* 0x000fd6000bf05270 */
[----:B------:R-:W-:Y:S02]  /*0810*/  @UP0 ULDC.64 UR8, c[0x0][0xb48] ;  /* 0x0002d20000080ab9 */ /* 0x000fe40000000a00 */
[----:B------:R-:W-:-:S04]  /*0820*/  UIMAD.WIDE.U32 UR4, UR10, UR8, URZ ;  /* 0x000000080a0472a5 */ /* 0x000fc8000f8e003f */
[----:B------:R-:W-:-:S04]  /*0830*/  @UP0 USHF.R.U32.HI UR37, URZ, UR9, UR5 ;  /* 0x000000093f250299 */ /* 0x000fc80008011605 */
[----:B------:R-:W-:-:S12]  /*0840*/  UIMAD UR4, UR37, UR7, URZ ;  /* 0x00000007250472a4 */ /* 0x000fd8000f8e023f */
.L_x_2153:
[----:B------:R-:W-:Y:S01]  /*0850*/  ULDC UR43, c[0x0][0xb38] ;  /* 0x0002ce00002b7ab9 */ /* 0x000fe20000000800 */
[----:B------:R-:W-:Y:S02]  /*0860*/  UIADD3 UR4, UR10, -UR4, URZ ;  /* 0x800000040a047290 */ /* 0x000fe4000fffe03f */
[----:B------:R-:W-:Y:S01]  /*0870*/  UISETP.NE.AND UP0, UPT, UR43, 0x1, UPT ;  /* 0x000000012b00788c */ /* 0x000fe2000bf05270 */
[----:B------:R-:W-:Y:S02]  /*0880*/  ULDC UR5, c[0x0][0xb44] ;  /* 0x0002d10000057ab9 */ /* 0x000fe40000000800 */
[----:B------:R-:W-:-:S08]  /*0890*/  UIMAD UR6, UR6, UR5, UR4 ;  /* 0x00000005060672a4 */ /* 0x000fd0000f8e0204 */
[----:B------:R-:W-:Y:S01]  /*08a0*/  @UP0 ULDC UR4, c[0x0][0xb3c] ;  /* 0x0002cf0000040ab9 */ /* 0x000fe20000000800 */
[----:B------:R-:W-:Y:S01]  /*08b0*/  @UP0 ULDC UR7, c[0x0][0xb40] ;  /* 0x0002d00000070ab9 */ /* 0x000fe20000000800 */
[----:B------:R-:W-:Y:S02]  /*08c0*/  UIMAD.WIDE.U32 UR4, UR6, UR4, URZ ;  /* 0x00000004060472a5 */ /* 0x000fe4000f8e003f */
[----:B------:R-:W-:Y:S02]  /*08d0*/  UMOV UR44, UR6 ;  /* 0x00000006002c7c82 */ /* 0x000fe40008000000 */
[----:B------:R-:W-:-:S04]  /*08e0*/  @UP0 USHF.R.U32.HI UR44, URZ, UR7, UR5 ;  /* 0x000000073f2c0299 */ /* 0x000fc80008011605 */
[----:B------:R-:W-:Y:S02]  /*08f0*/  UIADD3 UR4, -UR44, URZ, URZ ;  /* 0x0000003f2c047290 */ /* 0x000fe4000fffe13f */
[----:B------:R-:W-:Y:S02]  /*0900*/  ISETP.LE.AND P0, PT, RZ, UR44, PT ;  /* 0x0000002cff007c0c */ /* 0x000fe4000bf03270 */
[----:B------:R-:W-:-:S11]  /*0910*/  UIMAD UR43, UR43, UR4, UR6 ;  /* 0x000000042b2b72a4 */ /* 0x000fd6000f8e0206 */
[----:B------:R-:W-:Y:S05]  /*0920*/  @!P0 EXIT ;  /* 0x000000000000894d */ /* 0x000fea0003800000 */
[----:B------:R-:W-:Y:S01]  /*0930*/  ULDC UR7, c[0x0][0x280] ;  /* 0x0000a00000077ab9 */ /* 0x000fe20000000800 */
[----:B------:R-:W-:Y:S01]  /*0940*/  ULDC UR5, c[0x0][0x290] ;  /* 0x0000a40000057ab9 */ /* 0x000fe20000000800 */
[----:B------:R-:W-:Y:S01]  /*0950*/  ULEA UR4, UR37, UR7, 0x7 ;  /* 0x0000000725047291 */ /* 0x000fe2000f8e383f */
[----:B------:R-:W-:Y:S01]  /*0960*/  PLOP3.LUT P0, PT, PT, PT, PT, 0x80, 0x0 ;  /* 0x000000000000781c */ /* 0x000fe20003f0f070 */
[----:B------:R-:W-:Y:S01]  /*0970*/  ULDC UR6, c[0x0][0x74c] ;  /* 0x0001d30000067ab9 */ /* 0x000fe20000000800 */
[----:B------:R-:W-:Y:S01]  /*0980*/  CS2R R70, SRZ ;  /* 0x0000000000467805 */ /* 0x000fe2000001ff00 */
[----:B------:R-:W-:Y:S01]  /*0990*/  UIADD3 UR5, -UR6, UR4, -UR5 ;  /* 0x0000000406057290 */ /* 0x000fe2000fffe905 */
[----:B------:R-:W-:Y:S01]  /*09a0*/  CS2R R68, SRZ ;  /* 0x0000000000447805 */ /* 0x000fe2000001ff00 */
[----:B------:R-:W-:Y:S01]  /*09b0*/  UIADD3 UR4, UR7, 0x3f, URZ ;  /* 0x0000003f07047890 */ /* 0x000fe2000fffe03f */
        /* <DEDUP_REMOVED lines=20> */
[----:B------:R-:W-:Y:S01]  /*0b00*/  CS2R R42, SRZ ;  /* 0x00000000002a7805 */ /* 0x000fe2000001ff00 */
[----:B------:R-:W-:Y:S01]  /*0b10*/  UISETP.GT.AND UP0, UPT, UR36, UR39, UPT ;  /* 0x000000272400728c */ /* 0x000fe2000bf04270 */
[----:B------:R-:W-:Y:S02]  /*0b20*/  CS2R R40, SRZ ;  /* 0x0000000000287805 */ /* 0x000fe4000001ff00 */
[----:B------:R-:W-:Y:S02]  /*0b30*/  CS2R R38, SRZ ;  /* 0x0000000000267805 */ /* 0x000fe4000001ff00 */
[----:B------:R-:W-:Y:S02]  /*0b40*/  CS2R R36, SRZ ;  /* 0x0000000000247805 */ /* 0x000fe4000001ff00 */
[----:B------:R-:W-:-:S02]  /*0b50*/  CS2R R34, SRZ ;  /* 0x0000000000227805 */ /* 0x000fc4000001ff00 */
[----:B------:R-:W-:Y:S02]  /*0b60*/  CS2R R32, SRZ ;  /* 0x0000000000207805 */ /* 0x000fe4000001ff00 */
[----:B------:R-:W-:Y:S02]  /*0b70*/  PLOP3.LUT P1, PT, PT, PT, UP0, 0x80, 0x0 ;  /* 0x000000000000781c */ /* 0x000fe40003f2f008 */
        /* <DEDUP_REMOVED lines=28> */
[----:B------:R-:W-:Y:S06]  /*0d40*/  @!P1 BRA `(.L_x_2154) ;  /* 0x0000003800389947 */ /* 0x000fec0003800000 */
        /* <DEDUP_REMOVED lines=21> */
.L_x_2156:
        /* <DEDUP_REMOVED lines=15> */
.L_x_2155:
        /* <DEDUP_REMOVED lines=22> */
.L_x_2158:
        /* <DEDUP_REMOVED lines=15> */
.L_x_2157:
[----:B------:R-:W-:Y:S01]  /*11e0*/  SHF.R.S32.HI R23, RZ, 0x1f, R22 ;  /* 0x0000001fff177819 */ /* 0x000fe20000011416 */
[----:B------:R-:W-:-:S03]  /*11f0*/  UMOV UR4, 0xffffffff ;  /* 0xffffffff00047882 */ /* 0x000fc60000000000 */
[----:B------:R-:W-:-:S04]  /*1200*/  LEA.HI R0, R23, R22, RZ, 0x7 ;  /* 0x0000001617007211 */ /* 0x000fc800078f38ff */
[----:B------:R-:W-:Y:S01]  /*1210*/  SHF.R.S32.HI R19, RZ, 0x7, R0 ;  /* 0x00000007ff137819 */ /* 0x000fe20000011400 */
[----:B------:R-:W-:Y:S06]  /*1220*/  BRA.DIV UR4, `(.L_x_2159) ;  /* 0x00000082042c7947 */ /* 0x000fec000b800000 */
[----:B------:R1:W2:Y:S02]  /*1230*/  SHFL.IDX PT, R14, R19, RZ, 0x1f ;  /* 0x00001fff130e7589 */ /* 0x0002a400000e0000 */
.L_x_2246:
        /* <DEDUP_REMOVED lines=15> */
.L_x_2160:
        /* <DEDUP_REMOVED lines=19> */
.L_x_2162:
        /* <DEDUP_REMOVED lines=35> */
[----:B------:R-:W-:Y:S01]  /*1690*/  ULDC UR4, c[0x0][0x290] ;  /* 0x0000a40000047ab9 */ /* 0x000fe20000000800 */
[----:B------:R-:W-:Y:S01]  /*16a0*/  LEA.HI R25, R25, R24, RZ, 0x5 ;  /* 0x0000001819197211 */ /* 0x000fe200078f28ff */
[----:B------:R-:W-:Y:S01]  /*16b0*/  UIMAD UR4, UR37, -0x80, UR4 ;  /* 0xffffff80250478a4 */ /* 0x000fe2000f8e0204 */
[----:B------:R-:W-:Y:S01]  /*16c0*/  IMAD.SHL.U32 R7, R7, 0x10, RZ ;  /* 0x0000001007077824 */ /* 0x000fe200078e00ff */
[--C-:B------:R-:W-:Y:S01]  /*16d0*/  SHF.R.S32.HI R3, RZ, 0x2, R26.reuse ;  /* 0x00000002ff037819 */ /* 0x100fe2000001141a */
[----:B------:R-:W2:Y:S01]  /*16e0*/  LDSM.16.M88.4 R184, [R5+0x6000] ;  /* 0x0060000005b8783b */ /* 0x000ea20000000200 */
[----:B------:R-:W-:Y:S02]  /*16f0*/  SHF.R.S32.HI R26, RZ, 0x1f, R26 ;  /* 0x0000001fff1a7819 */ /* 0x000fe4000001141a */
[----:B------:R-:W-:Y:S02]  /*1700*/  CS2R R70, SRZ ;  /* 0x0000000000467805 */ /* 0x000fe4000001ff00 */
[----:B------:R-:W-:Y:S01]  /*1710*/  SHF.R.S32.HI R25, RZ, 0x5, R25 ;  /* 0x00000005ff197819 */ /* 0x000fe20000011419 */
[----:B------:R-:W-:Y:S01]  /*1720*/  IMAD.U32 R6, RZ, RZ, UR4 ;  /* 0x00000004ff067e24 */ /* 0x000fe2000f8e00ff */
[----:B------:R-:W-:Y:S01]  /*1730*/  LEA.HI R22, R23, R22, RZ, 0x3 ;  /* 0x0000001617167211 */ /* 0x000fe200078f18ff */
[----:B------:R-:W3:Y:S01]  /*1740*/  LDSM.16.M88.4 R188, [R5+0x8000] ;  /* 0x0080000005bc783b */ /* 0x000ee20000000200 */
[----:B------:R-:W-:Y:S01]  /*1750*/  LOP3.LUT R7, R0, 0x30, R7, 0xf8, !PT ;  /* 0x0000003000077812 */ /* 0x000fe200078ef807 */
[----:B------:R-:W-:Y:S01]  /*1760*/  IMAD R25, R25, -0x10, R6 ;  /* 0xfffffff019197824 */ /* 0x000fe200078e0206 */
[----:B------:R-:W-:Y:S01]  /*1770*/  LEA.HI R26, R26, R3, RZ, 0x3 ;  /* 0x000000031a1a7211 */ /* 0x000fe200078f18ff */
[----:B------:R4:W2:Y:S01]  /*1780*/  LDSM.16.M88.4 R192, [R5+0xa000] ;  /* 0x00a0000005c0783b */ /* 0x0008a20000000200 */
[----:B------:R-:W-:-:S02]  /*1790*/  LOP3.LUT R7, R7, 0x8, R22, 0xf8, !PT ;  /* 0x0000000807077812 */ /* 0x000fc400078ef816 */
[----:B------:R-:W-:Y:S02]  /*17a0*/  CS2R R68, SRZ ;  /* 0x0000000000447805 */ /* 0x000fe4000001ff00 */
[----:B------:R-:W-:Y:S02]  /*17b0*/  SHF.R.U32.HI R0, RZ, 0x3, R0 ;  /* 0x00000003ff007819 */ /* 0x000fe40000011600 */
[----:B------:R-:W-:Y:S02]  /*17c0*/  CS2R R66, SRZ ;  /* 0x0000000000427805 */ /* 0x000fe4000001ff00 */
[----:B------:R-:W-:Y:S02]  /*17d0*/  LOP3.LUT R26, R26, 0xfffffff8, RZ, 0xc0, !PT ;  /* 0xfffffff81a1a7812 */ /* 0x000fe400078ec0ff */
[----:B------:R-:W-:Y:S02]  /*17e0*/  CS2R R64, SRZ ;  /* 0x0000000000407805 */ /* 0x000fe4000001ff00 */
[----:B------:R-:W-:-:S02]  /*17f0*/  LOP3.LUT R0, R7, R0, RZ, 0x3c, !PT ;  /* 0x0000000007007212 */ /* 0x000fc400078e3cff */
[----:B------:R-:W-:Y:S02]  /*1800*/  CS2R R62, SRZ ;  /* 0x00000000003e7805 */ /* 0x000fe4000001ff00 */
[----:B------:R-:W-:Y:S01]  /*1810*/  IADD3 R25, R25, R26, -R3 ;  /* 0x0000001a19197210 */ /* 0x000fe20007ffe803 */
[C---:B------:R-:W-:Y:S01]  /*1820*/  IMAD R3, R19.reuse, 0x8, R4 ;  /* 0x0000000813037824 */ /* 0x040fe200078e0204 */
[----:B------:R-:W-:Y:S02]  /*1830*/  LEA.HI R6, R19, R19, RZ, 0x1 ;  /* 0x0000001313067211 */ /* 0x000fe400078f08ff */
[----:B------:R-:W-:Y:S02]  /*1840*/  CS2R R60, SRZ ;  /* 0x00000000003c7805 */ /* 0x000fe4000001ff00 */
[----:B------:R-:W-:Y:S01]  /*1850*/  CS2R R58, SRZ ;  /* 0x00000000003a7805 */ /* 0x000fe2000001ff00 */
[----:B------:R-:W-:Y:S01]  /*1860*/  IMAD.U32 R3, R3, 0x200, R0 ;  /* 0x0000020003037824 */ /* 0x000fe200078e0000 */
[----:B------:R-:W-:Y:S01]  /*1870*/  LOP3.LUT R6, R6, 0xfffffffe, RZ, 0xc0, !PT ;  /* 0xfffffffe06067812 */ /* 0x000fe200078ec0ff */
[----:B------:R-:W-:Y:S01]  /*1880*/  IMAD.MOV.U32 R0, RZ, RZ, 0x20 ;  /* 0x00000020ff007424 */ /* 0x000fe200078e00ff */
[----:B------:R-:W-:-:S02]  /*1890*/  CS2R R56, SRZ ;  /* 0x0000000000387805 */ /* 0x000fc4000001ff00 */
[----:B------:R-:W-:Y:S02]  /*18a0*/  CS2R R54, SRZ ;  /* 0x0000000000367805 */ /* 0x000fe4000001ff00 */
[----:B------:R-:W-:Y:S01]  /*18b0*/  CS2R R52, SRZ ;  /* 0x0000000000347805 */ /* 0x000fe2000001ff00 */
[C---:B------:R-:W-:Y:S01]  /*18c0*/  IMAD.IADD R4, R19.reuse, 0x1, -R6 ;  /* 0x0000000113047824 */ /* 0x040fe200078e0a06 */
[----:B------:R-:W-:Y:S01]  /*18d0*/  SEL R0, R0, 0xffffffe0, !P0 ;  /* 0xffffffe000007807 */ /* 0x000fe20004000000 */
[----:B-1----:R-:W-:Y:S01]  /*18e0*/  IMAD R19, R19, 0x300, R24 ;  /* 0x0000030013137824 */ /* 0x002fe200078e0218 */
[----:B------:R-:W-:Y:S01]  /*18f0*/  CS2R R50, SRZ ;  /* 0x0000000000327805 */ /* 0x000fe2000001ff00 */
[----:B------:R-:W-:Y:S01]  /*1900*/  IMAD R4, R4, -0x40, R25 ;  /* 0xffffffc004047824 */ /* 0x000fe200078e0219 */
[----:B------:R-:W-:Y:S01]  /*1910*/  CS2R R48, SRZ ;  /* 0x0000000000307805 */ /* 0x000fe2000001ff00 */
[----:B------:R-:W-:Y:S01]  /*1920*/  IMAD.IADD R0, R5, 0x1, R0 ;  /* 0x0000000105007824 */ /* 0x000fe200078e0200 */
[----:B------:R-:W-:Y:S01]  /*1930*/  CS2R R46, SRZ ;  /* 0x00000000002e7805 */ /* 0x000fe2000001ff00 */
[----:B----4-:R-:W-:Y:S01]  /*1940*/  IMAD.SHL.U32 R5, R19, 0x4, RZ ;  /* 0x0000000413057824 */ /* 0x010fe200078e00ff */
[----:B------:R-:W-:-:S02]  /*1950*/  CS2R R44, SRZ ;  /* 0x00000000002c7805 */ /* 0x000fc4000001ff00 */
[----:B------:R-:W-:Y:S01]  /*1960*/  CS2R R42, SRZ ;  /* 0x00000000002a7805 */ /* 0x000fe2000001ff00 */
[----:B------:R-:W1:Y:S01]  /*1970*/  LDSM.16.M88.4 R196, [R0+0x6000] ;  /* 0x0060000000c4783b */ /* 0x000e620000000200 */
[----:B------:R-:W-:Y:S02]  /*1980*/  CS2R R40, SRZ ;  /* 0x0000000000287805 */ /* 0x000fe4000001ff00 */
[----:B------:R-:W-:Y:S02]  /*1990*/  CS2R R38, SRZ ;  /* 0x0000000000267805 */ /* 0x000fe4000001ff00 */
[----:B------:R-:W-:Y:S01]  /*19a0*/  CS2R R36, SRZ ;  /* 0x0000000000247805 */ /* 0x000fe2000001ff00 */
[----:B------:R-:W4:Y:S01]  /*19b0*/  LDSM.16.M88.4 R200, [R0+0x8000] ;  /* 0x0080000000c8783b */ /* 0x000f220000000200 */
[----:B------:R-:W-:Y:S02]  /*19c0*/  CS2R R34, SRZ ;  /* 0x0000000000227805 */ /* 0x000fe4000001ff00 */
[----:B------:R-:W-:-:S02]  /*19d0*/  CS2R R32, SRZ ;  /* 0x0000000000207805 */ /* 0x000fc4000001ff00 */
[----:B------:R-:W-:Y:S01]  /*19e0*/  CS2R R30, SRZ ;  /* 0x00000000001e7805 */ /* 0x000fe2000001ff00 */
[----:B------:R5:W1:Y:S01]  /*19f0*/  LDSM.16.M88.4 R204, [R0+0xa000] ;  /* 0x00a0000000cc783b */ /* 0x000a620000000200 */
        /* <DEDUP_REMOVED lines=26> */
[----:B------:R-:W-:Y:S01]  /*1ba0*/  CS2R R72, SRZ ;  /* 0x0000000000487805 */ /* 0x000fe2000001ff00 */
[----:B-----5:R-:W-:Y:S01]  /*1bb0*/  IMAD R0, R5, 0x4, R2 ;  /* 0x0000000405007824 */ /* 0x020fe200078e0202 */
[----:B------:R-:W-:Y:S01]  /*1bc0*/  ULOP3.LUT UR11, UR38, 0x1, URZ, 0xfc, !UPT ;  /* 0x00000001260b7892 */ /* 0x000fe2000f8efc3f */
[----:B------:R-:W-:Y:S01]  /*1bd0*/  UMOV UR9, URZ ;  /* 0x0000003f00097c82 */ /* 0x000fe20008000000 */
[----:B------:R-:W-:Y:S01]  /*1be0*/  UMOV UR4, URZ ;  /* 0x0000003f00047c82 */ /* 0x000fe20008000000 */
[----:B------:R-:W-:Y:S01]  /*1bf0*/  ULDC UR5, c[0x0][0x280] ;  /* 0x0000a00000057ab9 */ /* 0x000fe20000000800 */
[----:B-1234-:R-:W-:-:S08]  /*1c00*/  ULDC UR6, c[0x0][0x744] ;  /* 0x0001d10000067ab9 */ /* 0x01efd00000000800 */
.L_x_2173:
[----:B------:R-:W-:-:S06]  /*1c10*/  UISETP.NE.AND UP0, UPT, UR11, 0x3, UPT ;  /* 0x000000030b00788c */ /* 0x000fcc000bf05270 */
[----:B------:R-:W-:-:S13]  /*1c20*/  PLOP3.LUT P0, PT, PT, PT, UP0, 0x80, 0x0 ;  /* 0x000000000000781c */ /* 0x000fda0003f0f008 */
[----:B-1----:R-:W-:Y:S05]  /*1c30*/  @!P0 BRA `(.L_x_2163) ;  /* 0x0000000000048947 */ /* 0x002fea0003800000 */
[----:B------:R-:W-:Y:S01]  /*1c40*/  BPT.TRAP 0x1 ;  /* 0x000000040000795c */ /* 0x000fe20000300000 */
.L_x_2163:
[----:B------:R-:W-:Y:S01]  /*1c50*/  R2UR UR7, R2 ;  /* 0x00000000020772ca */ /* 0x000fe200000e0000 */
[----:B------:R-:W-:-:S05]  /*1c60*/  IMAD.U32 R6, RZ, RZ, UR9 ;  /* 0x00000009ff067e24 */ /* 0x000fca000f8e00ff */
[----:B------:R-:W-:-:S07]  /*1c70*/  SHF.L.U32 R6, R6, 0x1f, RZ ;  /* 0x0000001f06067819 */ /* 0x000fce00000006ff */
[----:B------:R-:W-:-:S09]  /*1c80*/  ULEA UR7, UR4, UR7, 0x3 ;  /* 0x0000000704077291 */ /* 0x000fd2000f8e183f */
[----:B------:R1:W2:Y:S01]  /*1c90*/  SYNCS.PHASECHK.TRANS64.TRYWAIT P1, [UR7+0x26810], R6 ;  /* 0x02681006ff0075a7 */ /* 0x0002a20008020147 */
[----:B------:R-:W-:Y:S05]  /*1ca0*/  @!P0 BRA `(.L_x_2164) ;  /* 0x0000000000048947 */ /* 0x000fea0003800000 */
[----:B------:R-:W-:Y:S01]  /*1cb0*/  BPT.TRAP 0x1 ;  /* 0x000000040000795c */ /* 0x000fe20000300000 */
.L_x_2164:
[----:B--2---:R-:W-:Y:S05]  /*1cc0*/  @P1 BRA `(.L_x_2165) ;  /* 0x0000000000081947 */ /* 0x004fea0003800000 */
[----:B------:R-:W2:Y:S02]  /*1cd0*/  SYNCS.PHASECHK.TRANS64.TRYWAIT P1, [UR7+0x26810], R6 ;  /* 0x02681006ff0075a7 */ /* 0x000ea40008020147 */
[----:B--2---:R-:W-:Y:S05]  /*1ce0*/  @!P1 BRA `(.L_x_2166) ;  /* 0x0000007400b09947 */ /* 0x004fea0003800000 */
.L_x_2165:
[----:B------:R-:W-:Y:S01]  /*1cf0*/  R2UR UR8, R2 ;  /* 0x00000000020872ca */ /* 0x000fe200000e0000 */
[----:B--2---:R-:W-:Y:S01]  /*1d00*/  IMAD R5, R17, 0x800, R2 ;  /* 0x0000080011057824 */ /* 0x004fe200078e0202 */
[----:B------:R-:W-:Y:S01]  /*1d10*/  WARPGROUP.ARRIVE ;  /* 0x00000000000079c5 */ /* 0x000fe20000000000 */
[----:B------:R-:W-:Y:S01]  /*1d20*/  UMOV UR13, 0xc0000010 ;  /* 0xc0000010000d7882 */ /* 0x000fe20000000000 */
[----:B------:R-:W-:Y:S02]  /*1d30*/  UMOV UR15, 0x80000020 ;  /* 0x80000020000f7882 */ /* 0x000fe40000000000 */
[----:B------:R-:W-:Y:S01]  /*1d40*/  R2UR UR10, R5 ;  /* 0x00000000050a72ca */ /* 0x000fe200000e0000 */
[----:B------:R-:W-:-:S04]  /*1d50*/  IMAD.U32 R5, RZ, RZ, UR4 ;  /* 0x00000004ff057e24 */ /* 0x000fc8000f8e00ff */
[----:B------:R-:W-:Y:S02]  /*1d60*/  IMAD R5, R5, 0x40, R18 ;  /* 0x0000004005057824 */ /* 0x000fe400078e0212 */
        /* <DEDUP_REMOVED lines=58> */
.L_x_2167:
[----:B------:R1:W1:Y:S01]  /*2110*/  SYNCS.PHASECHK.TRANS64.TRYWAIT P1, [UR7+0x26830], R6 ;  /* 0x02683006ff0075a7 */ /* 0x0002620008020147 */
[----:B------:R-:W-:Y:S05]  /*2120*/  @!P0 BRA `(.L_x_2168) ;  /* 0x0000000000048947 */ /* 0x000fea0003800000 */
[----:B------:R-:W-:Y:S01]  /*2130*/  BPT.TRAP 0x1 ;  /* 0x000000040000795c */ /* 0x000fe20000300000 */
.L_x_2168:
[----:B-1----:R-:W-:Y:S05]  /*2140*/  @P1 BRA `(.L_x_2169) ;  /* 0x0000000000081947 */ /* 0x002fea0003800000 */
[----:B------:R-:W1:Y:S02]  /*2150*/  SYNCS.PHASECHK.TRANS64.TRYWAIT P1, [UR7+0x26830], R6 ;  /* 0x02683006ff0075a7 */ /* 0x000e640008020147 */
[----:B-1----:R-:W-:Y:S05]  /*2160*/  @!P1 BRA `(.L_x_2170) ;  /* 0x0000007000a89947 */ /* 0x002fea0003800000 */
.L_x_2169:
[----:B------:R-:W-:Y:S01]  /*2170*/  R2UR UR10, R2 ;  /* 0x00000000020a72ca */ /* 0x000fe200000e0000 */
[----:B------:R-:W-:Y:S01]  /*2180*/  WARPGROUP.ARRIVE ;  /* 0x00000000000079c5 */ /* 0x000fe20000000000 */
[----:B------:R-:W-:Y:S01]  /*2190*/  UMOV UR15, 0x80000020 ;  /* 0x80000020000f7882 */ /* 0x000fe20000000000 */
[----:B------:R-:W-:Y:S01]  /*21a0*/  UIMAD UR13, UR39, -0x40, UR5 ;  /* 0xffffffc0270d78a4 */ /* 0x000fe2000f8e0205 */
[----:B------:R-:W-:Y:S01]  /*21b0*/  ISETP.GT.AND P1, PT, R4, RZ, PT ;  /* 0x000000ff0400720c */ /* 0x000fe20003f24270 */
[----:B------:R-:W-:Y:S01]  /*21c0*/  UMOV UR19, 0xc0000010 ;  /* 0xc000001000137882 */ /* 0x000fe20000000000 */
[----:B------:R-:W-:-:S03]  /*21d0*/  UMOV UR17, 0x40000040 ;  /* 0x4000004000117882 */ /* 0x000fc60000000000 */
[----:B------:R-:W-:-:S04]  /*21e0*/  IADD3 R19, -R4, UR13, -R18 ;  /* 0x0000000d04137c10 */ /* 0x000fc8000fffe912 */
[----:B------:R-:W-:Y:S01]  /*21f0*/  UIADD3 UR10, UR10, 0x18000, URZ ;  /* 0x000180000a0a7890 */ /* 0x000fe2000fffe03f */
[----:B------:R-:W-:-:S03]  /*2200*/  SEL R221, R19, 0x40, P1 ;  /* 0x0000004013dd7807 */ /* 0x000fc60000800000 */
[----:B------:R-:W-:Y:S01]  /*2210*/  USHF.R.U32.HI UR10, URZ, 0x4, UR10 ;  /* 0x000000043f0a7899 */ /* 0x000fe2000801160a */
[C---:B------:R-:W-:Y:S02]  /*2220*/  ISETP.GT.AND P1, PT, R221.reuse, RZ, PT ;  /* 0x000000ffdd00720c */ /* 0x040fe40003f24270 */
[C---:B------:R-:W-:Y:S01]  /*2230*/  ISETP.GT.AND P2, PT, R221.reuse, 0x38, PT ;  /* 0x00000038dd00780c */ /* 0x040fe20003f44270 */
[----:B------:R-:W-:Y:S01]  /*2240*/  ULOP3.LUT UR10, UR10, 0x3fff, URZ, 0xc0, !UPT ;  /* 0x00003fff0a0a7892 */ /* 0x000fe2000f8ec03f */
[----:B------:R-:W-:Y:S02]  /*2250*/  FSEL R5, R152, -INF , !P1 ;  /* 0xff80000098057808 */ /* 0x000fe40004800000 */
[C---:B------:R-:W-:Y:S01]  /*2260*/  ISETP.GT.AND P1, PT, R221.reuse, 0x1, PT ;  /* 0x00000001dd00780c */ /* 0x040fe20003f24270 */
[----:B------:R-:W-:Y:S01]  /*2270*/  ULOP3.LUT UR12, UR10, 0x10000, URZ, 0xfc, !UPT ;  /* 0x000100000a0c7892 */ /* 0x000fe2000f8efc3f */
[----:B------:R-:W-:Y:S01]  /*2280*/  ISETP.GT.AND P3, PT, R221, 0x39, PT ;  /* 0x00000039dd00780c */ /* 0x000fe20003f64270 */
[----:B---3--:R-:W-:Y:S01]  /*2290*/  FFMA.FTZ R152, R5, UR6, -R216 ;  /* 0x0000000605987c23 */ /* 0x008fe200080108d8 */
[----:B------:R-:W-:Y:S01]  /*22a0*/  FSEL R6, R153, -INF , !P1 ;  /* 0xff80000099067808 */ /* 0x000fe20004800000 */
[----:B------:R-:W-:Y:S01]  /*22b0*/  UIMAD UR12, UR4, 0x300, UR12 ;  /* 0x00000300040c78a4 */ /* 0x000fe2000f8e020c */
[----:B------:R-:W-:Y:S01]  /*22c0*/  ISETP.GT.AND P1, PT, R221, 0x8, PT ;  /* 0x00000008dd00780c */ /* 0x000fe20003f24270 */
[----:B------:R-:W-:-:S02]  /*22d0*/  ULOP3.LUT UR10, UR10, 0x1000000, URZ, 0xfc, !UPT ;  /* 0x010000000a0a7892 */ /* 0x000fc4000f8efc3f */
[----:B------:R-:W-:Y:S01]  /*22e0*/  FFMA.FTZ R153, R6, UR6, -R217 ;  /* 0x0000000606997c23 */ /* 0x000fe200080108d9 */
[----:B------:R-:W-:Y:S01]  /*22f0*/  FSEL R5, R156, -INF , !P1 ;  /* 0xff8000009c057808 */ /* 0x000fe20004800000 */
[----:B------:R-:W-:Y:S01]  /*2300*/  MUFU.EX2 R152, R152 ;  /* 0x0000009800987308 */ /* 0x000fe20000000800 */
[----:B------:R-:W-:Y:S01]  /*2310*/  UMOV UR14, UR12 ;  /* 0x0000000c000e7c82 */ /* 0x000fe20008000000 */
[----:B------:R-:W-:Y:S01]  /*2320*/  ISETP.GT.AND P1, PT, R221, 0x9, PT ;  /* 0x00000009dd00780c */ /* 0x000fe20003f24270 */
[----:B------:R-:W-:Y:S01]  /*2330*/  HGMMA.64x64x16.F32.BF16 R120, R184, gdesc[UR12], RZ, !UPT, gsb0 ;  /* 0x00e0000cb8787df0 */ /* 0x000fe2000c0018ff */
[----:B------:R-:W-:Y:S01]  /*2340*/  UIADD3 UR14, UR12, 0x2, URZ ;  /* 0x000000020c0e7890 */ /* 0x000fe2000fffe03f */
[----:B----4-:R-:W-:Y:S01]  /*2350*/  FFMA.FTZ R5, R5, UR6, -R214 ;  /* 0x0000000605057c23 */ /* 0x010fe200080108d6 */
[----:B------:R-:W-:Y:S01]  /*2360*/  UMOV UR15, 0x80000020 ;  /* 0x80000020000f7882 */ /* 0x000fe20000000000 */
[----:B------:R-:W-:Y:S01]  /*2370*/  FSEL R6, R157, -INF , !P1 ;  /* 0xff8000009d067808 */ /* 0x000fe20004800000 */
[----:B------:R-:W-:Y:S01]  /*2380*/  MUFU.EX2 R153, R153 ;  /* 0x0000009900997308 */ /* 0x000fe20000000800 */
[----:B------:R-:W-:Y:S01]  /*2390*/  ISETP.GT.AND P1, PT, R221, 0x10, PT ;  /* 0x00000010dd00780c */ /* 0x000fe20003f24270 */
[----:B------:R-:W-:Y:S01]  /*23a0*/  UIMAD UR10, UR4, 0x300, UR10 ;  /* 0x00000300040a78a4 */ /* 0x000fe2000f8e020a */
[----:B------:R-:W-:Y:S01]  /*23b0*/  FSEL R157, R180, -INF , !P2 ;  /* 0xff800000b49d7808 */ /* 0x000fe20005000000 */
[----:B------:R-:W-:Y:S01]  /*23c0*/  FFMA.FTZ R6, R6, UR6, -R215 ;  /* 0x0000000606067c23 */ /* 0x000fe200080108d7 */
[----:B------:R-:W-:-:S02]  /*23d0*/  FSEL R7, R160, -INF , !P1 ;  /* 0xff800000a0077808 */ /* 0x000fc40004800000 */
[----:B------:R-:W-:Y:S01]  /*23e0*/  ISETP.GT.AND P1, PT, R221, 0x11, PT ;  /* 0x00000011dd00780c */ /* 0x000fe20003f24270 */
[----:B------:R-:W-:Y:S01]  /*23f0*/  FFMA.FTZ R160, R157, UR6, -R218 ;  /* 0x000000069da07c23 */ /* 0x000fe200080108da */
[----:B------:R-:W1:Y:S01]  /*2400*/  MUFU.EX2 R5, R5 ;  /* 0x0000000500057308 */ /* 0x000e620000000800 */
[----:B------:R-:W-:Y:S01]  /*2410*/  FFMA.FTZ R7, R7, UR6, -R208 ;  /* 0x0000000607077c23 */ /* 0x000fe200080108d0 */
[----:B------:R-:W-:Y:S02]  /*2420*/  FSEL R8, R161, -INF , !P1 ;  /* 0xff800000a1087808 */ /* 0x000fe40004800000 */
[----:B------:R-:W-:-:S03]  /*2430*/  ISETP.GT.AND P1, PT, R221, 0x18, PT ;  /* 0x00000018dd00780c */ /* 0x000fc60003f24270 */
[----:B------:R-:W-:Y:S01]  /*2440*/  FFMA.FTZ R8, R8, UR6, -R209 ;  /* 0x0000000608087c23 */ /* 0x000fe200080108d1 */
[----:B------:R-:W-:Y:S01]  /*2450*/  FSEL R9, R164, -INF , !P1 ;  /* 0xff800000a4097808 */ /* 0x000fe20004800000 */
[----:B------:R-:W3:Y:S01]  /*2460*/  MUFU.EX2 R6, R6 ;  /* 0x0000000600067308 */ /* 0x000ee20000000800 */
[----:B------:R-:W-:-:S03]  /*2470*/  ISETP.GT.AND P1, PT, R221, 0x19, PT ;  /* 0x00000019dd00780c */ /* 0x000fc60003f24270 */
[----:B------:R-:W-:Y:S01]  /*2480*/  FFMA.FTZ R9, R9, UR6, -R20 ;  /* 0x0000000609097c23 */ /* 0x000fe20008010814 */
[----:B------:R-:W-:Y:S02]  /*2490*/  FSEL R10, R165, -INF , !P1 ;  /* 0xff800000a50a7808 */ /* 0x000fe40004800000 */
[C---:B------:R-:W-:Y:S01]  /*24a0*/  ISETP.GT.AND P1, PT, R221.reuse, 0x20, PT ;  /* 0x00000020dd00780c */ /* 0x040fe20003f24270 */
[----:B------:R-:W-:Y:S02]  /*24b0*/  MUFU.EX2 R7, R7 ;  /* 0x0000000700077308 */ /* 0x000fe40000000800 */
[----:B------:R-:W-:Y:S01]  /*24c0*/  FFMA.FTZ R10, R10, UR6, -R21 ;  /* 0x000000060a0a7c23 */ /* 0x000fe20008010815 */
[----:B------:R-:W-:Y:S02]  /*24d0*/  FSEL R11, R168, -INF , !P1 ;  /* 0xff800000a80b7808 */ /* 0x000fe40004800000 */
[----:B------:R-:W-:-:S03]  /*24e0*/  ISETP.GT.AND P1, PT, R221, 0x21, PT ;  /* 0x00000021dd00780c */ /* 0x000fc60003f24270 */
[----:B------:R-:W-:Y:S01]  /*24f0*/  FFMA.FTZ R11, R11, UR6, -R212 ;  /* 0x000000060b0b7c23 */ /* 0x000fe200080108d4 */
[----:B------:R-:W-:Y:S01]  /*2500*/  FSEL R12, R169, -INF , !P1 ;  /* 0xff800000a90c7808 */ /* 0x000fe20004800000 */
[----:B------:R-:W-:Y:S01]  /*2510*/  MUFU.EX2 R9, R9 ;  /* 0x0000000900097308 */ /* 0x000fe20000000800 */
[----:B------:R-:W-:-:S03]  /*2520*/  ISETP.GT.AND P1, PT, R221, 0x28, PT ;  /* 0x00000028dd00780c */ /* 0x000fc60003f24270 */
[----:B------:R-:W-:Y:S01]  /*2530*/  FFMA.FTZ R12, R12, UR6, -R213 ;  /* 0x000000060c0c7c23 */ /* 0x000fe200080108d5 */
[----:B------:R-:W-:Y:S02]  /*2540*/  FSEL R13, R172, -INF , !P1 ;  /* 0xff800000ac0d7808 */ /* 0x000fe40004800000 */
[----:B------:R-:W-:Y:S01]  /*2550*/  ISETP.GT.AND P1, PT, R221, 0x29, PT ;  /* 0x00000029dd00780c */ /* 0x000fe20003f24270 */
        /* <DEDUP_REMOVED lines=9> */
[----:B------:R-:W-:Y:S01]  /*25f0*/  FSEL R156, R177, -INF , !P1 ;  /* 0xff800000b19c7808 */ /* 0x000fe20004800000 */
[----:B------:R-:W-:Y:S01]  /*2600*/  VIADD R177, R19, 0x8 ;  /* 0x0000000813b17836 */ /* 0x000fe20000000000 */
[----:B------:R-:W-:Y:S01]  /*2610*/  ISETP.GT.AND P1, PT, R4, 0x8, PT ;  /* 0x000000080400780c */ /* 0x000fe20003f24270 */
[----:B------:R-:W-:Y:S02]  /*2620*/  MUFU.EX2 R11, R11 ;  /* 0x0000000b000b7308 */ /* 0x000fe40000000800 */
[----:B------:R-:W-:Y:S01]  /*2630*/  FFMA.FTZ R164, R156, UR6, -R211 ;  /* 0x000000069ca47c23 */ /* 0x000fe200080108d3 */
[----:B------:R-:W-:Y:S02]  /*2640*/  SEL R177, R177, 0x40, P1 ;  /* 0x00000040b1b17807 */ /* 0x000fe40000800000 */
[----:B------:R-:W-:Y:S02]  /*2650*/  FSEL R156, R181, -INF , !P3 ;  /* 0xff800000b59c7808 */ /* 0x000fe40005800000 */
[C---:B------:R-:W-:Y:S01]  /*2660*/  ISETP.GT.AND P1, PT, R177.reuse, RZ, PT ;  /* 0x000000ffb100720c */ /* 0x040fe20003f24270 */
[----:B------:R-:W-:Y:S01]  /*2670*/  MUFU.EX2 R19, R164 ;  /* 0x000000a400137308 */ /* 0x000fe20000000800 */
[----:B------:R-:W-:Y:S01]  /*2680*/  ISETP.GT.AND P2, PT, R177, 0x11, PT ;  /* 0x00000011b100780c */ /* 0x000fe20003f44270 */
[----:B------:R-:W-:Y:S01]  /*2690*/  FFMA.FTZ R156, R156, UR6, -R219 ;  /* 0x000000069c9c7c23 */ /* 0x000fe200080108db */
[----:B------:R-:W-:-:S02]  /*26a0*/  WARPGROUP.DEPBAR.LE gsb0, 0x0 ;  /* 0x00008000000079c5 */ /* 0x000fc40000010000 */
[----:B------:R-:W-:Y:S01]  /*26b0*/  WARPGROUP.ARRIVE ;  /* 0x00000000000079c5 */ /* 0x000fe20000000000 */
[----:B------:R-:W-:Y:S02]  /*26c0*/  FSEL R157, R154, -INF , !P1 ;  /* 0xff8000009a9d7808 */ /* 0x000fe40004800000 */
[C---:B------:R-:W-:Y:S01]  /*26d0*/  ISETP.GT.AND P1, PT, R177.reuse, 0x1, PT ;  /* 0x00000001b100780c */ /* 0x040fe20003f24270 */
[----:B------:R-:W-:Y:S01]  /*26e0*/  MUFU.EX2 R161, R156 ;  /* 0x0000009c00a17308 */ /* 0x000fe20000000800 */
[----:B------:R-:W-:Y:S01]  /*26f0*/  ISETP.GT.AND P3, PT, R177, 0x18, PT ;  /* 0x00000018b100780c */ /* 0x000fe20003f64270 */
[----:B------:R-:W-:Y:S01]  /*2700*/  HGMMA.64x64x16.F32.BF16 R120, R196, gdesc[UR12], R120, gsb0 ;  /* 0x00e0000cc4787df0 */ /* 0x000fe20008001878 */
[----:B------:R-:W-:Y:S01]  /*2710*/  UIADD3 UR14, UR12, 0x100, URZ ;  /* 0x000001000c0e7890 */ /* 0x000fe2000fffe03f */
[----:B------:R-:W-:Y:S01]  /*2720*/  FSEL R154, R155, -INF , !P1 ;  /* 0xff8000009b9a7808 */ /* 0x000fe20004800000 */
[----:B------:R-:W-:Y:S01]  /*2730*/  UMOV UR15, 0x80000020 ;  /* 0x80000020000f7882 */ /* 0x000fe20000000000 */
[----:B------:R-:W-:Y:S01]  /*2740*/  ISETP.GT.AND P1, PT, R177, 0x8, PT ;  /* 0x00000008b100780c */ /* 0x000fe20003f24270 */
[----:B------:R-:W-:Y:S01]  /*2750*/  FFMA.FTZ R157, R157, UR6, -R216 ;  /* 0x000000069d9d7c23 */ /* 0x000fe200080108d8 */
[C---:B------:R-:W-:Y:S01]  /*2760*/  ISETP.GT.AND P6, PT, R177.reuse, 0x20, PT ;  /* 0x00000020b100780c */ /* 0x040fe20003fc4270 */
[----:B------:R-:W-:Y:S01]  /*2770*/  FFMA.FTZ R165, R154, UR6, -R217 ;  /* 0x000000069aa57c23 */ /* 0x000fe200080108d9 */
[----:B------:R-:W-:Y:S01]  /*2780*/  FSEL R155, R158, -INF , !P1 ;  /* 0xff8000009e9b7808 */ /* 0x000fe20004800000 */
[----:B------:R4:W-:Y:S01]  /*2790*/  MUFU.EX2 R164, R157 ;  /* 0x0000009d00a47308 */ /* 0x0009e20000000800 */
[----:B------:R-:W-:-:S02]  /*27a0*/  ISETP.GT.AND P1, PT, R177, 0x9, PT ;  /* 0x00000009b100780c */ /* 0x000fc40003f24270 */
[----:B------:R-:W-:Y:S01]  /*27b0*/  ISETP.GT.AND P5, PT, R177, 0x21, PT ;  /* 0x00000021b100780c */ /* 0x000fe20003fa4270 */
[----:B------:R-:W-:Y:S01]  /*27c0*/  FFMA.FTZ R168, R155, UR6, -R214 ;  /* 0x000000069ba87c23 */ /* 0x000fe200080108d6 */
[----:B------:R-:W-:Y:S02]  /*27d0*/  FSEL R154, R159, -INF , !P1 ;  /* 0xff8000009f9a7808 */ /* 0x000fe40004800000 */
[----:B------:R-:W-:Y:S01]  /*27e0*/  ISETP.GT.AND P1, PT, R177, 0x10, PT ;  /* 0x00000010b100780c */ /* 0x000fe20003f24270 */
[----:B------:R-:W-:Y:S01]  /*27f0*/  MUFU.EX2 R165, R165 ;  /* 0x000000a500a57308 */ /* 0x000fe20000000800 */
[----:B----4-:R-:W-:Y:S01]  /*2800*/  FSEL R157, R166, -INF , !P3 ;  /* 0xff800000a69d7808 */ /* 0x010fe20005800000 */
[----:B------:R-:W-:Y:S01]  /*2810*/  FFMA.FTZ R215, R154, UR6, -R215 ;  /* 0x000000069ad77c23 */ /* 0x000fe200080108d7 */
[----:B------:R-:W-:Y:S02]  /*2820*/  FSEL R155, R162, -INF , !P1 ;  /* 0xff800000a29b7808 */ /* 0x000fe40004800000 */
[----:B------:R-:W-:Y:S01]  /*2830*/  FSEL R154, R163, -INF , !P2 ;  /* 0xff800000a39a7808 */ /* 0x000fe20005000000 */
[----:B------:R-:W-:Y:S01]  /*2840*/  FFMA.FTZ R176, R157, UR6, -R20 ;  /* 0x000000069db07c23 */ /* 0x000fe20008010814 */
[----:B------:R-:W-:Y:S01]  /*2850*/  ISETP.GT.AND P2, PT, R177, 0x19, PT ;  /* 0x00000019b100780c */ /* 0x000fe20003f44270 */
[----:B------:R-:W-:Y:S01]  /*2860*/  FFMA.FTZ R169, R155, UR6, -R208 ;  /* 0x000000069ba97c23 */ /* 0x000fe200080108d0 */
[----:B------:R-:W-:Y:S01]  /*2870*/  FSEL R181, R170, -INF , !P6 ;  /* 0xff800000aab57808 */ /* 0x000fe20007000000 */
[----:B------:R-:W-:Y:S01]  /*2880*/  FFMA.FTZ R163, R154, UR6, -R209 ;  /* 0x000000069aa37c23 */ /* 0x000fe200080108d1 */
[----:B------:R-:W-:Y:S01]  /*2890*/  FSEL R20, R167, -INF , !P2 ;  /* 0xff800000a7147808 */ /* 0x000fe20005000000 */
[----:B------:R-:W-:Y:S01]  /*28a0*/  MUFU.EX2 R162, R215 ;  /* 0x000000d700a27308 */ /* 0x000fe20000000800 */
[----:B------:R-:W-:Y:S01]  /*28b0*/  FSEL R180, R171, -INF , !P5 ;  /* 0xff800000abb47808 */ /* 0x000fe20006800000 */
[----:B------:R-:W-:Y:S01]  /*28c0*/  FFMA.FTZ R212, R181, UR6, -R212 ;  /* 0x00000006b5d47c23 */ /* 0x000fe200080108d4 */
[----:B------:R-:W-:-:S02]  /*28d0*/  ISETP.GT.AND P1, PT, R177, 0x28, PT ;  /* 0x00000028b100780c */ /* 0x000fc40003f24270 */
[C---:B------:R-:W-:Y:S01]  /*28e0*/  ISETP.GT.AND P4, PT, R177.reuse, 0x29, PT ;  /* 0x00000029b100780c */ /* 0x040fe20003f84270 */
[----:B------:R-:W-:Y:S01]  /*28f0*/  FFMA.FTZ R180, R180, UR6, -R213 ;  /* 0x00000006b4b47c23 */ /* 0x000fe200080108d5 */
[C---:B------:R-:W-:Y:S01]  /*2900*/  ISETP.GT.AND P3, PT, R177.reuse, 0x30, PT ;  /* 0x00000030b100780c */ /* 0x040fe20003f64270 */
[----:B------:R-:W4:Y:S01]  /*2910*/  MUFU.EX2 R168, R168 ;  /* 0x000000a800a87308 */ /* 0x000f220000000800 */
[C---:B------:R-:W-:Y:S02]  /*2920*/  ISETP.GT.AND P2, PT, R177.reuse, 0x31, PT ;  /* 0x00000031b100780c */ /* 0x040fe40003f44270 */
[C---:B------:R-:W-:Y:S02]  /*2930*/  ISETP.GT.AND P6, PT, R177.reuse, 0x38, PT ;  /* 0x00000038b100780c */ /* 0x040fe40003fc4270 */
[----:B------:R-:W-:Y:S01]  /*2940*/  ISETP.GT.AND P5, PT, R177, 0x39, PT ;  /* 0x00000039b100780c */ /* 0x000fe20003fa4270 */
[----:B------:R-:W-:Y:S01]  /*2950*/  FFMA.FTZ R177, R20, UR6, -R21 ;  /* 0x0000000614b17c23 */ /* 0x000fe20008010815 */
[----:B------:R-:W-:Y:S01]  /*2960*/  FSEL R208, R175, -INF , !P4 ;  /* 0xff800000afd07808 */ /* 0x000fe20006000000 */
[----:B------:R-:W5:Y:S01]  /*2970*/  MUFU.EX2 R15, R15 ;  /* 0x0000000f000f7308 */ /* 0x000f620000000800 */
[----:B------:R-:W-:-:S02]  /*2980*/  FSEL R175, R178, -INF , !P3 ;  /* 0xff800000b2af7808 */ /* 0x000fc40005800000 */
[----:B------:R-:W-:Y:S01]  /*2990*/  FSEL R178, R179, -INF , !P2 ;  /* 0xff800000b3b27808 */ /* 0x000fe20005000000 */
[----:B------:R-:W-:Y:S01]  /*29a0*/  FFMA.FTZ R208, R208, UR6, -R23 ;  /* 0x00000006d0d07c23 */ /* 0x000fe20008010817 */
[----:B------:R-:W-:Y:S01]  /*29b0*/  FSEL R179, R182, -INF , !P6 ;  /* 0xff800000b6b37808 */ /* 0x000fe20007000000 */
[----:B------:R-:W-:Y:S01]  /*29c0*/  FFMA.FTZ R210, R175, UR6, -R210 ;  /* 0x00000006afd27c23 */ /* 0x000fe200080108d2 */
[----:B------:R-:W-:Y:S01]  /*29d0*/  FSEL R181, R174, -INF , !P1 ;  /* 0xff800000aeb57808 */ /* 0x000fe20004800000 */
[----:B------:R-:W-:Y:S01]  /*29e0*/  FFMA.FTZ R211, R178, UR6, -R211 ;  /* 0x00000006b2d37c23 */ /* 0x000fe200080108d3 */
[----:B------:R-:W-:Y:S01]  /*29f0*/  FSEL R182, R183, -INF , !P5 ;  /* 0xff800000b7b67808 */ /* 0x000fe20006800000 */
[----:B------:R-:W-:Y:S01]  /*2a00*/  FFMA.FTZ R218, R179, UR6, -R218 ;  /* 0x00000006b3da7c23 */ /* 0x000fe200080108da */
[----:B------:R-:W-:Y:S01]  /*2a10*/  MUFU.EX2 R169, R169 ;  /* 0x000000a900a97308 */ /* 0x000fe20000000800 */
[----:B------:R-:W-:Y:S02]  /*2a20*/  FFMA.FTZ R22, R181, UR6, -R22 ;  /* 0x00000006b5167c23 */ /* 0x000fe40008010816 */
[----:B------:R-:W-:-:S05]  /*2a30*/  FFMA.FTZ R219, R182, UR6, -R219 ;  /* 0x00000006b6db7c23 */ /* 0x000fca00080108db */
[----:B------:R-:W5:Y:S08]  /*2a40*/  MUFU.EX2 R22, R22 ;  /* 0x0000001600167308 */ /* 0x000f700000000800 */
[----:B------:R-:W-:Y:S01]  /*2a50*/  MUFU.EX2 R163, R163 ;  /* 0x000000a300a37308 */ /* 0x000fe20000000800 */
[----:B------:R-:W-:Y:S02]  /*2a60*/  WARPGROUP.DEPBAR.LE gsb0, 0x0 ;  /* 0x00008000000079c5 */ /* 0x000fe40000010000 */
        /* <DEDUP_REMOVED lines=34> */
[----:B------:R-:W4:Y:S04]  /*2c90*/  LDS.64 R172, [R220+0x1e240] ;  /* 0x01e24000dcac7984 */ /* 0x000f280000000a00 */
[----:B------:R-:W5:Y:S04]  /*2ca0*/  LDS.64 R156, [R220+0x1e260] ;  /* 0x01e26000dc9c7984 */ /* 0x000f680000000a00 */
[----:B------:R-:W5:Y:S04]  /*2cb0*/  LDS.64 R166, [R220+0x1e280] ;  /* 0x01e28000dca67984 */ /* 0x000f680000000a00 */
[----:B------:R-:W5:Y:S04]  /*2cc0*/  LDS.64 R20, [R220+0x1e2a0] ;  /* 0x01e2a000dc147984 */ /* 0x000f680000000a00 */
[----:B------:R-:W5:Y:S04]  /*2cd0*/  LDS.64 R170, [R220+0x1e2c0] ;  /* 0x01e2c000dcaa7984 */ /* 0x000f680000000a00 */
[----:B--2---:R-:W2:Y:S01]  /*2ce0*/  LDS.64 R220, [R220+0x1e2e0] ;  /* 0x01e2e000dcdc7984 */ /* 0x004ea20000000a00 */
[--C-:B-1----:R-:W-:Y:S01]  /*2cf0*/  FADD.FTZ R179, R122, -R158.reuse ;  /* 0x8000009e7ab37221 */ /* 0x102fe20000010000 */
[--C-:B------:R-:W-:Y:S01]  /*2d00*/  FADD.FTZ R122, R123, -R159.reuse ;  /* 0x8000009f7b7a7221 */ /* 0x100fe20000010000 */
[----:B------:R-:W-:Y:S01]  /*2d10*/  FADD.FTZ R175, R120, -R158 ;  /* 0x8000009e78af7221 */ /* 0x000fe20000010000 */
[----:B------:R-:W-:Y:S01]  /*2d20*/  FADD.FTZ R120, R121, -R159 ;  /* 0x8000009f79787221 */ /* 0x000fe20000010000 */
[--C-:B---3--:R-:W-:Y:S01]  /*2d30*/  FADD.FTZ R124, R124, -R154.reuse ;  /* 0x8000009a7c7c7221 */ /* 0x108fe20000010000 */
[--C-:B------:R-:W-:Y:S01]  /*2d40*/  FADD.FTZ R123, R125, -R155.reuse ;  /* 0x8000009b7d7b7221 */ /* 0x100fe20000010000 */
[----:B------:R-:W-:Y:S01]  /*2d50*/  FADD.FTZ R127, R127, -R155 ;  /* 0x8000009b7f7f7221 */ /* 0x000fe20000010000 */
[----:B------:R-:W1:Y:S01]  /*2d60*/  MUFU.EX2 R125, R208 ;  /* 0x000000d0007d7308 */ /* 0x000e620000000800 */
[----:B------:R-:W-:Y:S01]  /*2d70*/  FMUL.FTZ R124, R5, R124 ;  /* 0x0000007c057c7220 */ /* 0x000fe20000410000 */
[----:B------:R-:W-:Y:S01]  /*2d80*/  FMUL.FTZ R123, R6, R123 ;  /* 0x0000007b067b7220 */ /* 0x000fe20000410000 */
[----:B------:R-:W-:Y:S01]  /*2d90*/  FADD.FTZ R121, R126, -R154 ;  /* 0x8000009a7e797221 */ /* 0x000fe20000010000 */
[--C-:B----4-:R-:W-:Y:S01]  /*2da0*/  FADD.FTZ R129, R129, -R173.reuse ;  /* 0x800000ad81817221 */ /* 0x110fe20000010000 */
[----:B------:R-:W-:Y:S01]  /*2db0*/  FADD.FTZ R126, R131, -R173 ;  /* 0x800000ad837e7221 */ /* 0x000fe20000010000 */
[----:B-----5:R-:W-:Y:S01]  /*2dc0*/  FADD.FTZ R131, R134, -R156 ;  /* 0x8000009c86837221 */ /* 0x020fe20000010000 */
[----:B------:R-:W-:Y:S01]  /*2dd0*/  F2FP.BF16.F32.PACK_AB R158, R123, R124 ;  /* 0x0000007c7b9e723e */ /* 0x000fe200000010ff */
[----:B------:R-:W-:Y:S01]  /*2de0*/  FADD.FTZ R134, R135, -R157 ;  /* 0x8000009d87867221 */ /* 0x000fe20000010000 */
[----:B------:R-:W-:Y:S01]  /*2df0*/  FADD.FTZ R173, R137, -R167 ;  /* 0x800000a789ad7221 */ /* 0x000fe20000010000 */
[----:B------:R-:W-:Y:S01]  /*2e00*/  MUFU.EX2 R124, R219 ;  /* 0x000000db007c7308 */ /* 0x000fe20000000800 */
[----:B------:R-:W-:Y:S01]  /*2e10*/  FMUL.FTZ R121, R168, R121 ;  /* 0x00000079a8797220 */ /* 0x000fe20000410000 */
[----:B------:R-:W-:Y:S01]  /*2e20*/  FADD.FTZ R155, R133, -R157 ;  /* 0x8000009d859b7221 */ /* 0x000fe20000010000 */
[--C-:B------:R-:W-:Y:S01]  /*2e30*/  FADD.FTZ R135, R142, -R20.reuse ;  /* 0x800000148e877221 */ /* 0x100fe20000010000 */
[----:B------:R-:W-:Y:S01]  /*2e40*/  FMUL.FTZ R157, R164, R179 ;  /* 0x000000b3a49d7220 */ /* 0x000fe20000410000 */
[----:B------:R-:W-:Y:S01]  /*2e50*/  FMUL.FTZ R122, R165, R122 ;  /* 0x0000007aa57a7220 */ /* 0x000fe20000410000 */
[----:B------:R-:W-:Y:S01]  /*2e60*/  FADD.FTZ R140, R140, -R20 ;  /* 0x800000148c8c7221 */ /* 0x000fe20000010000 */
[----:B------:R-:W-:Y:S01]  /*2e70*/  FADD.FTZ R144, R144, -R170 ;  /* 0x800000aa90907221 */ /* 0x000fe20000010000 */
[----:B------:R-:W-:Y:S01]  /*2e80*/  FADD.FTZ R142, R145, -R171 ;  /* 0x800000ab918e7221 */ /* 0x000fe20000010000 */
[--C-:B------:R-:W-:Y:S01]  /*2e90*/  FADD.FTZ R20, R143, -R21.reuse ;  /* 0x800000158f147221 */ /* 0x100fe20000010000 */
[----:B------:R-:W-:Y:S01]  /*2ea0*/  FADD.FTZ R132, R132, -R156 ;  /* 0x8000009c84847221 */ /* 0x000fe20000010000 */
[----:B--2---:R-:W-:Y:S01]  /*2eb0*/  FADD.FTZ R137, R148, -R220 ;  /* 0x800000dc94897221 */ /* 0x004fe20000010000 */
[----:B------:R-:W-:Y:S01]  /*2ec0*/  FMUL.FTZ R148, R162, R127 ;  /* 0x0000007fa2947220 */ /* 0x000fe20000410000 */
[----:B------:R-:W-:Y:S01]  /*2ed0*/  FMUL.FTZ R144, R15, R144 ;  /* 0x000000900f907220 */ /* 0x000fe20000410000 */
[----:B------:R-:W2:Y:S01]  /*2ee0*/  MUFU.EX2 R127, R218 ;  /* 0x000000da007f7308 */ /* 0x000ea20000000800 */
[----:B------:R-:W-:Y:S01]  /*2ef0*/  FADD.FTZ R141, R141, -R21 ;  /* 0x800000158d8d7221 */ /* 0x000fe20000010000 */
[----:B------:R-:W-:Y:S01]  /*2f00*/  F2FP.BF16.F32.PACK_AB R157, R122, R157 ;  /* 0x0000009d7a9d723e */ /* 0x000fe200000010ff */
[--C-:B------:R-:W-:Y:S01]  /*2f10*/  FADD.FTZ R128, R128, -R172.reuse ;  /* 0x800000ac80807221 */ /* 0x100fe20000010000 */
[----:B------:R-:W-:Y:S01]  /*2f20*/  F2FP.BF16.F32.PACK_AB R159, R148, R121 ;  /* 0x00000079949f723e */ /* 0x000fe200000010ff */
[----:B------:R-:W-:Y:S01]  /*2f30*/  FMUL.FTZ R121, R19, R142 ;  /* 0x0000008e13797220 */ /* 0x000fe20000410000 */
[----:B------:R-:W-:Y:S01]  /*2f40*/  FADD.FTZ R130, R130, -R172 ;  /* 0x800000ac82827221 */ /* 0x000fe20000010000 */
[----:B------:R-:W-:Y:S01]  /*2f50*/  FADD.FTZ R154, R136, -R166 ;  /* 0x800000a6889a7221 */ /* 0x000fe20000010000 */
[----:B------:R-:W-:Y:S01]  /*2f60*/  FADD.FTZ R21, R146, -R170 ;  /* 0x800000aa92157221 */ /* 0x000fe20000010000 */
[----:B------:R-:W-:Y:S01]  /*2f70*/  FMUL.FTZ R135, R22, R135 ;  /* 0x0000008716877220 */ /* 0x000fe20000410000 */
[----:B-1----:R-:W-:Y:S01]  /*2f80*/  FMUL.FTZ R20, R125, R20 ;  /* 0x000000147d147220 */ /* 0x002fe20000410000 */
[----:B------:R-:W-:-:S02]  /*2f90*/  IMAD.U32 R122, RZ, RZ, UR4 ;  /* 0x00000004ff7a7e24 */ /* 0x000fc4000f8e00ff */
[----:B------:R-:W-:Y:S01]  /*2fa0*/  FADD.FTZ R133, R138, -R166 ;  /* 0x800000a68a857221 */ /* 0x000fe20000010000 */
[----:B------:R-:W-:Y:S01]  /*2fb0*/  FADD.FTZ R136, R139, -R167 ;  /* 0x800000a78b887221 */ /* 0x000fe20000010000 */
[----:B------:R-:W-:Y:S01]  /*2fc0*/  FADD.FTZ R146, R149, -R221 ;  /* 0x800000dd95927221 */ /* 0x000fe20000010000 */
[----:B------:R-:W-:Y:S01]  /*2fd0*/  FADD.FTZ R138, R147, -R171 ;  /* 0x800000ab938a7221 */ /* 0x000fe20000010000 */
[----:B------:R-:W-:Y:S01]  /*2fe0*/  FADD.FTZ R220, R150, -R220 ;  /* 0x800000dc96dc7221 */ /* 0x000fe20000010000 */
[----:B------:R-:W-:Y:S01]  /*2ff0*/  FADD.FTZ R221, R151, -R221 ;  /* 0x800000dd97dd7221 */ /* 0x000fe20000010000 */
[C---:B------:R-:W-:Y:S01]  /*3000*/  FMUL.FTZ R139, R153.reuse, R120 ;  /* 0x00000078998b7220 */ /* 0x040fe20000410000 */
[----:B------:R-:W-:Y:S01]  /*3010*/  FMUL.FTZ R156, R152, R175 ;  /* 0x000000af989c7220 */ /* 0x000fe20000410000 */
[----:B------:R-:W-:Y:S01]  /*3020*/  F2FP.BF16.F32.PACK_AB R120, R153, R152 ;  /* 0x000000989978723e */ /* 0x000fe200000010ff */
        /* <DEDUP_REMOVED lines=21> */
[----:B--2---:R-:W-:Y:S01]  /*3180*/  FMUL.FTZ R147, R127, R220 ;  /* 0x000000dc7f937220 */ /* 0x004fe20000410000 */
[----:B------:R-:W-:Y:S01]  /*3190*/  FMUL.FTZ R20, R124, R221 ;  /* 0x000000dd7c147220 */ /* 0x000fe20000410000 */
        /* <DEDUP_REMOVED lines=12> */
[----:B------:R-:W-:Y:S01]  /*3260*/  F2FP.BF16.F32.PACK_AB R146, R146, R137 ;  /* 0x000000899292723e */ /* 0x000fe200000010ff */
[----:B------:R-:W-:Y:S01]  /*3270*/  STSM.16.MT88.4 [R126+0x1f800], R148 ;  /* 0x01f800947e007844 */ /* 0x000fe20000004200 */
[----:B------:R-:W-:Y:S02]  /*3280*/  F2FP.BF16.F32.PACK_AB R147, R20, R147 ;  /* 0x000000931493723e */ /* 0x000fe400000010ff */
[----:B------:R-:W-:Y:S01]  /*3290*/  F2FP.BF16.F32.PACK_AB R122, R6, R5 ;  /* 0x00000005067a723e */ /* 0x000fe200000010ff */
[----:B------:R-:W-:Y:S01]  /*32a0*/  IMAD R5, R17, 0x1000, R2 ;  /* 0x0000100011057824 */ /* 0x000fe200078e0202 */
[----:B------:R-:W-:Y:S01]  /*32b0*/  F2FP.BF16.F32.PACK_AB R121, R165, R164 ;  /* 0x000000a4a579723e */ /* 0x000fe200000010ff */
[----:B------:R1:W-:Y:S01]  /*32c0*/  STSM.16.MT88.4 [R126+0x20000], R144 ;  /* 0x020000907e007844 */ /* 0x0003e20000004200 */
[----:B------:R-:W-:-:S02]  /*32d0*/  F2FP.BF16.F32.PACK_AB R123, R162, R168 ;  /* 0x000000a8a27b723e */ /* 0x000fc400000010ff */
[----:B------:R-:W-:Y:S02]  /*32e0*/  R2UR UR13, R5 ;  /* 0x00000000050d72ca */ /* 0x000fe400000e0000 */
[----:B------:R-:W-:-:S11]  /*32f0*/  WARPGROUP.ARRIVE ;  /* 0x00000000000079c5 */ /* 0x000fd60000000000 */
[----:B------:R-:W-:Y:S01]  /*3300*/  HGMMA.64x96x16.F32.BF16 R72, R120, gdesc[UR12].tnspB, R72, gsb0 ;  /* 0x4160000c78487df0 */ /* 0x000fe20008001848 */
[----:B------:R-:W-:Y:S01]  /*3310*/  UMOV UR14, UR12 ;  /* 0x0000000c000e7c82 */ /* 0x000fe20008000000 */
[----:B------:R-:W-:Y:S01]  /*3320*/  UMOV UR15, 0x80000020 ;  /* 0x80000020000f7882 */ /* 0x000fe20000000000 */
[----:B------:R-:W-:Y:S02]  /*3330*/  UIADD3 UR12, UR10, 0x80, URZ ;  /* 0x000000800a0c7890 */ /* 0x000fe4000fffe03f */
[----:B------:R-:W-:Y:S01]  /*3340*/  USHF.R.U32.HI UR13, URZ, 0x4, UR13 ;  /* 0x000000043f0d7899 */ /* 0x000fe2000801160d */
[----:B------:R-:W-:Y:S02]  /*3350*/  WARPGROUP.DEPBAR.LE gsb0, 0x0 ;  /* 0x00008000000079c5 */ /* 0x000fe40000010000 */
[----:B------:R-:W-:Y:S02]  /*3360*/  F2FP.BF16.F32.PACK_AB R120, R8, R7 ;  /* 0x000000070878723e */ /* 0x000fe400000010ff */
[----:B------:R-:W-:-:S02]  /*3370*/  F2FP.BF16.F32.PACK_AB R122, R10, R9 ;  /* 0x000000090a7a723e */ /* 0x000fc400000010ff */
        /* <DEDUP_REMOVED lines=10> */
[----:B------:R-:W-:Y:S02]  /*3420*/  F2FP.BF16.F32.PACK_AB R120, R12, R11 ;  /* 0x0000000b0c78723e */ /* 0x000fe400000010ff */
[----:B------:R-:W-:Y:S02]  /*3430*/  F2FP.BF16.F32.PACK_AB R122, R14, R13 ;  /* 0x0000000d0e7a723e */ /* 0x000fe400000010ff */
[----:B------:R-:W-:Y:S02]  /*3440*/  F2FP.BF16.F32.PACK_AB R121, R23, R174 ;  /* 0x000000ae1779723e */ /* 0x000fe400000010ff */
[----:B------:R-:W-:-:S04]  /*3450*/  F2FP.BF16.F32.PACK_AB R123, R125, R22 ;  /* 0x000000167d7b723e */ /* 0x000fc800000010ff */
        /* <DEDUP_REMOVED lines=11> */
[----:B------:R-:W-:Y:S02]  /*3510*/  F2FP.BF16.F32.PACK_AB R120, R19, R15 ;  /* 0x0000000f1378723e */ /* 0x000fe400000010ff */
[----:B------:R-:W-:Y:S02]  /*3520*/  F2FP.BF16.F32.PACK_AB R122, R161, R160 ;  /* 0x000000a0a17a723e */ /* 0x000fe400000010ff */
[----:B------:R-:W-:-:S02]  /*3530*/  F2FP.BF16.F32.PACK_AB R121, R211, R210 ;  /* 0x000000d2d379723e */ /* 0x000fc400000010ff */
[----:B------:R-:W-:-:S04]  /*3540*/  F2FP.BF16.F32.PACK_AB R123, R124, R127 ;  /* 0x0000007f7c7b723e */ /* 0x000fc800000010ff */
        /* <DEDUP_REMOVED lines=160> */
.L_x_2171:
        /* <DEDUP_REMOVED lines=48> */
.L_x_2172:
        /* <DEDUP_REMOVED lines=62> */
.L_x_2154:
[----:B------:R-:W-:Y:S05]  /*4630*/  @P0 BRA `(.L_x_2174) ;  /* 0x0000000c008c0947 */ /* 0x000fea0003800000 */
[----:B------:R-:W2:Y:S01]  /*4640*/  S2UR UR4, SR_CgaCtaId ;  /* 0x00000000000479c3 */ /* 0x000ea20000008800 */
[----:B------:R-:W-:Y:S02]  /*4650*/  UMOV UR39, 0x400 ;  /* 0x0000040000277882 */ /* 0x000fe40000000000 */
[----:B--2---:R-:W-:-:S06]  /*4660*/  ULEA UR39, UR4, UR39, 0x18 ;  /* 0x0000002704277291 */ /* 0x004fcc000f8ec03f */
[----:B------:R-:W-:-:S05]  /*4670*/  IMAD.U32 R16, RZ, RZ, UR39 ;  /* 0x00000027ff107e24 */ /* 0x000fca000f8e00ff */
[----:B------:R-:W-:-:S13]  /*4680*/  LOP3.LUT P0, RZ, R16, 0x1bf, RZ, 0xc0, !PT ;  /* 0x000001bf10ff7812 */ /* 0x000fda000780c0ff */
[----:B------:R-:W-:Y:S05]  /*4690*/  @!P0 BRA `(.L_x_2175) ;  /* 0x0000000000408947 */ /* 0x000fea0003800000 */
[----:B-1----:R-:W-:Y:S01]  /*46a0*/  MOV R0, 0x0 ;  /* 0x0000000000007802 */ /* 0x002fe20000000f00 */
        /* <DEDUP_REMOVED lines=15> */
.L_x_2175:
[----:B------:R-:W-:-:S06]  /*47a0*/  UIADD3 UR4, UR39, 0x6000, URZ ;  /* 0x0000600027047890 */ /* 0x000fcc000fffe03f */
        /* <DEDUP_REMOVED lines=19> */
.L_x_2176:
        /* <DEDUP_REMOVED lines=18> */
.L_x_2177:
        /* <DEDUP_REMOVED lines=18> */
.L_x_2178:
[----:B-1----:R-:W1:Y:S01]  /*4b20*/  S2R R0, SR_TID.X ;  /* 0x0000000000007919 */ /* 0x002e620000002100 */
        /* <DEDUP_REMOVED lines=15> */
[----:B-1----:R-:W-:Y:S01]  /*4c20*/  VIADD R0, R0, 0xffffff80 ;  /* 0xffffff8000007836 */ /* 0x002fe20000000000 */
        /* <DEDUP_REMOVED lines=12> */
[----:B------:R-:W-:Y:S01]  /*4cf0*/  LEA.HI R4, R5, R5, RZ, 0x1 ;  /* 0x0000000505047211 */ /* 0x000fe200078f08ff */
        /* <DEDUP_REMOVED lines=80> */
[----:B------:R-:W-:Y:S01]  /*5200*/  ULDC.64 UR6, c[0x0][0x198] ;  /* 0x0000660000067ab9 */ /* 0x000fe20000000a00 */
[----:B------:R-:W-:Y:S02]  /*5210*/  UIADD3 UR40, UR39, 0x6000, URZ ;  /* 0x0000600027287890 */ /* 0x000fe4000fffe03f */
[----:B------:R-:W-:Y:S02]  /*5220*/  UIADD3 UR4, UP0, UR6, 0x770, URZ ;  /* 0x0000077006047890 */ /* 0x000fe4000ff1e03f */
[----:B------:R-:W-:Y:S02]  /*5230*/  USHF.L.U32 UR42, UR37, 0x7, URZ ;  /* 0x00000007252a7899 */ /* 0x000fe4000800063f */
[----:B------:R-:W-:Y:S02]  /*5240*/  UIADD3.X UR5, URZ, UR7, URZ, UP0, !UPT ;  /* 0x000000073f057290 */ /* 0x000fe400087fe43f */
[----:B------:R-:W-:Y:S02]  /*5250*/  UIADD3 UR6, UP0, UR6, 0x670, URZ ;  /* 0x0000067006067890 */ /* 0x000fe4000ff1e03f */
[----:B------:R-:W-:-:S02]  /*5260*/  UIADD3 UR32, UR39, 0x8000, URZ ;  /* 0x0000800027207890 */ /* 0x000fc4000fffe03f */
[----:B------:R-:W-:Y:S02]  /*5270*/  UIADD3 UR24, UR39, 0xa000, URZ ;  /* 0x0000a00027187890 */ /* 0x000fe4000fffe03f */
[----:B------:R-:W-:Y:S02]  /*5280*/  UIADD3.X UR7, URZ, UR7, URZ, UP0, !UPT ;  /* 0x000000073f077290 */ /* 0x000fe400087fe43f */
[----:B------:R-:W-:Y:S02]  /*5290*/  UIADD3 UR16, UR39, 0x2000, URZ ;  /* 0x0000200027107890 */ /* 0x000fe4000fffe03f */
[----:B------:R-:W-:Y:S01]  /*52a0*/  UIADD3 UR8, UR39, 0x4000, URZ ;  /* 0x0000400027087890 */ /* 0x000fe2000fffe03f */
[----:B------:R-:W-:Y:S01]  /*52b0*/  UMOV UR41, URZ ;  /* 0x0000003f00297c82 */ /* 0x000fe20008000000 */
[----:B------:R-:W-:Y:S01]  /*52c0*/  UMOV UR33, 0x20 ;  /* 0x0000002000217882 */ /* 0x000fe20000000000 */
[----:B------:R-:W-:Y:S01]  /*52d0*/  UMOV UR35, UR43 ;  /* 0x0000002b00237c82 */ /* 0x000fe20008000000 */
[----:B------:R-:W-:Y:S01]  /*52e0*/  UMOV UR36, UR44 ;  /* 0x0000002c00247c82 */ /* 0x000fe20008000000 */
[----:B------:R-:W-:Y:S01]  /*52f0*/  UMOV UR34, UR42 ;  /* 0x0000002a00227c82 */ /* 0x000fe20008000000 */
[----:B------:R-:W-:Y:S01]  /*5300*/  UMOV UR25, 0x40 ;  /* 0x0000004000197882 */ /* 0x000fe20000000000 */
[----:B------:R-:W-:Y:S01]  /*5310*/  UMOV UR27, UR43 ;  /* 0x0000002b001b7c82 */ /* 0x000fe20008000000 */
[----:B------:R-:W-:Y:S01]  /*5320*/  UMOV UR28, UR44 ;  /* 0x0000002c001c7c82 */ /* 0x000fe20008000000 */
[----:B------:R1:W-:Y:S01]  /*5330*/  UTMASTG.4D [UR40], [UR4] ;  /* 0x00000028040073b5 */ /* 0x0003e20008018000 */
[----:B------:R-:W-:Y:S01]  /*5340*/  UMOV UR26, UR42 ;  /* 0x0000002a001a7c82 */ /* 0x000fe20008000000 */
[----:B------:R-:W-:Y:S01]  /*5350*/  UMOV UR17, 0x20 ;  /* 0x0000002000117882 */ /* 0x000fe20000000000 */
[----:B------:R-:W-:Y:S01]  /*5360*/  UMOV UR19, UR43 ;  /* 0x0000002b00137c82 */ /* 0x000fe20008000000 */
[----:B------:R-:W-:Y:S01]  /*5370*/  UMOV UR20, UR44 ;  /* 0x0000002c00147c82 */ /* 0x000fe20008000000 */
[----:B------:R-:W-:Y:S01]  /*5380*/  UMOV UR18, UR42 ;  /* 0x0000002a00127c82 */ /* 0x000fe20008000000 */
[----:B------:R-:W-:Y:S01]  /*5390*/  UMOV UR9, 0x40 ;  /* 0x0000004000097882 */ /* 0x000fe20000000000 */
[----:B------:R-:W-:Y:S01]  /*53a0*/  UMOV UR11, UR43 ;  /* 0x0000002b000b7c82 */ /* 0x000fe20008000000 */
[----:B------:R3:W-:Y:S01]  /*53b0*/  UTMASTG.4D [UR32], [UR4] ;  /* 0x00000020040073b5 */ /* 0x0007e20008018000 */
[----:B------:R-:W-:Y:S01]  /*53c0*/  UMOV UR12, UR44 ;  /* 0x0000002c000c7c82 */ /* 0x000fe20008000000 */
[----:B------:R-:W-:Y:S01]  /*53d0*/  UMOV UR10, UR42 ;  /* 0x0000002a000a7c82 */ /* 0x000fe20008000000 */
[----:B------:R3:W-:Y:S01]  /*53e0*/  UTMASTG.4D [UR24], [UR4] ;  /* 0x00000018040073b5 */ /* 0x0007e20008018000 */
[----:B-1----:R-:W-:-:S02]  /*53f0*/  UMOV UR40, UR39 ;  /* 0x0000002700287c82 */ /* 0x002fc40008000000 */
[----:B------:R3:W-:Y:S01]  /*5400*/  UTMASTG.4D [UR40], [UR6] ;  /* 0x00000028060073b5 */ /* 0x0007e20008018000 */
[----:B------:R3:W-:Y:S01]  /*5410*/  UTMASTG.4D [UR16], [UR6] ;  /* 0x00000010060073b5 */ /* 0x0007e20008018000 */
[----:B------:R3:W-:Y:S02]  /*5420*/  UTMASTG.4D [UR8], [UR6] ;  /* 0x00000008060073b5 */ /* 0x0007e40008018000 */
[----:B---3--:R0:W-:Y:S02]  /*5430*/  UTMACMDFLUSH ;  /* 0x00000000000079b7 */ /* 0x0081e40000000000 */
.L_x_2180:
[----:B------:R-:W-:Y:S05]  /*5440*/  BSYNC B0 ;  /* 0x0000000000007941 */ /* 0x000fea0003800000 */
.L_x_2179:
[----:B------:R-:W-:-:S04]  /*5450*/  DEPBAR.LE SB0, 0x0 ;  /* 0x000080000000791a */ /* 0x000fc80000000000 */
[----:B------:R-:W-:Y:S05]  /*5460*/  EXIT ;  /* 0x000000000000794d */ /* 0x000fea0003800000 */
.L_x_2174:
[----:B-1----:R-:W1:Y:S01]  /*5470*/  S2R R0, SR_TID.X ;  /* 0x0000000000007919 */ /* 0x002e620000002100 */
[----:B------:R-:W2:Y:S01]  /*5480*/  LDC.64 R12, c[0x0][0x850] ;  /* 0x00021400ff0c7b82 */ /* 0x000ea20000000a00 */
[----:B------:R-:W-:Y:S01]  /*5490*/  USHF.R.S32.HI UR10, URZ, 0x1f, UR43 ;  /* 0x0000001f3f0a7899 */ /* 0x000fe2000801142b */
[----:B------:R-:W-:Y:S01]  /*54a0*/  IMAD.U32 R19, RZ, RZ, UR37 ;  /* 0x00000025ff137e24 */ /* 0x000fe2000f8e00ff */
[----:B------:R-:W-:Y:S01]  /*54b0*/  ULDC UR4, c[0x0][0x808] ;  /* 0x0002020000047ab9 */ /* 0x000fe20000000800 */
[----:B------:R-:W-:Y:S01]  /*54c0*/  USHF.R.S32.HI UR11, URZ, 0x1f, UR44 ;  /* 0x0000001f3f0b7899 */ /* 0x000fe2000801142c */
[----:B------:R-:W-:Y:S01]  /*54d0*/  BSSY B0, `(.L_x_2181) ;  /* 0x0000036000007945 */ /* 0x000fe20003800000 */
[----:B------:R-:W-:Y:S02]  /*54e0*/  UIMAD UR4, UR37, -0x80, UR4 ;  /* 0xffffff80250478a4 */ /* 0x000fe4000f8e0204 */
[----:B------:R-:W3:Y:S01]  /*54f0*/  LDC.64 R10, c[0x0][0x820] ;  /* 0x00020800ff0a7b82 */ /* 0x000ee20000000a00 */
[----:B------:R-:W-:-:S07]  /*5500*/  ULDC.64 UR6, c[0x0][0x208] ;  /* 0x0000820000067ab9 */ /* 0x000fce0000000a00 */
[----:B------:R-:W4:Y:S08]  /*5510*/  LDC.64 R16, c[0x0][0x828] ;  /* 0x00020a00ff107b82 */ /* 0x000f300000000a00 */
[----:B------:R-:W5:Y:S01]  /*5520*/  LDC.64 R14, c[0x0][0x858] ;  /* 0x00021600ff0e7b82 */ /* 0x000f620000000a00 */
[----:B--2---:R-:W-:-:S04]  /*5530*/  IMAD R4, R12, UR10, RZ ;  /* 0x0000000a0c047c24 */ /* 0x004fc8000f8e02ff */
[----:B------:R-:W-:Y:S02]  /*5540*/  IMAD R13, R13, UR43, R4 ;  /* 0x0000002b0d0d7c24 */ /* 0x000fe4000f8e0204 */
[----:B-1----:R-:W-:-:S05]  /*5550*/  VIADD R3, R0, 0xffffff80 ;  /* 0xffffff8000037836 */ /* 0x002fca0000000000 */
[----:B------:R-:W-:-:S04]  /*5560*/  SHF.R.S32.HI R2, RZ, 0x1f, R3 ;  /* 0x0000001fff027819 */ /* 0x000fc80000011403 */
[----:B------:R-:W-:-:S04]  /*5570*/  LEA.HI R2, R2, R3, RZ, 0x2 ;  /* 0x0000000302027211 */ /* 0x000fc800078f10ff */
[----:B------:R-:W-:Y:S02]  /*5580*/  LOP3.LUT R0, R2, 0x1ffffffc, RZ, 0xc0, !PT ;  /* 0x1ffffffc02007812 */ /* 0x000fe400078ec0ff */
[----:B------:R-:W-:-:S03]  /*5590*/  SHF.R.S32.HI R2, RZ, 0x2, R2 ;  /* 0x00000002ff027819 */ /* 0x000fc60000011402 */
[----:B------:R-:W-:Y:S01]  /*55a0*/  IMAD.IADD R0, R3, 0x1, -R0 ;  /* 0x0000000103007824 */ /* 0x000fe200078e0a00 */
[C---:B------:R-:W-:Y:S01]  /*55b0*/  ISETP.GE.AND P1, PT, R2.reuse, UR4, PT ;  /* 0x0000000402007c0c */ /* 0x040fe2000bf26270 */
[----:B------:R-:W-:Y:S02]  /*55c0*/  VIADD R3, R2, 0x40 ;  /* 0x0000004002037836 */ /* 0x000fe40000000000 */
[----:B------:R-:W-:Y:S02]  /*55d0*/  IMAD.SHL.U32 R6, R0, 0x8, RZ ;  /* 0x0000000800067824 */ /* 0x000fe400078e00ff */
[----:B---3--:R-:W-:Y:S01]  /*55e0*/  IMAD R0, R10, UR10, RZ ;  /* 0x0000000a0a007c24 */ /* 0x008fe2000f8e02ff */
[----:B------:R-:W-:Y:S01]  /*55f0*/  ISETP.GE.AND P0, PT, R3, UR4, PT ;  /* 0x0000000403007c0c */ /* 0x000fe2000bf06270 */
[----:B------:R-:W-:Y:S01]  /*5600*/  VIADD R18, R6, 0x40 ;  /* 0x0000004006127836 */ /* 0x000fe20000000000 */
[----:B------:R-:W-:Y:S01]  /*5610*/  SHF.R.S32.HI R7, RZ, 0x1f, R6 ;  /* 0x0000001fff077819 */ /* 0x000fe20000011406 */
[----:B------:R-:W-:Y:S01]  /*5620*/  IMAD R11, R11, UR43, R0 ;  /* 0x0000002b0b0b7c24 */ /* 0x000fe2000f8e0200 */
[----:B------:R-:W-:Y:S01]  /*5630*/  SHF.R.S32.HI R3, RZ, 0x1f, R2 ;  /* 0x0000001fff037819 */ /* 0x000fe20000011402 */
[----:B----4-:R-:W-:-:S02]  /*5640*/  IMAD R0, R16, UR11, RZ ;  /* 0x0000000b10007c24 */ /* 0x010fc4000f8e02ff */
[----:B------:R-:W-:-:S04]  /*5650*/  IMAD.WIDE.U32 R4, R10, UR43, R6 ;  /* 0x0000002b0a047c25 */ /* 0x000fc8000f8e0006 */
[----:B------:R-:W-:-:S04]  /*5660*/  IMAD.WIDE.U32 R8, R12, UR43, R6 ;  /* 0x0000002b0c087c25 */ /* 0x000fc8000f8e0006 */
[----:B------:R-:W-:Y:S02]  /*5670*/  IMAD.IADD R5, R5, 0x1, R11 ;  /* 0x0000000105057824 */ /* 0x000fe400078e020b */
[----:B------:R-:W-:-:S04]  /*5680*/  IMAD.WIDE R10, R19, 0x80, R2 ;  /* 0x00000080130a7825 */ /* 0x000fc800078e0202 */
[C---:B-----5:R-:W-:Y:S02]  /*5690*/  IMAD R2, R14.reuse, UR11, RZ ;  /* 0x0000000b0e027c24 */ /* 0x060fe4000f8e02ff */
[----:B------:R-:W-:Y:S02]  /*56a0*/  IMAD.IADD R9, R9, 0x1, R13 ;  /* 0x0000000109097824 */ /* 0x000fe400078e020d */
[----:B------:R-:W-:Y:S02]  /*56b0*/  IMAD R3, R17, UR44, R0 ;  /* 0x0000002c11037c24 */ /* 0x000fe4000f8e0200 */
[----:B------:R-:W-:Y:S02]  /*56c0*/  IMAD R17, R15, UR44, R2 ;  /* 0x0000002c0f117c24 */ /* 0x000fe4000f8e0202 */
        /* <DEDUP_REMOVED lines=22> */
.L_x_2182:
[----:B------:R-:W-:Y:S05]  /*5830*/  BSYNC B0 ;  /* 0x0000000000007941 */ /* 0x000fea0003800000 */
.L_x_2181:
        /* <DEDUP_REMOVED lines=21> */
.L_x_2184:
[----:B------:R-:W-:Y:S05]  /*5990*/  BSYNC B0 ;  /* 0x0000000000007941 */ /* 0x000fea0003800000 */
.L_x_2183:
        /* <DEDUP_REMOVED lines=18> */
.L_x_2186:
[----:B------:R-:W-:Y:S05]  /*5ac0*/  BSYNC B0 ;  /* 0x0000000000007941 */ /* 0x000fea0003800000 */
.L_x_2185:
        /* <DEDUP_REMOVED lines=22> */
.L_x_2188:
[----:B------:R-:W-:Y:S05]  /*5c30*/  BSYNC B0 ;  /* 0x0000000000007941 */ /* 0x000fea0003800000 */
.L_x_2187:
[----:B------:R-:W-:Y:S05]  /*5c40*/  EXIT ;  /* 0x000000000000794d */ /* 0x000fea0003800000 */
.L_x_2150:
[----:B------:R-:W-:-:S08]  /*5c50*/  NOP ;  /* 0x0000000000007918 */ /* 0x000fd00000000000 */
[----:B------:R-:W1:-:S00]  /*5c60*/  USETMAXREG.DEALLOC.CTAPOOL 0x18 ;  /* 0x00000018000079c8 */ /* 0x000e4000080e0500 */
[----:B-1----:R-:W-:Y:S01]  /*5c70*/  LOP3.LUT R0, R0, 0x3, RZ, 0xc0, !PT ;  /* 0x0000000300007812 */ /* 0x002fe200078ec0ff */
[----:B------:R-:W-:Y:S05]  /*5c80*/  BSSY B0, `(.L_x_2189) ;  /* 0x0000364000007945 */ /* 0x000fea0003800000 */
[----:B------:R-:W1:Y:S02]  /*5c90*/  SHFL.IDX PT, R0, R0, RZ, 0x1f ;  /* 0x00001fff00007589 */ /* 0x000e6400000e0000 */
[----:B-1----:R-:W-:-:S13]  /*5ca0*/  ISETP.NE.AND P0, PT, R0, RZ, PT ;  /* 0x000000ff0000720c */ /* 0x002fda0003f05270 */
[----:B------:R-:W-:Y:S05]  /*5cb0*/  @!P0 BRA `(.L_x_2190) ;  /* 0x0000000c00888947 */ /* 0x000fea0003800000 */
[----:B------:R-:W-:-:S13]  /*5cc0*/  ISETP.NE.AND P0, PT, R0, 0x1, PT ;  /* 0x000000010000780c */ /* 0x000fda0003f05270 */
[----:B------:R-:W-:Y:S05]  /*5cd0*/  @P0 BRA `(.L_x_2191) ;  /* 0x0000003400780947 */ /* 0x000fea0003800000 */
[----:B------:R-:W1:Y:S01]  /*5ce0*/  S2UR UR7, SR_CTAID.X ;  /* 0x00000000000779c3 */ /* 0x000e620000002500 */
[----:B------:R-:W-:Y:S02]  /*5cf0*/  ULDC UR8, c[0x0][0xb50] ;  /* 0x0002d40000087ab9 */ /* 0x000fe40000000800 */
[----:B------:R-:W-:-:S05]  /*5d00*/  UISETP.NE.AND UP0, UPT, UR8, 0x1, UPT ;  /* 0x000000010800788c */ /* 0x000fca000bf05270 */
[----:B------:R-:W2:Y:S06]  /*5d10*/  LDC R0, c[0x0][0xb68] ;  /* 0x0002da00ff007b82 */ /* 0x000eac0000000800 */
[----:B------:R-:W-:Y:S01]  /*5d20*/  @UP0 ULDC UR4, c[0x0][0xb54] ;  /* 0x0002d50000040ab9 */ /* 0x000fe20000000800 */
[----:B------:R-:W-:Y:S01]  /*5d30*/  @UP0 ULDC UR9, c[0x0][0xb58] ;  /* 0x0002d60000090ab9 */ /* 0x000fe20000000800 */
[----:B-1----:R-:W-:Y:S02]  /*5d40*/  UIMAD.WIDE.U32 UR4, UR7, UR4, URZ ;  /* 0x00000004070472a5 */ /* 0x002fe4000f8e003f */
[----:B------:R-:W-:-:S02]  /*5d50*/  UMOV UR6, UR7 ;  /* 0x0000000700067c82 */ /* 0x000fc40008000000 */
[----:B------:R-:W-:-:S04]  /*5d60*/  @UP0 USHF.R.U32.HI UR6, URZ, UR9, UR5 ;  /* 0x000000093f060299 */ /* 0x000fc80008011605 */
[----:B------:R-:W-:Y:S02]  /*5d70*/  UIADD3 UR4, -UR6, URZ, URZ ;  /* 0x0000003f06047290 */ /* 0x000fe4000fffe13f */
[----:B--2---:R-:W-:Y:S02]  /*5d80*/  ISETP.LE.AND P0, PT, R0, UR6, PT ;  /* 0x0000000600007c0c */ /* 0x004fe4000bf03270 */
[----:B------:R-:W-:-:S11]  /*5d90*/  UIMAD UR8, UR8, UR4, UR7 ;  /* 0x00000004080872a4 */ /* 0x000fd6000f8e0207 */
[----:B------:R-:W-:Y:S05]  /*5da0*/  @!P0 BRA `(.L_x_2192) ;  /* 0x0000000000208947 */ /* 0x000fea0003800000 */
        /* <DEDUP_REMOVED lines=8> */
.L_x_2192:
[----:B------:R-:W-:Y:S01]  /*5e30*/  ULDC UR9, c[0x0][0xb44] ;  /* 0x0002d10000097ab9 */ /* 0x000fe20000000800 */
[----:B------:R-:W-:Y:S01]  /*5e40*/  UMOV UR7, UR8 ;  /* 0x0000000800077c82 */ /* 0x000fe20008000000 */
[----:B------:R-:W-:-:S11]  /*5e50*/  UISETP.NE.AND UP0, UPT, UR9, 0x1, UPT ;  /* 0x000000010900788c */ /* 0x000fd6000bf05270 */
[----:B------:R-:W-:Y:S02]  /*5e60*/  @UP0 ULDC.64 UR10, c[0x0][0xb48] ;  /* 0x0002d200000a0ab9 */ /* 0x000fe40000000a00 */
[----:B------:R-:W-:-:S04]  /*5e70*/  UIMAD.WIDE.U32 UR4, UR8, UR10, URZ ;  /* 0x0000000a080472a5 */ /* 0x000fc8000f8e003f */
[----:B------:R-:W-:-:S04]  /*5e80*/  @UP0 USHF.R.U32.HI UR7, URZ, UR11, UR5 ;  /* 0x0000000b3f070299 */ /* 0x000fc80008011605 */
[----:B------:R-:W-:-:S12]  /*5e90*/  UIMAD UR4, UR7, UR9, URZ ;  /* 0x00000009070472a4 */ /* 0x000fd8000f8e023f */
.L_x_2193:
        /* <DEDUP_REMOVED lines=13> */
[----:B------:R-:W-:Y:S05]  /*5f70*/  @!P0 BRA `(.L_x_2191) ;  /* 0x0000003000d08947 */ /* 0x000fea0003800000 */
[----:B------:R-:W-:Y:S01]  /*5f80*/  ULDC UR5, c[0x0][0x280] ;  /* 0x0000a00000057ab9 */ /* 0x000fe20000000800 */
[----:B------:R-:W-:Y:S01]  /*5f90*/  ULDC UR4, c[0x0][0x290] ;  /* 0x0000a40000047ab9 */ /* 0x000fe20000000800 */
[----:B------:R-:W-:Y:S01]  /*5fa0*/  ULEA UR7, UR7, UR5, 0x7 ;  /* 0x0000000507077291 */ /* 0x000fe2000f8e383f */
[----:B------:R-:W-:Y:S01]  /*5fb0*/  ULDC UR6, c[0x0][0x74c] ;  /* 0x0001d30000067ab9 */ /* 0x000fe20000000800 */
[----:B------:R-:W-:Y:S02]  /*5fc0*/  UIADD3 UR5, UR5, 0x3f, URZ ;  /* 0x0000003f05057890 */ /* 0x000fe4000fffe03f */
[----:B------:R-:W-:Y:S02]  /*5fd0*/  UIADD3 UR7, -UR6, UR7, -UR4 ;  /* 0x0000000706077290 */ /* 0x000fe4000fffe904 */
[----:B------:R-:W-:Y:S02]  /*5fe0*/  USHF.R.S32.HI UR6, URZ, 0x1f, UR5 ;  /* 0x0000001f3f067899 */ /* 0x000fe40008011405 */
[----:B------:R-:W-:-:S02]  /*5ff0*/  USHF.R.S32.HI UR4, URZ, 0x1f, UR7 ;  /* 0x0000001f3f047899 */ /* 0x000fc40008011407 */
[----:B------:R-:W-:Y:S02]  /*6000*/  ULEA.HI UR5, UR6, UR5, URZ, 0x6 ;  /* 0x0000000506057291 */ /* 0x000fe4000f8f303f */
[----:B------:R-:W-:Y:S02]  /*6010*/  ULEA.HI UR4, UR4, UR7, URZ, 0x6 ;  /* 0x0000000704047291 */ /* 0x000fe4000f8f303f */
[----:B------:R-:W-:Y:S02]  /*6020*/  USHF.R.S32.HI UR5, URZ, 0x6, UR5 ;  /* 0x000000063f057899 */ /* 0x000fe40008011405 */
[----:B------:R-:W-:-:S04]  /*6030*/  USHF.R.S32.HI UR4, URZ, 0x6, UR4 ;  /* 0x000000063f047899 */ /* 0x000fc80008011404 */
[----:B------:R-:W-:-:S04]  /*6040*/  UISETP.LT.AND UP0, UPT, URZ, UR4, UPT ;  /* 0x000000043f00728c */ /* 0x000fc8000bf01270 */
[----:B------:R-:W-:-:S04]  /*6050*/  USEL UR8, URZ, UR4, !UP0 ;  /* 0x000000043f087287 */ /* 0x000fc8000c000000 */
[----:B------:R-:W-:-:S06]  /*6060*/  UISETP.GT.AND UP0, UPT, UR5, UR8, UPT ;  /* 0x000000080500728c */ /* 0x000fcc000bf04270 */
[----:B------:R-:W-:-:S13]  /*6070*/  PLOP3.LUT P0, PT, PT, PT, UP0, 0x80, 0x0 ;  /* 0x000000000000781c */ /* 0x000fda0003f0f008 */
[----:B------:R-:W-:Y:S05]  /*6080*/  @!P0 BRA `(.L_x_2191) ;  /* 0x00000030008c8947 */ /* 0x000fea0003800000 */
[----:B------:R-:W-:Y:S01]  /*6090*/  USHF.R.S32.HI UR4, URZ, 0x1f, UR11 ;  /* 0x0000001f3f047899 */ /* 0x000fe2000801140b */
[----:B------:R-:W-:Y:S01]  /*60a0*/  ULDC.64 UR12, c[0x0][0x2d8] ;  /* 0x0000b600000c7ab9 */ /* 0x000fe20000000a00 */
[----:B------:R-:W-:Y:S02]  /*60b0*/  ELECT P0, URZ, PT ;  /* 0x00000000003f782f */ /* 0x000fe40003800000 */
[----:B------:R-:W-:Y:S02]  /*60c0*/  UIMAD UR9, UR4, UR12, URZ ;  /* 0x0000000c040972a4 */ /* 0x000fe4000f8e023f */
[----:B------:R-:W-:Y:S02]  /*60d0*/  UIADD3 UR4, UR5, -UR8, URZ ;  /* 0x8000000805047290 */ /* 0x000fe4000fffe03f */
[----:B------:R-:W-:Y:S02]  /*60e0*/  UIMAD.WIDE.U32 UR6, UR11, UR12, URZ ;  /* 0x0000000c0b0672a5 */ /* 0x000fe4000f8e003f */
[----:B------:R-:W-:-:S02]  /*60f0*/  ULOP3.LUT UR4, UR4, 0x1, URZ, 0xc0, !UPT ;  /* 0x0000000104047892 */ /* 0x000fc4000f8ec03f */
[----:B------:R-:W-:Y:S02]  /*6100*/  UIMAD UR9, UR11, UR13, UR9 ;  /* 0x0000000d0b0972a4 */ /* 0x000fe4000f8e0209 */
[----:B------:R-:W-:Y:S02]  /*6110*/  UISETP.NE.U32.AND UP0, UPT, UR4, 0x1, UPT ;  /* 0x000000010400788c */ /* 0x000fe4000bf05070 */
[----:B------:R-:W-:Y:S01]  /*6120*/  USHF.R.S32.HI UR11, URZ, 0x1f, UR10 ;  /* 0x0000001f3f0b7899 */ /* 0x000fe2000801140a */
[----:B------:R-:W-:Y:S01]  /*6130*/  ULDC.64 UR12, c[0x0][0x2e0] ;  /* 0x0000b800000c7ab9 */ /* 0x000fe20000000a00 */
[----:B------:R-:W-:Y:S02]  /*6140*/  UIADD3 UR7, UR7, UR9, URZ ;  /* 0x0000000907077290 */ /* 0x000fe4000fffe03f */
[----:B------:R-:W-:Y:S01]  /*6150*/  PLOP3.LUT P1, PT, PT, PT, UP0, 0x80, 0x0 ;  /* 0x000000000000781c */ /* 0x000fe20003f2f008 */
[----:B------:R-:W-:Y:S02]  /*6160*/  UIMAD UR9, UR11, UR12, URZ ;  /* 0x0000000c0b0972a4 */ /* 0x000fe4000f8e023f */
[----:B------:R-:W-:-:S02]  /*6170*/  UIMAD.WIDE.U32 UR6, UR10, UR12, UR6 ;  /* 0x0000000c0a0672a5 */ /* 0x000fc4000f8e0006 */
[----:B------:R-:W-:-:S04]  /*6180*/  UIMAD UR9, UR10, UR13, UR9 ;  /* 0x0000000d0a0972a4 */ /* 0x000fc8000f8e0209 */
[----:B------:R-:W-:-:S04]  /*6190*/  UIADD3 UR23, UR7, UR9, URZ ;  /* 0x0000000907177290 */ /* 0x000fc8000fffe03f */
[----:B------:R-:W-:Y:S08]  /*61a0*/  @P1 BRA `(.L_x_2194) ;  /* 0x0000000000bc1947 */ /* 0x000ff00003800000 */
        /* <DEDUP_REMOVED lines=18> */
.L_x_2196:
[----:B------:R-:W-:Y:S05]  /*62d0*/  BSYNC B1 ;  /* 0x0000000000017941 */ /* 0x000fea0003800000 */
.L_x_2195:
        /* <DEDUP_REMOVED lines=19> */
.L_x_2198:
[----:B------:R-:W-:Y:S05]  /*6410*/  BSYNC B1 ;  /* 0x0000000000017941 */ /* 0x000fea0003800000 */
.L_x_2197:
[----:B------:R-:W-:Y:S06]  /*6420*/  BAR.ARV 0xa, 0xa0 ;  /* 0x0282800000007b1d */ /* 0x000fec0000002000 */
[----:B------:R-:W-:Y:S04]  /*6430*/  BSSY B1, `(.L_x_2199) ;  /* 0x0000003000017945 */ /* 0x000fe80003800000 */
[----:B------:R-:W-:Y:S05]  /*6440*/  @!P0 BRA `(.L_x_2200) ;  /* 0x0000000000048947 */ /* 0x000fea0003800000 */
[----:B------:R-:W-:-:S04]  /*6450*/  DEPBAR.LE SB0, 0x0 ;  /* 0x000080000000791a */ /* 0x000fc80000000000 */
.L_x_2200:
[----:B------:R-:W-:Y:S05]  /*6460*/  BSYNC B1 ;  /* 0x0000000000017941 */ /* 0x000fea0003800000 */
.L_x_2199:
[----:B------:R-:W-:Y:S06]  /*6470*/  BAR.ARV 0xb, 0xa0 ;  /* 0x02c2800000007b1d */ /* 0x000fec0000002000 */
[----:B------:R-:W-:Y:S01]  /*6480*/  UIADD3 UR12, UR8, 0x1, URZ ;  /* 0x00000001080c7890 */ /* 0x000fe2000fffe03f */
[----:B------:R-:W-:Y:S11]  /*6490*/  BRA `(.L_x_2201) ;  /* 0x0000000000047947 */ /* 0x000ff60003800000 */
.L_x_2194:
[----:B------:R-:W-:-:S05]  /*64a0*/  UMOV UR12, UR8 ;  /* 0x00000008000c7c82 */ /* 0x000fca0008000000 */
.L_x_2201:
[----:B------:R-:W-:-:S04]  /*64b0*/  UIADD3 UR4, UR8, 0x1, URZ ;  /* 0x0000000108047890 */ /* 0x000fc8000fffe03f */
[----:B------:R-:W-:-:S06]  /*64c0*/  UISETP.NE.AND UP0, UPT, UR5, UR4, UPT ;  /* 0x000000040500728c */ /* 0x000fcc000bf05270 */
[----:B------:R-:W-:-:S13]  /*64d0*/  PLOP3.LUT P1, PT, PT, PT, UP0, 0x80, 0x0 ;  /* 0x000000000000781c */ /* 0x000fda0003f2f008 */
[----:B------:R-:W-:Y:S05]  /*64e0*/  @!P1 BRA `(.L_x_2191) ;  /* 0x0000002c00749947 */ /* 0x000fea0003800000 */
[----:B------:R-:W-:Y:S01]  /*64f0*/  ULDC.64 UR10, c[0x0][0x2c0] ;  /* 0x0000b000000a7ab9 */ /* 0x000fe20000000a00 */
[----:B------:R-:W-:Y:S02]  /*6500*/  UIADD3 UR19, UR9, UR7, URZ ;  /* 0x0000000709137290 */ /* 0x000fe4000fffe03f */
        /* <DEDUP_REMOVED lines=10> */
[----:B------:R-:W-:Y:S01]  /*65b0*/  ULDC.64 UR24, c[0x0][0x2c0] ;  /* 0x0000b00000187ab9 */ /* 0x000fe20000000a00 */
[----:B------:R-:W-:-:S09]  /*65c0*/  UMOV UR20, UR13 ;  /* 0x0000000d00147c82 */ /* 0x000fd20008000000 */
.L_x_2214:
        /* <DEDUP_REMOVED lines=20> */
.L_x_2203:
[----:B------:R-:W-:Y:S05]  /*6710*/  BSYNC B1 ;  /* 0x0000000000017941 */ /* 0x000fea0003800000 */
.L_x_2202:
        /* <DEDUP_REMOVED lines=13> */
.L_x_2205:
[----:B------:R-:W-:Y:S05]  /*67f0*/  BSYNC B1 ;  /* 0x0000000000017941 */ /* 0x000fea0003800000 */
.L_x_2204:
[----:B------:R-:W-:Y:S06]  /*6800*/  BAR.ARV 0xa, 0xa0 ;  /* 0x0282800000007b1d */ /* 0x000fec0000002000 */
[----:B------:R-:W-:Y:S04]  /*6810*/  BSSY B1, `(.L_x_2206) ;  /* 0x0000003000017945 */ /* 0x000fe80003800000 */
[----:B------:R-:W-:Y:S05]  /*6820*/  @!P0 BRA `(.L_x_2207) ;  /* 0x0000000000048947 */ /* 0x000fea0003800000 */
[----:B------:R-:W-:-:S04]  /*6830*/  DEPBAR.LE SB0, 0x0 ;  /* 0x000080000000791a */ /* 0x000fc80000000000 */
.L_x_2207:
[----:B------:R-:W-:Y:S05]  /*6840*/  BSYNC B1 ;  /* 0x0000000000017941 */ /* 0x000fea0003800000 */
.L_x_2206:
        /* <DEDUP_REMOVED lines=13> */
.L_x_2209:
[----:B------:R-:W-:Y:S05]  /*6920*/  BSYNC B1 ;  /* 0x0000000000017941 */ /* 0x000fea0003800000 */
.L_x_2208:
        /* <DEDUP_REMOVED lines=13> */
.L_x_2211:
[----:B------:R-:W-:Y:S05]  /*6a00*/  BSYNC B1 ;  /* 0x0000000000017941 */ /* 0x000fea0003800000 */
.L_x_2210:
[----:B------:R-:W-:Y:S01]  /*6a10*/  UIADD3 UR12, UR12, 0x2, URZ ;  /* 0x000000020c0c7890 */ /* 0x000fe2000fffe03f */
[----:B------:R-:W-:Y:S06]  /*6a20*/  BAR.ARV 0xa, 0xa0 ;  /* 0x0282800000007b1d */ /* 0x000fec0000002000 */
[----:B------:R-:W-:Y:S01]  /*6a30*/  UISETP.GE.AND UP0, UPT, UR12, UR5, UPT ;  /* 0x000000050c00728c */ /* 0x000fe2000bf06270 */
[----:B------:R-:W-:Y:S04]  /*6a40*/  BSSY B1, `(.L_x_2212) ;  /* 0x0000003000017945 */ /* 0x000fe80003800000 */
[----:B------:R-:W-:Y:S06]  /*6a50*/  @!P0 BRA `(.L_x_2213) ;  /* 0x0000000000048947 */ /* 0x000fec0003800000 */
[----:B------:R-:W-:-:S04]  /*6a60*/  DEPBAR.LE SB0, 0x0 ;  /* 0x000080000000791a */ /* 0x000fc80000000000 */
.L_x_2213:
[----:B------:R-:W-:Y:S05]  /*6a70*/  BSYNC B1 ;  /* 0x0000000000017941 */ /* 0x000fea0003800000 */
.L_x_2212:
[----:B------:R-:W-:Y:S06]  /*6a80*/  BAR.ARV 0xb, 0xa0 ;  /* 0x02c2800000007b1d */ /* 0x000fec0000002000 */
[----:B------:R-:W-:Y:S01]  /*6a90*/  PLOP3.LUT P1, PT, PT, PT, UP0, 0x80, 0x0 ;  /* 0x000000000000781c */ /* 0x000fe20003f2f008 */
[----:B------:R-:W-:Y:S02]  /*6aa0*/  UIADD3 UR20, UR20, 0x3000, URZ ;  /* 0x0000300014147890 */ /* 0x000fe4000fffe03f */
[----:B------:R-:W-:-:S10]  /*6ab0*/  UIADD3 UR4, UR4, 0x3000, URZ ;  /* 0x0000300004047890 */ /* 0x000fd4000fffe03f */
[----:B------:R-:W-:Y:S05]  /*6ac0*/  @!P1 BRA `(.L_x_2214) ;  /* 0xfffffff800c09947 */ /* 0x000fea000383ffff */
[----:B------:R-:W-:Y:S05]  /*6ad0*/  BRA `(.L_x_2191) ;  /* 0x0000002400f87947 */ /* 0x000fea0003800000 */
.L_x_2190:
        /* <DEDUP_REMOVED lines=21> */
.L_x_2215:
[----:B------:R-:W-:Y:S01]  /*6c30*/  ULDC UR8, c[0x0][0xb44] ;  /* 0x0002d10000087ab9 */ /* 0x000fe20000000800 */
[----:B------:R-:W-:Y:S01]  /*6c40*/  UMOV UR11, UR7 ;  /* 0x00000007000b7c82 */ /* 0x000fe20008000000 */
[----:B------:R-:W-:-:S11]  /*6c50*/  UISETP.NE.AND UP0, UPT, UR8, 0x1, UPT ;  /* 0x000000010800788c */ /* 0x000fd6000bf05270 */
[----:B------:R-:W-:Y:S02]  /*6c60*/  @UP0 ULDC.64 UR12, c[0x0][0xb48] ;  /* 0x0002d200000c0ab9 */ /* 0x000fe40000000a00 */
[----:B------:R-:W-:-:S04]  /*6c70*/  UIMAD.WIDE.U32 UR4, UR7, UR12, URZ ;  /* 0x0000000c070472a5 */ /* 0x000fc8000f8e003f */
[----:B------:R-:W-:-:S04]  /*6c80*/  @UP0 USHF.R.U32.HI UR11, URZ, UR13, UR5 ;  /* 0x0000000d3f0b0299 */ /* 0x000fc80008011605 */
[----:B------:R-:W-:-:S12]  /*6c90*/  UIMAD UR4, UR11, UR8, URZ ;  /* 0x000000080b0472a4 */ /* 0x000fd8000f8e023f */
.L_x_2216:
[----:B------:R-:W-:Y:S01]  /*6ca0*/  ULDC UR8, c[0x0][0xb38] ;  /* 0x0002ce0000087ab9 */ /* 0x000fe20000000800 */
[----:B------:R-:W-:Y:S01]  /*6cb0*/  UIADD3 UR4, UR7, -UR4, URZ ;  /* 0x8000000407047290 */ /* 0x000fe2000fffe03f */
[----:B------:R-:W-:Y:S01]  /*6cc0*/  IMAD.MOV.U32 R11, RZ, RZ, 0x1 ;  /* 0x00000001ff0b7424 */ /* 0x000fe200078e00ff */
[----:B------:R-:W-:Y:S01]  /*6cd0*/  UISETP.NE.AND UP0, UPT, UR8, 0x1, UPT ;  /* 0x000000010800788c */ /* 0x000fe2000bf05270 */
[----:B------:R-:W-:Y:S01]  /*6ce0*/  IMAD.MOV.U32 R0, RZ, RZ, RZ ;  /* 0x000000ffff007224 */ /* 0x000fe200078e00ff */
[----:B------:R-:W-:Y:S02]  /*6cf0*/  ULDC UR5, c[0x0][0xb44] ;  /* 0x0002d10000057ab9 */ /* 0x000fe40000000800 */
[----:B------:R-:W-:-:S07]  /*6d00*/  UIMAD UR6, UR6, UR5, UR4 ;  /* 0x00000005060672a4 */ /* 0x000fce000f8e0204 */
        /* <DEDUP_REMOVED lines=9> */
[----:B------:R-:W-:Y:S01]  /*6da0*/  USHF.L.U32 UR11, UR11, 0x7, URZ ;  /* 0x000000070b0b7899 */ /* 0x000fe2000800063f */
[----:B------:R-:W-:Y:S01]  /*6db0*/  ULDC UR5, c[0x0][0x280] ;  /* 0x0000a00000057ab9 */ /* 0x000fe20000000800 */
[----:B------:R-:W-:Y:S01]  /*6dc0*/  ULDC UR4, c[0x0][0x290] ;  /* 0x0000a40000047ab9 */ /* 0x000fe20000000800 */
[----:B------:R-:W-:Y:S01]  /*6dd0*/  ULDC UR6, c[0x0][0x74c] ;  /* 0x0001d30000067ab9 */ /* 0x000fe20000000800 */
[----:B------:R-:W-:-:S04]  /*6de0*/  UIADD3 UR4, -UR4, UR11, UR5 ;  /* 0x0000000b04047290 */ /* 0x000fc8000fffe105 */
[----:B------:R-:W-:Y:S02]  /*6df0*/  UIADD3 UR4, UR4, -UR6, URZ ;  /* 0x8000000604047290 */ /* 0x000fe4000fffe03f */
[----:B------:R-:W-:Y:S02]  /*6e00*/  UIADD3 UR6, UR5, 0x3f, URZ ;  /* 0x0000003f05067890 */ /* 0x000fe4000fffe03f */
[----:B------:R-:W-:Y:S02]  /*6e10*/  USHF.R.S32.HI UR5, URZ, 0x1f, UR4 ;  /* 0x0000001f3f057899 */ /* 0x000fe40008011404 */
[----:B------:R-:W-:Y:S02]  /*6e20*/  USHF.R.S32.HI UR7, URZ, 0x1f, UR6 ;  /* 0x0000001f3f077899 */ /* 0x000fe40008011406 */
[----:B------:R-:W-:Y:S02]  /*6e30*/  ULEA.HI UR5, UR5, UR4, URZ, 0x6 ;  /* 0x0000000405057291 */ /* 0x000fe4000f8f303f */
[----:B------:R-:W-:-:S02]  /*6e40*/  ULEA.HI UR4, UR7, UR6, URZ, 0x6 ;  /* 0x0000000607047291 */ /* 0x000fc4000f8f303f */
[----:B------:R-:W-:Y:S02]  /*6e50*/  USHF.R.S32.HI UR5, URZ, 0x6, UR5 ;  /* 0x000000063f057899 */ /* 0x000fe40008011405 */
[----:B------:R-:W-:-:S04]  /*6e60*/  USHF.R.S32.HI UR4, URZ, 0x6, UR4 ;  /* 0x000000063f047899 */ /* 0x000fc80008011404 */
[----:B------:R-:W-:-:S04]  /*6e70*/  VIMNMX R4, RZ, UR5, !PT ;  /* 0x00000005ff047c48 */ /* 0x000fc8000ffe0100 */
[----:B------:R-:W-:-:S13]  /*6e80*/  ISETP.LT.AND P0, PT, R4, UR4, PT ;  /* 0x0000000404007c0c */ /* 0x000fda000bf01270 */
[----:B------:R-:W-:Y:S05]  /*6e90*/  @!P0 BRA `(.L_x_2217) ;  /* 0x0000002000748947 */ /* 0x000fea0003800000 */
[----:B------:R-:W-:Y:S01]  /*6ea0*/  USHF.R.S32.HI UR5, URZ, 0x1f, UR20 ;  /* 0x0000001f3f057899 */ /* 0x000fe20008011414 */
[----:B------:R-:W-:Y:S01]  /*6eb0*/  BSSY B1, `(.L_x_2217) ;  /* 0x000021b000017945 */ /* 0x000fe20003800000 */
[----:B------:R-:W-:Y:S01]  /*6ec0*/  ULDC.64 UR6, c[0x0][0x718] ;  /* 0x0001c60000067ab9 */ /* 0x000fe20000000a00 */
[----:B------:R-:W-:Y:S01]  /*6ed0*/  ULDC.64 UR14, c[0x0][0x730] ;  /* 0x0001cc00000e7ab9 */ /* 0x000fe20000000a00 */
[----:B------:R-:W-:Y:S01]  /*6ee0*/  UIMAD.WIDE.U32 UR8, UR20, UR6, URZ ;  /* 0x00000006140872a5 */ /* 0x000fe2000f8e003f */
[----:B------:R-:W-:Y:S01]  /*6ef0*/  IMAD.MOV.U32 R0, RZ, RZ, RZ ;  /* 0x000000ffff007224 */ /* 0x000fe200078e00ff */
[----:B------:R-:W-:Y:S02]  /*6f00*/  UIMAD UR6, UR5, UR6, URZ ;  /* 0x00000006050672a4 */ /* 0x000fe4000f8e023f */
[----:B------:R-:W-:Y:S02]  /*6f10*/  UIMAD UR5, UR5, UR14, URZ ;  /* 0x0000000e050572a4 */ /* 0x000fe4000f8e023f */
[----:B------:R-:W-:-:S02]  /*6f20*/  UIMAD UR6, UR20, UR7, UR6 ;  /* 0x00000007140672a4 */ /* 0x000fc4000f8e0206 */
[----:B------:R-:W-:Y:S01]  /*6f30*/  UIMAD UR10, UR20, UR15, UR5 ;  /* 0x0000000f140a72a4 */ /* 0x000fe2000f8e0205 */
[----:B------:R-:W-:Y:S01]  /*6f40*/  ULDC UR7, c[0x0][0x2e8] ;  /* 0x0000ba0000077ab9 */ /* 0x000fe20000000800 */
[----:B------:R-:W-:Y:S02]  /*6f50*/  USHF.R.S32.HI UR5, URZ, 0x1f, UR21 ;  /* 0x0000001f3f057899 */ /* 0x000fe40008011415 */
[----:B------:R-:W-:Y:S01]  /*6f60*/  UISETP.NE.AND UP0, UPT, UR7, 0x1, UPT ;  /* 0x000000010700788c */ /* 0x000fe2000bf05270 */
[----:B------:R-:W-:Y:S01]  /*6f70*/  ULDC.64 UR22, c[0x0][0x720] ;  /* 0x0001c80000167ab9 */ /* 0x000fe20000000a00 */
[----:B------:R-:W-:Y:S01]  /*6f80*/  ELECT P0, URZ, PT ;  /* 0x00000000003f782f */ /* 0x000fe20003800000 */
[----:B------:R-:W-:Y:S02]  /*6f90*/  UIMAD UR7, UR5, UR22, URZ ;  /* 0x00000016050772a4 */ /* 0x000fe4000f8e023f */
[----:B------:R-:W-:Y:S02]  /*6fa0*/  UIADD3 UR9, UR9, UR6, URZ ;  /* 0x0000000609097290 */ /* 0x000fe4000fffe03f */
[----:B------:R-:W-:-:S02]  /*6fb0*/  UIMAD.WIDE.U32 UR12, UR20, UR14, URZ ;  /* 0x0000000e140c72a5 */ /* 0x000fc4000f8e003f */
[----:B------:R-:W-:Y:S01]  /*6fc0*/  UIMAD UR6, UR21, UR23, UR7 ;  /* 0x00000017150672a4 */ /* 0x000fe2000f8e0207 */
[----:B------:R-:W-:Y:S01]  /*6fd0*/  ULDC.64 UR14, c[0x0][0x738] ;  /* 0x0001ce00000e7ab9 */ /* 0x000fe20000000a00 */
[----:B------:R-:W-:Y:S02]  /*6fe0*/  UIMAD.WIDE.U32 UR22, UR21, UR22, UR8 ;  /* 0x00000016151672a5 */ /* 0x000fe4000f8e0008 */
[----:B------:R-:W-:Y:S02]  /*6ff0*/  UIMAD UR5, UR5, UR14, URZ ;  /* 0x0000000e050572a4 */ /* 0x000fe4000f8e023f */
[----:B------:R-:W-:Y:S01]  /*7000*/  UIADD3 UR13, UR13, UR10, URZ ;  /* 0x0000000a0d0d7290 */ /* 0x000fe2000fffe03f */
[----:B------:R-:W-:Y:S01]  /*7010*/  @UP0 ULDC UR8, c[0x0][0x2ec] ;  /* 0x0000bb0000080ab9 */ /* 0x000fe20000000800 */
[----:B------:R-:W-:Y:S02]  /*7020*/  UIMAD UR5, UR21, UR15, UR5 ;  /* 0x0000000f150572a4 */ /* 0x000fe4000f8e0205 */
[----:B------:R-:W-:-:S02]  /*7030*/  UIMAD.WIDE.U32 UR8, UR20, UR8, URZ ;  /* 0x00000008140872a5 */ /* 0x000fc4000f8e003f */
[----:B------:R-:W-:Y:S01]  /*7040*/  UIMAD.WIDE.U32 UR14, UR21, UR14, UR12 ;  /* 0x0000000e150e72a5 */ /* 0x000fe2000f8e000c */
[----:B------:R-:W-:Y:S02]  /*7050*/  @UP0 ULDC UR7, c[0x0][0x2f0] ;  /* 0x0000bc0000070ab9 */ /* 0x000fe40000000800 */
[----:B------:R-:W-:Y:S01]  /*7060*/  UMOV UR12, UR20 ;  /* 0x00000014000c7c82 */ /* 0x000fe20008000000 */
        /* <DEDUP_REMOVED lines=9> */
.L_x_2247:
        /* <DEDUP_REMOVED lines=15> */
.L_x_2220:
        /* <DEDUP_REMOVED lines=67> */
[----:B------:R-:W-:Y:S01]  /*7620*/  ISETP.GE.AND P1, PT, R4, R6, PT ;  /* 0x000000060400720c */ /* 0x000fe20003f26270 */
[----:B------:R-:W-:Y:S01]  /*7630*/  UTMALDG.4D [UR16], [UR48], desc[UR50] ;  /* 0x00003210300075b4 */ /* 0x000fe20008019000 */
[----:B------:R-:W-:Y:S01]  /*7640*/  UMOV UR60, UR12 ;  /* 0x0000000c003c7c82 */ /* 0x000fe20008000000 */
[----:B------:R-:W-:Y:S01]  /*7650*/  UMOV UR61, UR21 ;  /* 0x00000015003d7c82 */ /* 0x000fe20008000000 */
[----:B------:R1:W-:Y:S01]  /*7660*/  UTMALDG.4D [UR40], [UR48], desc[UR50] ;  /* 0x00003228300075b4 */ /* 0x0003e20008019000 */
[----:B------:R-:W-:Y:S01]  /*7670*/  UTMALDG.4D [UR24], [UR48], desc[UR50] ;  /* 0x00003218300075b4 */ /* 0x000fe20008019000 */
[----:B------:R2:W-:Y:S01]  /*7680*/  UBLKCP.S.G [UR56], [UR32], UR7 ;  /* 0x00000038200073ba */ /* 0x0005e20008000207 */
[----:B------:R3:W-:Y:S01]  /*7690*/  SYNCS.ARRIVE.TRANS64 RZ, [R16+URZ+0x26800], R5 ;  /* 0x0268000510ff79a7 */ /* 0x0007e2000800003f */
[----:B------:R4:W-:Y:S01]  /*76a0*/  UTMALDG.4D [UR8], [UR46], desc[UR54] ;  /* 0x000036082e0075b4 */ /* 0x0009e20008019000 */
[----:B-1----:R-:W-:Y:S01]  /*76b0*/  UIADD3 UR40, UR8, 0x4000, URZ ;  /* 0x0000400008287890 */ /* 0x002fe2000fffe03f */
[----:B------:R-:W-:Y:S01]  /*76c0*/  UMOV UR42, 0x40 ;  /* 0x00000040002a7882 */ /* 0x000fe20000000000 */
[----:B------:R-:W-:Y:S01]  /*76d0*/  UMOV UR43, UR11 ;  /* 0x0000000b002b7c82 */ /* 0x000fe20008000000 */
[----:B------:R-:W-:Y:S01]  /*76e0*/  UMOV UR44, UR12 ;  /* 0x0000000c002c7c82 */ /* 0x000fe20008000000 */
[----:B------:R-:W-:Y:S01]  /*76f0*/  UMOV UR41, UR9 ;  /* 0x0000000900297c82 */ /* 0x000fe20008000000 */
[----:B--2---:R-:W-:-:S02]  /*7700*/  UIADD3 UR32, UR8, 0x1000, URZ ;  /* 0x0000100008207890 */ /* 0x004fc4000fffe03f */
        /* <DEDUP_REMOVED lines=17> */
[----:B-1----:R-:W-:Y:S01]  /*7820*/  UIADD3 UR32, UR8, 0x6000, URZ ;  /* 0x0000600008207890 */ /* 0x002fe2000fffe03f */
        /* <DEDUP_REMOVED lines=8> */
[----:B---3--:R-:W-:Y:S05]  /*78b0*/  @P1 BRA `(.L_x_2221) ;  /* 0x0000001000f41947 */ /* 0x008fea0003800000 */
        /* <DEDUP_REMOVED lines=10> */
[----:B------:R2:W-:Y:S01]  /*7960*/  STL [R1], R5 ;  /* 0x0000000501007387 */ /* 0x0005e20000100800 */
[----:B-1----:R-:W-:Y:S01]  /*7970*/  LOP3.LUT R6, R6, 0x1f, RZ, 0xc0, !PT ;  /* 0x0000001f06067812 */ /* 0x002fe200078ec0ff */
[----:B------:R-:W-:Y:S06]  /*7980*/  @!P1 BRA `(.L_x_2222) ;  /* 0x0000000c00209947 */ /* 0x000fec0003800000 */
[----:B------:R-:W-:Y:S01]  /*7990*/  R2UR UR8, R5 ;  /* 0x00000000050872ca */ /* 0x000fe200000e0000 */
[----:B------:R-:W-:Y:S02]  /*79a0*/  IMAD.MOV.U32 R0, RZ, RZ, R4 ;  /* 0x000000ffff007224 */ /* 0x000fe400078e0004 */
[----:B------:R-:W-:-:S10]  /*79b0*/  IMAD.MOV.U32 R11, RZ, RZ, 0x1 ;  /* 0x00000001ff0b7424 */ /* 0x000fd400078e00ff */
[----:B------:R-:W-:-:S06]  /*79c0*/  UIADD3 UR7, UR7, -UR8, URZ ;  /* 0x8000000807077290 */ /* 0x000fcc000fffe03f */
[----:B------:R-:W-:-:S07]  /*79d0*/  IMAD.U32 R20, RZ, RZ, UR7 ;  /* 0x00000007ff147e24 */ /* 0x000fce000f8e00ff */
.L_x_2231:
[----:B--234-:R-:W-:-:S04]  /*79e0*/  SHF.L.U32 R21, R11, 0x1f, RZ ;  /* 0x0000001f0b157819 */ /* 0x01cfc800000006ff */
[----:B------:R-:W1:Y:S02]  /*79f0*/  SYNCS.PHASECHK.TRANS64.TRYWAIT P1, [R16+URZ+0x26840], R21 ;  /* 0x02684015100075a7 */ /* 0x000e64000802017f */
[----:B-1----:R-:W-:Y:S05]  /*7a00*/  @!P1 BRA `(.L_x_2223) ;  /* 0x0000001800ac9947 */ /* 0x002fea0003800000 */
.L_x_2248:
[----:B------:R-:W-:Y:S05]  /*7a10*/  @P0 BRA `(.L_x_2224) ;  /* 0x0000000000140947 */ /* 0x000fea0003800000 */
[----:B------:R-:W-:Y:S01]  /*7a20*/  ISETP.NE.AND P1, PT, R6, RZ, PT ;  /* 0x000000ff0600720c */ /* 0x000fe20003f25270 */
[----:B------:R-:W-:-:S04]  /*7a30*/  IMAD.MOV.U32 R3, RZ, RZ, 0x3100 ;  /* 0x00003100ff037424 */ /* 0x000fc800078e00ff */
[----:B------:R3:W-:Y:S08]  /*7a40*/  SYNCS.ARRIVE.TRANS64 RZ, [R16+URZ+0x26830], R3 ;  /* 0x0268300310ff79a7 */ /* 0x0007f0000800003f */
[----:B------:R-:W-:Y:S05]  /*7a50*/  @!P1 BRA `(.L_x_2224) ;  /* 0x0000000000049947 */ /* 0x000fea0003800000 */
[----:B------:R-:W-:Y:S01]  /*7a60*/  BPT.TRAP 0x1 ;  /* 0x000000040000795c */ /* 0x000fe20000300000 */
.L_x_2224:
        /* <DEDUP_REMOVED lines=43> */
.L_x_2249:
[----:B------:R-:W-:Y:S05]  /*7d20*/  @P0 BRA `(.L_x_2226) ;  /* 0x0000000000140947 */ /* 0x000fea0003800000 */
[----:B------:R-:W-:Y:S01]  /*7d30*/  ISETP.NE.AND P1, PT, R6, RZ, PT ;  /* 0x000000ff0600720c */ /* 0x000fe20003f25270 */
[----:B------:R-:W-:-:S04]  /*7d40*/  IMAD.MOV.U32 R2, RZ, RZ, 0x3100 ;  /* 0x00003100ff027424 */ /* 0x000fc800078e00ff */
[----:B------:R3:W-:Y:S08]  /*7d50*/  SYNCS.ARRIVE.TRANS64 RZ, [R16+URZ+0x26818], R2 ;  /* 0x0268180210ff79a7 */ /* 0x0007f0000800003f */
[----:B------:R-:W-:Y:S05]  /*7d60*/  @!P1 BRA `(.L_x_2226) ;  /* 0x0000000000049947 */ /* 0x000fea0003800000 */
[----:B------:R-:W-:Y:S01]  /*7d70*/  BPT.TRAP 0x1 ;  /* 0x000000040000795c */ /* 0x000fe20000300000 */
.L_x_2226:
        /* <DEDUP_REMOVED lines=43> */
.L_x_2250:
[----:B------:R-:W-:Y:S05]  /*8030*/  @P0 BRA `(.L_x_2228) ;  /* 0x0000000000140947 */ /* 0x000fea0003800000 */
[----:B------:R-:W-:Y:S01]  /*8040*/  ISETP.NE.AND P1, PT, R6, RZ, PT ;  /* 0x000000ff0600720c */ /* 0x000fe20003f25270 */
[----:B-123--:R-:W-:-:S04]  /*8050*/  IMAD.MOV.U32 R21, RZ, RZ, 0x3100 ;  /* 0x00003100ff157424 */ /* 0x00efc800078e00ff */
[----:B------:R4:W-:Y:S08]  /*8060*/  SYNCS.ARRIVE.TRANS64 RZ, [R16+URZ+0x26838], R21 ;  /* 0x0268381510ff79a7 */ /* 0x0009f0000800003f */
[----:B------:R-:W-:Y:S05]  /*8070*/  @!P1 BRA `(.L_x_2228) ;  /* 0x0000000000049947 */ /* 0x000fea0003800000 */
[----:B------:R-:W-:Y:S01]  /*8080*/  BPT.TRAP 0x1 ;  /* 0x000000040000795c */ /* 0x000fe20000300000 */
.L_x_2228:
        /* <DEDUP_REMOVED lines=38> */
.L_x_2252:
[----:B------:R-:W-:Y:S05]  /*82f0*/  @P0 BRA `(.L_x_2230) ;  /* 0x0000000000140947 */ /* 0x000fea0003800000 */
[----:B------:R-:W-:Y:S01]  /*8300*/  ISETP.NE.AND P1, PT, R6, RZ, PT ;  /* 0x000000ff0600720c */ /* 0x000fe20003f25270 */
[----:B------:R-:W-:-:S04]  /*8310*/  IMAD.MOV.U32 R5, RZ, RZ, 0x3100 ;  /* 0x00003100ff057424 */ /* 0x000fc800078e00ff */
[----:B------:R1:W-:Y:S08]  /*8320*/  SYNCS.ARRIVE.TRANS64 RZ, [R16+URZ+0x26810], R5 ;  /* 0x0268100510ff79a7 */ /* 0x0003f0000800003f */
[----:B------:R-:W-:Y:S05]  /*8330*/  @!P1 BRA `(.L_x_2230) ;  /* 0x0000000000049947 */ /* 0x000fea0003800000 */
[----:B------:R-:W-:Y:S01]  /*8340*/  BPT.TRAP 0x1 ;  /* 0x000000040000795c */ /* 0x000fe20000300000 */
.L_x_2230:
        /* <DEDUP_REMOVED lines=44> */
.L_x_2222:
[----:B--2---:R-:W2:Y:S01]  /*8610*/  LDL.LU R5, [R1] ;  /* 0x0000000001057983 */ /* 0x004ea20000300800 */
[----:B------:R-:W-:-:S04]  /*8620*/  IMAD.U32 R4, RZ, RZ, UR4 ;  /* 0x00000004ff047e24 */ /* 0x000fc8000f8e00ff */
[----:B------:R-:W-:Y:S01]  /*8630*/  VIADD R4, R4, 0xffffffff ;  /* 0xffffffff04047836 */ /* 0x000fe20000000000 */
[----:B--2---:R-:W-:-:S13]  /*8640*/  ISETP.NE.AND P1, PT, R5, RZ, PT ;  /* 0x000000ff0500720c */ /* 0x004fda0003f25270 */
[----:B------:R-:W-:Y:S05]  /*8650*/  @!P1 BRA `(.L_x_2221) ;  /* 0x00000004008c9947 */ /* 0x000fea0003800000 */
[----:B------:R-:W-:-:S04]  /*8660*/  SHF.L.U32 R13, R11, 0x1f, RZ ;  /* 0x0000001f0b0d7819 */ /* 0x000fc800000006ff */
[----:B------:R-:W1:Y:S02]  /*8670*/  SYNCS.PHASECHK.TRANS64.TRYWAIT P1, [R16+URZ+0x26840], R13 ;  /* 0x0268400d100075a7 */ /* 0x000e64000802017f */
[----:B-1----:R-:W-:Y:S05]  /*8680*/  @!P1 BRA `(.L_x_2232) ;  /* 0x0000000c00e09947 */ /* 0x002fea0003800000 */
.L_x_2253:
[----:B------:R-:W-:Y:S05]  /*8690*/  @P0 BRA `(.L_x_2233) ;  /* 0x0000000000140947 */ /* 0x000fea0003800000 */
[----:B------:R-:W-:Y:S01]  /*86a0*/  ISETP.NE.AND P1, PT, R6, RZ, PT ;  /* 0x000000ff0600720c */ /* 0x000fe20003f25270 */
[----:B------:R-:W-:-:S04]  /*86b0*/  IMAD.MOV.U32 R5, RZ, RZ, 0x3100 ;  /* 0x00003100ff057424 */ /* 0x000fc800078e00ff */
[----:B------:R2:W-:Y:S08]  /*86c0*/  SYNCS.ARRIVE.TRANS64 RZ, [R16+URZ+0x26830], R5 ;  /* 0x0268300510ff79a7 */ /* 0x0005f0000800003f */
[----:B------:R-:W-:Y:S05]  /*86d0*/  @!P1 BRA `(.L_x_2233) ;  /* 0x0000000000049947 */ /* 0x000fea0003800000 */
[----:B------:R-:W-:Y:S01]  /*86e0*/  BPT.TRAP 0x1 ;  /* 0x000000040000795c */ /* 0x000fe20000300000 */
.L_x_2233:
        /* <DEDUP_REMOVED lines=38> */
[----:B------:R-:W5:Y:S02]  /*8950*/  SYNCS.PHASECHK.TRANS64.TRYWAIT P1, [R16+URZ+0x26828], R13 ;  /* 0x0268280d100075a7 */ /* 0x000f64000802017f */
[----:B--2--5:R-:W-:Y:S05]  /*8960*/  @!P1 BRA `(.L_x_2234) ;  /* 0x0000000c003c9947 */ /* 0x024fea0003800000 */
.L_x_2254:
[----:B------:R-:W-:Y:S05]  /*8970*/  @P0 BRA `(.L_x_2235) ;  /* 0x0000000000140947 */ /* 0x000fea0003800000 */
[----:B------:R-:W-:Y:S01]  /*8980*/  ISETP.NE.AND P0, PT, R6, RZ, PT ;  /* 0x000000ff0600720c */ /* 0x000fe20003f05270 */
[----:B------:R-:W-:-:S04]  /*8990*/  IMAD.MOV.U32 R5, RZ, RZ, 0x3100 ;  /* 0x00003100ff057424 */ /* 0x000fc800078e00ff */
[----:B------:R1:W-:Y:S08]  /*89a0*/  SYNCS.ARRIVE.TRANS64 RZ, [R16+URZ+0x26818], R5 ;  /* 0x0268180510ff79a7 */ /* 0x0003f0000800003f */
[----:B------:R-:W-:Y:S05]  /*89b0*/  @!P0 BRA `(.L_x_2235) ;  /* 0x0000000000048947 */ /* 0x000fea0003800000 */
[----:B------:R-:W-:Y:S01]  /*89c0*/  BPT.TRAP 0x1 ;  /* 0x000000040000795c */ /* 0x000fe20000300000 */
.L_x_2235:
        /* <DEDUP_REMOVED lines=14> */
[----:B------:R-:W-:-:S02]  /*8ab0*/  IMAD.U32 R6, RZ, RZ, UR4 ;  /* 0x00000004ff067e24 */ /* 0x000fc4000f8e00ff */
[----:B------:R-:W-:Y:S01]  /*8ac0*/  IMAD.MOV.U32 R19, RZ, RZ, 0x1 ;  /* 0x00000001ff137424 */ /* 0x000fe200078e00ff */
[----:B------:R-:W-:Y:S01]  /*8ad0*/  UIADD3 UR8, UP0, UR35, UR22, URZ ;  /* 0x0000001623087290 */ /* 0x000fe2000ff1e03f */
[----:B------:R-:W-:Y:S01]  /*8ae0*/  VIADD R6, R6, 0xffffffff ;  /* 0xffffffff06067836 */ /* 0x000fe20000000000 */
[----:B------:R-:W-:Y:S02]  /*8af0*/  UIADD3 UR32, UR40, 0x15000, URZ ;  /* 0x0001500028207890 */ /* 0x000fe4000fffe03f */
[----:B------:R-:W-:Y:S02]  /*8b00*/  ULEA.HI.X.SX32 UR7, UR35, UR7, 0x1, UP0 ;  /* 0x0000000723077291 */ /* 0x000fe400080f0e3f */
[----:B-1----:R-:W-:Y:S01]  /*8b10*/  IMAD.U32 R5, RZ, RZ, UR8 ;  /* 0x00000008ff057e24 */ /* 0x002fe2000f8e00ff */
        /* <DEDUP_REMOVED lines=9> */
[----:B------:R-:W-:Y:S01]  /*8bb0*/  R2UR UR42, R10 ;  /* 0x000000000a2a72ca */ /* 0x000fe200000e0000 */
[----:B------:R-:W-:Y:S01]  /*8bc0*/  UMOV UR25, UR33 ;  /* 0x0000002100197c82 */ /* 0x000fe20008000000 */
[----:B------:R-:W-:Y:S01]  /*8bd0*/  R2UR UR43, R9 ;  /* 0x00000000092b72ca */ /* 0x000fe200000e0000 */
[----:B------:R-:W-:Y:S01]  /*8be0*/  UMOV UR27, UR35 ;  /* 0x00000023001b7c82 */ /* 0x000fe20008000000 */
[----:B------:R-:W-:Y:S01]  /*8bf0*/  UMOV UR17, UR33 ;  /* 0x0000002100117c82 */ /* 0x000fe20008000000 */
[----:B------:R1:W-:Y:S01]  /*8c00*/  UTMALDG.4D [UR32], [UR8], desc[UR30] ;  /* 0x00001e20080075b4 */ /* 0x0003e20008019000 */
[----:B------:R-:W-:Y:S01]  /*8c10*/  UMOV UR19, UR35 ;  /* 0x0000002300137c82 */ /* 0x000fe20008000000 */
[----:B------:R-:W-:Y:S01]  /*8c20*/  UMOV UR41, UR33 ;  /* 0x0000002100297c82 */ /* 0x000fe20008000000 */
[----:B------:R-:W-:Y:S01]  /*8c30*/  UMOV UR7, 0x10 ;  /* 0x0000001000077882 */ /* 0x000fe20000000000 */
[----:B------:R-:W-:Y:S01]  /*8c40*/  IMAD.MOV.U32 R4, RZ, RZ, R6 ;  /* 0x000000ffff047224 */ /* 0x000fe200078e0006 */
[----:B------:R1:W-:Y:S01]  /*8c50*/  UTMALDG.4D [UR24], [UR8], desc[UR30] ;  /* 0x00001e18080075b4 */ /* 0x0003e20008019000 */
[----:B------:R1:W-:Y:S04]  /*8c60*/  UTMALDG.4D [UR16], [UR8], desc[UR30] ;  /* 0x00001e10080075b4 */ /* 0x0003e80008019000 */
[----:B------:R1:W-:Y:S02]  /*8c70*/  UBLKCP.S.G [UR40], [UR42], UR7 ;  /* 0x000000282a0073ba */ /* 0x0003e40008000207 */
[----:B-1----:R-:W-:Y:S01]  /*8c80*/  NOP ;  /* 0x0000000000007918 */ /* 0x002fe20000000000 */
.L_x_2221:
[----:B------:R-:W1:Y:S01]  /*8c90*/  S2R R0, SR_TID.X ;  /* 0x0000000000007919 */ /* 0x000e620000002100 */
[----:B------:R-:W-:Y:S01]  /*8ca0*/  IMAD R3, R19, 0x8, R16 ;  /* 0x0000000813037824 */ /* 0x000fe200078e0210 */
[----:B-1----:R-:W-:Y:S02]  /*8cb0*/  LOP3.LUT R2, R0, 0x7f, RZ, 0xc0, !PT ;  /* 0x0000007f00027812 */ /* 0x002fe400078ec0ff */
[----:B------:R-:W-:Y:S02]  /*8cc0*/  SHF.L.U32 R0, R11, 0x1f, RZ ;  /* 0x0000001f0b007819 */ /* 0x000fe400000006ff */
[----:B------:R-:W-:Y:S02]  /*8cd0*/  ISETP.NE.AND P1, PT, R2, RZ, PT ;  /* 0x000000ff0200720c */ /* 0x000fe40003f25270 */
[----:B------:R-:W1:Y:S02]  /*8ce0*/  SYNCS.PHASECHK.TRANS64.TRYWAIT P0, [R3+URZ+0x26840], R0 ;  /* 0x02684000030075a7 */ /* 0x000e64000800017f */
[----:B-1----:R-:W-:Y:S09]  /*8cf0*/  @!P0 BRA `(.L_x_2236) ;  /* 0x00000008006c8947 */ /* 0x002ff20003800000 */
.L_x_2255:
[----:B------:R-:W-:Y:S05]  /*8d00*/  @P1 BRA `(.L_x_2237) ;  /* 0x0000000000181947 */ /* 0x000fea0003800000 */
[----:B------:R-:W1:Y:S01]  /*8d10*/  S2R R2, SR_TID.X ;  /* 0x0000000000027919 */ /* 0x000e620000002100 */
[----:B------:R-:W-:-:S04]  /*8d20*/  IMAD.MOV.U32 R0, RZ, RZ, 0x3100 ;  /* 0x00003100ff007424 */ /* 0x000fc800078e00ff */
[----:B------:R1:W-:Y:S02]  /*8d30*/  SYNCS.ARRIVE.TRANS64 RZ, [R3+URZ+0x26830], R0 ;  /* 0x0268300003ff79a7 */ /* 0x0003e4000800003f */
[----:B-1----:R-:W-:-:S13]  /*8d40*/  LOP3.LUT P0, RZ, R2, 0x1f, RZ, 0xc0, !PT ;  /* 0x0000001f02ff7812 */ /* 0x002fda000780c0ff */
[----:B------:R-:W-:Y:S05]  /*8d50*/  @!P0 BRA `(.L_x_2237) ;  /* 0x0000000000048947 */ /* 0x000fea0003800000 */
[----:B------:R-:W-:Y:S01]  /*8d60*/  BPT.TRAP 0x1 ;  /* 0x000000040000795c */ /* 0x000fe20000300000 */
.L_x_2237:
[----:B------:R-:W-:Y:S01]  /*8d70*/  R2UR UR35, R4 ;  /* 0x00000000042372ca */ /* 0x000fe200000e0000 */
[C-C-:B------:R-:W-:Y:S01]  /*8d80*/  IMAD R0, R19.reuse, 0x3000, R16.reuse ;  /* 0x0000300013007824 */ /* 0x140fe200078e0210 */
[----:B------:R-:W-:Y:S01]  /*8d90*/  IADD3 R8, P0, R8, 0x1f0, RZ ;  /* 0x000001f008087810 */ /* 0x000fe20007f1e0ff */
[----:B--234-:R-:W-:Y:S01]  /*8da0*/  IMAD R16, R19, 0x100, R16 ;  /* 0x0000010013107824 */ /* 0x01cfe200078e0210 */
        /* <DEDUP_REMOVED lines=43> */
.L_x_2218:
[----:B------:R-:W-:Y:S05]  /*9060*/  BSYNC B1 ;  /* 0x0000000000017941 */ /* 0x000fea0003800000 */
.L_x_2217:
[----:B------:R-:W-:-:S03]  /*9070*/  UMOV UR7, 0xffffffff ;  /* 0xffffffff00077882 */ /* 0x000fc60000000000 */
[----:B------:R-:W-:Y:S05]  /*9080*/  BRA.DIV UR7, `(.L_x_2238) ;  /* 0x00000006079c7947 */ /* 0x000fea000b800000 */
[----:B------:R-:W-:-:S13]  /*9090*/  ELECT P6, URZ, PT ;  /* 0x00000000003f782f */ /* 0x000fda00038c0000 */
.L_x_2258:
[----:B------:R-:W-:Y:S05]  /*90a0*/  @!P6 BRA `(.L_x_2191) ;  /* 0x000000000084e947 */ /* 0x000fea0003800000 */
[----:B------:R-:W-:-:S06]  /*90b0*/  ULOP3.LUT UR7, UR38, 0x2, URZ, 0xfc, !UPT ;  /* 0x0000000226077892 */ /* 0x000fcc000f8efc3f */
[----:B------:R-:W-:-:S05]  /*90c0*/  IMAD.U32 R2, RZ, RZ, UR7 ;  /* 0x00000007ff027e24 */ /* 0x000fca000f8e00ff */
[----:B------:R-:W-:-:S13]  /*90d0*/  ISETP.NE.AND P2, PT, R2, 0x3, PT ;  /* 0x000000030200780c */ /* 0x000fda0003f45270 */
[----:B------:R-:W-:Y:S05]  /*90e0*/  @!P2 BRA `(.L_x_2239) ;  /* 0x000000000004a947 */ /* 0x000fea0003800000 */
[----:B------:R-:W-:Y:S01]  /*90f0*/  BPT.TRAP 0x1 ;  /* 0x000000040000795c */ /* 0x000fe20000300000 */
.L_x_2239:
        /* <DEDUP_REMOVED lines=15> */
.L_x_2259:
[----:B------:R-:W2:Y:S02]  /*91f0*/  SYNCS.PHASECHK.TRANS64.TRYWAIT P0, [R3+URZ], R2 ;  /* 0x00000002030075a7 */ /* 0x000ea4000800017f */
[----:B--2---:R-:W-:Y:S05]  /*9200*/  @!P0 BRA `(.L_x_2241) ;  /* 0x0000000400708947 */ /* 0x004fea0003800000 */
.L_x_2260:
[----:B------:R-:W-:Y:S05]  /*9210*/  @!P2 BRA `(.L_x_2242) ;  /* 0x000000000004a947 */ /* 0x000fea0003800000 */
[----:B------:R-:W-:Y:S01]  /*9220*/  BPT.TRAP 0x1 ;  /* 0x000000040000795c */ /* 0x000fe20000300000 */
.L_x_2242:
[----:B--2---:R-:W-:-:S04]  /*9230*/  VIADD R3, R7, 0x26840 ;  /* 0x0002684007037836 */ /* 0x004fc80000000000 */
[----:B------:R-:W-:-:S04]  /*9240*/  IMAD R0, R0, 0x8, R3 ;  /* 0x0000000800007824 */ /* 0x000fc800078e0203 */
[----:B------:R-:W2:Y:S02]  /*9250*/  SYNCS.PHASECHK.TRANS64.TRYWAIT P0, [R0+URZ], R5 ;  /* 0x00000005000075a7 */ /* 0x000ea4000800017f */
[----:B--2---:R-:W-:Y:S05]  /*9260*/  @!P0 BRA `(.L_x_2243) ;  /* 0x00000004006c8947 */ /* 0x004fea0003800000 */
.L_x_2261:
[----:B------:R-:W-:-:S07]  /*9270*/  IMAD R3, R4, 0x8, R3 ;  /* 0x0000000804037824 */ /* 0x000fce00078e0203 */
.L_x_2244:
[----:B---3--:R3:W4:Y:S02]  /*9280*/  SYNCS.PHASECHK.TRANS64.TRYWAIT P0, [R3+URZ], R2 ;  /* 0x00000002030075a7 */ /* 0x008724000800017f */
[----:B----4-:R-:W-:Y:S05]  /*9290*/  @!P0 NANOSLEEP.SYNCS 0x989680 ;  /* 0x009896800000895d */ /* 0x010fea0003900000 */
[----:B------:R-:W4:Y:S02]  /*92a0*/  @!P0 SYNCS.PHASECHK.TRANS64 P0, [R3+URZ], R2 ;  /* 0x00000002030085a7 */ /* 0x000f24000800007f */
[----:B----4-:R-:W-:Y:S05]  /*92b0*/  @!P0 BRA `(.L_x_2244) ;  /* 0xfffffffc00f08947 */ /* 0x010fea000383ffff */
.L_x_2191:
[----:B------:R-:W-:Y:S05]  /*92c0*/  BSYNC B0 ;  /* 0x0000000000007941 */ /* 0x000fea0003800000 */
.L_x_2189:
[----:B------:R-:W-:Y:S05]  /*92d0*/  EXIT ;  /* 0x000000000000794d */ /* 0x000fea0003800000 */
.L_x_2159:
[----:B------:R-:W-:Y:S02]  /*92e0*/  IMAD.MOV.U32 R13, RZ, RZ, R19 ;  /* 0x000000ffff0d7224 */ /* 0x000fe400078e0013 */
[----:B------:R-:W-:Y:S02]  /*92f0*/  IMAD.MOV.U32 R12, RZ, RZ, RZ ;  /* 0x000000ffff0c7224 */ /* 0x000fe400078e00ff */
[----:B------:R-:W-:Y:S02]  /*9300*/  IMAD.MOV.U32 R11, RZ, RZ, 0x1f ;  /* 0x0000001fff0b7424 */ /* 0x000fe400078e00ff */
[----:B------:R-:W-:-:S07]  /*9310*/  IMAD.MOV.U32 R15, RZ, RZ, -0x1 ;  /* 0xffffffffff0f7424 */ /* 0x000fce00078e00ff */
[----:B------:R-:W-:Y:S05]  /*9320*/  WARPSYNC.COLLECTIVE R15, `(.L_x_2245) ;  /* 0x000000000f087348 */ /* 0x000fea0003c00000 */
[----:B------:R1:W2:Y:S02]  /*9330*/  SHFL.IDX P6, R14, R13, R12, R11 ;  /* 0x0000000c0d0e7389 */ /* 0x0002a400000c000b */
[----:B-12---:R-:W-:Y:S01]  /*9340*/  ENDCOLLECTIVE ;  /* 0x000000000000791b */ /* 0x006fe20003800000 */
.L_x_2245:
[----:B------:R-:W-:Y:S05]  /*9350*/  BRA `(.L_x_2246) ;  /* 0xffffff7c00b87947 */ /* 0x000fea000383ffff */
.L_x_2161:
[----:B--2---:R2:W3:Y:S02]  /*9360*/  SYNCS.PHASECHK.TRANS64.TRYWAIT P0, [R2+URZ+0x26800], R5 ;  /* 0x02680005020075a7 */ /* 0x0044e4000800017f */
[----:B---3--:R-:W-:Y:S05]  /*9370*/  @!P0 NANOSLEEP.SYNCS 0x989680 ;  /* 0x009896800000895d */ /* 0x008fea0003900000 */
[----:B------:R-:W3:Y:S02]  /*9380*/  @!P0 SYNCS.PHASECHK.TRANS64 P0, [R2+URZ+0x26800], R5 ;  /* 0x02680005020085a7 */ /* 0x000ee4000800007f */
[----:B---3--:R-:W-:Y:S05]  /*9390*/  @!P0 BRA `(.L_x_2161) ;  /* 0xfffffffc00f08947 */ /* 0x008fea000383ffff */
[----:B------:R-:W-:Y:S05]  /*93a0*/  BRA `(.L_x_2160) ;  /* 0xffffff7c00e07947 */ /* 0x000fea000383ffff */
.L_x_2166:
[----:B--2---:R-:W-:-:S04]  /*93b0*/  IMAD.U32 R5, RZ, RZ, UR7 ;  /* 0x00000007ff057e24 */ /* 0x004fc8000f8e00ff */
[----:B------:R2:W3:Y:S03]  /*93c0*/  SYNCS.PHASECHK.TRANS64.TRYWAIT P1, [R5+URZ+0x26810], R6 ;  /* 0x02681006050075a7 */ /* 0x0004e6000802017f */
[----:B---3--:R-:W-:Y:S05]  /*93d0*/  @!P1 NANOSLEEP.SYNCS 0x989680 ;  /* 0x009896800000995d */ /* 0x008fea0003900000 */
[----:B------:R-:W3:Y:S02]  /*93e0*/  @!P1 SYNCS.PHASECHK.TRANS64 P1, [R5+URZ+0x26810], R6 ;  /* 0x02681006050095a7 */ /* 0x000ee4000802007f */
[----:B---3--:R-:W-:Y:S05]  /*93f0*/  @!P1 BRA `(.L_x_2166) ;  /* 0xfffffffc00ec9947 */ /* 0x008fea000383ffff */
[----:B------:R-:W-:Y:S05]  /*9400*/  BRA `(.L_x_2165) ;  /* 0xffffff8800387947 */ /* 0x000fea000383ffff */
.L_x_2170:
[----:B------:R-:W-:-:S04]  /*9410*/  IMAD.U32 R5, RZ, RZ, UR7 ;  /* 0x00000007ff057e24 */ /* 0x000fc8000f8e00ff */
[----:B------:R1:W1:Y:S03]  /*9420*/  SYNCS.PHASECHK.TRANS64.TRYWAIT P1, [R5+URZ+0x26830], R6 ;  /* 0x02683006050075a7 */ /* 0x000266000802017f */
[----:B-1----:R-:W-:Y:S05]  /*9430*/  @!P1 NANOSLEEP.SYNCS 0x989680 ;  /* 0x009896800000995d */ /* 0x002fea0003900000 */
[----:B------:R-:W1:Y:S02]  /*9440*/  @!P1 SYNCS.PHASECHK.TRANS64 P1, [R5+URZ+0x26830], R6 ;  /* 0x02683006050095a7 */ /* 0x000e64000802007f */
[----:B-1----:R-:W-:Y:S05]  /*9450*/  @!P1 BRA `(.L_x_2170) ;  /* 0xfffffffc00ec9947 */ /* 0x002fea000383ffff */
[----:B------:R-:W-:Y:S05]  /*9460*/  BRA `(.L_x_2169) ;  /* 0xffffff8c00407947 */ /* 0x000fea000383ffff */
.L_x_2219:
[----:B-1----:R1:W2:Y:S02]  /*9470*/  SYNCS.PHASECHK.TRANS64.TRYWAIT P0, [R16+URZ+0x26820], R3 ;  /* 0x02682003100075a7 */ /* 0x0022a4000800017f */
[----:B--2---:R-:W-:Y:S05]  /*9480*/  @!P0 NANOSLEEP.SYNCS 0x989680 ;  /* 0x009896800000895d */ /* 0x004fea0003900000 */
[----:B------:R-:W2:Y:S02]  /*9490*/  @!P0 SYNCS.PHASECHK.TRANS64 P0, [R16+URZ+0x26820], R3 ;  /* 0x02682003100085a7 */ /* 0x000ea4000800007f */
[----:B--2---:R-:W-:Y:S05]  /*94a0*/  @!P0 BRA `(.L_x_2219) ;  /* 0xfffffffc00f08947 */ /* 0x004fea000383ffff */
[----:B------:R-:W-:Y:S05]  /*94b0*/  BRA `(.L_x_2247) ;  /* 0xffffffdc00107947 */ /* 0x000fea000383ffff */
.L_x_2223:
[----:B-1----:R1:W3:Y:S02]  /*94c0*/  SYNCS.PHASECHK.TRANS64.TRYWAIT P1, [R16+URZ+0x26840], R21 ;  /* 0x02684015100075a7 */ /* 0x0022e4000802017f */
[----:B---3--:R-:W-:Y:S05]  /*94d0*/  @!P1 NANOSLEEP.SYNCS 0x989680 ;  /* 0x009896800000995d */ /* 0x008fea0003900000 */
[----:B------:R-:W3:Y:S02]  /*94e0*/  @!P1 SYNCS.PHASECHK.TRANS64 P1, [R16+URZ+0x26840], R21 ;  /* 0x02684015100095a7 */ /* 0x000ee4000802007f */
[----:B---3--:R-:W-:Y:S05]  /*94f0*/  @!P1 BRA `(.L_x_2223) ;  /* 0xfffffffc00f09947 */ /* 0x008fea000383ffff */
[----:B------:R-:W-:Y:S05]  /*9500*/  BRA `(.L_x_2248) ;  /* 0xffffffe400407947 */ /* 0x000fea000383ffff */
.L_x_2225:
[----:B--2---:R2:W3:Y:S02]  /*9510*/  SYNCS.PHASECHK.TRANS64.TRYWAIT P1, [R16+URZ+0x26828], R21 ;  /* 0x02682815100075a7 */ /* 0x0044e4000802017f */
[----:B---3--:R-:W-:Y:S05]  /*9520*/  @!P1 NANOSLEEP.SYNCS 0x989680 ;  /* 0x009896800000995d */ /* 0x008fea0003900000 */
[----:B------:R-:W3:Y:S02]  /*9530*/  @!P1 SYNCS.PHASECHK.TRANS64 P1, [R16+URZ+0x26828], R21 ;  /* 0x02682815100095a7 */ /* 0x000ee4000802007f */
[----:B---3--:R-:W-:Y:S05]  /*9540*/  @!P1 BRA `(.L_x_2225) ;  /* 0xfffffffc00f09947 */ /* 0x008fea000383ffff */
[----:B------:R-:W-:Y:S05]  /*9550*/  BRA `(.L_x_2249) ;  /* 0xffffffe400f07947 */ /* 0x000fea000383ffff */
.L_x_2227:
[----:B---3--:R3:W4:Y:S02]  /*9560*/  SYNCS.PHASECHK.TRANS64.TRYWAIT P1, [R16+URZ+0x26848], R21 ;  /* 0x02684815100075a7 */ /* 0x008724000802017f */
[----:B----4-:R-:W-:Y:S05]  /*9570*/  @!P1 NANOSLEEP.SYNCS 0x989680 ;  /* 0x009896800000995d */ /* 0x010fea0003900000 */
[----:B------:R-:W4:Y:S02]  /*9580*/  @!P1 SYNCS.PHASECHK.TRANS64 P1, [R16+URZ+0x26848], R21 ;  /* 0x02684815100095a7 */ /* 0x000f24000802007f */
[----:B----4-:R-:W-:Y:S05]  /*9590*/  @!P1 BRA `(.L_x_2227) ;  /* 0xfffffffc00f09947 */ /* 0x010fea000383ffff */
[----:B------:R-:W-:Y:S05]  /*95a0*/  BRA `(.L_x_2250) ;  /* 0xffffffe800a07947 */ /* 0x000fea000383ffff */
.L_x_2229:
[----:B------:R-:W-:-:S07]  /*95b0*/  SHF.L.U32 R5, R11, 0x1f, RZ ;  /* 0x0000001f0b057819 */ /* 0x000fce00000006ff */
.L_x_2251:
[----:B------:R1:W1:Y:S02]  /*95c0*/  SYNCS.PHASECHK.TRANS64.TRYWAIT P1, [R16+URZ+0x26820], R5 ;  /* 0x02682005100075a7 */ /* 0x000264000802017f */
[----:B-1----:R-:W-:Y:S05]  /*95d0*/  @!P1 NANOSLEEP.SYNCS 0x989680 ;  /* 0x009896800000995d */ /* 0x002fea0003900000 */
[----:B------:R-:W1:Y:S02]  /*95e0*/  @!P1 SYNCS.PHASECHK.TRANS64 P1, [R16+URZ+0x26820], R5 ;  /* 0x02682005100095a7 */ /* 0x000e64000802007f */
[----:B-1----:R-:W-:Y:S05]  /*95f0*/  @!P1 BRA `(.L_x_2251) ;  /* 0xfffffffc00f09947 */ /* 0x002fea000383ffff */
[----:B------:R-:W-:Y:S05]  /*9600*/  BRA `(.L_x_2252) ;  /* 0xffffffec00387947 */ /* 0x000fea000383ffff */
.L_x_2232:
[----:B-1----:R1:W2:Y:S02]  /*9610*/  SYNCS.PHASECHK.TRANS64.TRYWAIT P1, [R16+URZ+0x26840], R13 ;  /* 0x0268400d100075a7 */ /* 0x0022a4000802017f */
[----:B--2---:R-:W-:Y:S05]  /*9620*/  @!P1 NANOSLEEP.SYNCS 0x989680 ;  /* 0x009896800000995d */ /* 0x004fea0003900000 */
[----:B------:R-:W2:Y:S02]  /*9630*/  @!P1 SYNCS.PHASECHK.TRANS64 P1, [R16+URZ+0x26840], R13 ;  /* 0x0268400d100095a7 */ /* 0x000ea4000802007f */
[----:B--2---:R-:W-:Y:S05]  /*9640*/  @!P1 BRA `(.L_x_2232) ;  /* 0xfffffffc00f09947 */ /* 0x004fea000383ffff */
[----:B------:R-:W-:Y:S05]  /*9650*/  BRA `(.L_x_2253) ;  /* 0xfffffff0000c7947 */ /* 0x000fea000383ffff */
.L_x_2234:
[----:B--2---:R2:W1:Y:S02]  /*9660*/  SYNCS.PHASECHK.TRANS64.TRYWAIT P1, [R16+URZ+0x26828], R13 ;  /* 0x0268280d100075a7 */ /* 0x004464000802017f */
[----:B-1----:R-:W-:Y:S05]  /*9670*/  @!P1 NANOSLEEP.SYNCS 0x989680 ;  /* 0x009896800000995d */ /* 0x002fea0003900000 */
[----:B------:R-:W1:Y:S02]  /*9680*/  @!P1 SYNCS.PHASECHK.TRANS64 P1, [R16+URZ+0x26828], R13 ;  /* 0x0268280d100095a7 */ /* 0x000e64000802007f */
[----:B-1----:R-:W-:Y:S05]  /*9690*/  @!P1 BRA `(.L_x_2234) ;  /* 0xfffffffc00f09947 */ /* 0x002fea000383ffff */
[----:B------:R-:W-:Y:S05]  /*96a0*/  BRA `(.L_x_2254) ;  /* 0xfffffff000b07947 */ /* 0x000fea000383ffff */
.L_x_2236:
[----:B------:R1:W1:Y:S02]  /*96b0*/  SYNCS.PHASECHK.TRANS64.TRYWAIT P0, [R3+URZ+0x26840], R0 ;  /* 0x02684000030075a7 */ /* 0x000264000800017f */
[----:B-1----:R-:W-:Y:S05]  /*96c0*/  @!P0 NANOSLEEP.SYNCS 0x989680 ;  /* 0x009896800000895d */ /* 0x002fea0003900000 */
[----:B------:R-:W1:Y:S02]  /*96d0*/  @!P0 SYNCS.PHASECHK.TRANS64 P0, [R3+URZ+0x26840], R0 ;  /* 0x02684000030085a7 */ /* 0x000e64000800007f */
[----:B-1----:R-:W-:Y:S05]  /*96e0*/  @!P0 BRA `(.L_x_2236) ;  /* 0xfffffffc00f08947 */ /* 0x002fea000383ffff */
[----:B------:R-:W-:Y:S05]  /*96f0*/  BRA `(.L_x_2255) ;  /* 0xfffffff400807947 */ /* 0x000fea000383ffff */
.L_x_2238:
[----:B------:R-:W-:Y:S01]  /*9700*/  BSSY B1, `(.L_x_2256) ;  /* 0x0000006000017945 */ /* 0x000fe20003800000 */
[----:B------:R-:W-:-:S07]  /*9710*/  IMAD.MOV.U32 R15, RZ, RZ, -0x1 ;  /* 0xffffffffff0f7424 */ /* 0x000fce00078e00ff */
[----:B------:R-:W-:Y:S05]  /*9720*/  WARPSYNC.COLLECTIVE R15, `(.L_x_2257) ;  /* 0x000000000f0c7348 */ /* 0x000fea0003c00000 */
[----:B------:R-:W-:Y:S02]  /*9730*/  ELECT P6, UR62, PT ;  /* 0x00000000003e782f */ /* 0x000fe400038c0000 */
[----:B------:R-:W-:Y:S01]  /*9740*/  MOV R14, UR62 ;  /* 0x0000003e000e7c02 */ /* 0x000fe20008000f00 */
[----:B------:R-:W-:Y:S10]  /*9750*/  ENDCOLLECTIVE ;  /* 0x000000000000791b */ /* 0x000ff40003800000 */
.L_x_2257:
[----:B------:R-:W-:Y:S05]  /*9760*/  BSYNC B1 ;  /* 0x0000000000017941 */ /* 0x000fea0003800000 */
.L_x_2256:
[----:B------:R-:W-:Y:S05]  /*9770*/  BRA `(.L_x_2258) ;  /* 0xfffffff800487947 */ /* 0x000fea000383ffff */
.L_x_2240:
[----:B-1----:R1:W2:Y:S02]  /*9780*/  SYNCS.PHASECHK.TRANS64.TRYWAIT P0, [R6+URZ], R5 ;  /* 0x00000005060075a7 */ /* 0x0022a4000800017f */
[----:B--2---:R-:W-:Y:S05]  /*9790*/  @!P0 NANOSLEEP.SYNCS 0x989680 ;  /* 0x009896800000895d */ /* 0x004fea0003900000 */
[----:B------:R-:W2:Y:S02]  /*97a0*/  @!P0 SYNCS.PHASECHK.TRANS64 P0, [R6+URZ], R5 ;  /* 0x00000005060085a7 */ /* 0x000ea4000800007f */
[----:B--2---:R-:W-:Y:S05]  /*97b0*/  @!P0 BRA `(.L_x_2240) ;  /* 0xfffffffc00f08947 */ /* 0x004fea000383ffff */
[----:B------:R-:W-:Y:S05]  /*97c0*/  BRA `(.L_x_2259) ;  /* 0xfffffff800887947 */ /* 0x000fea000383ffff */
.L_x_2241:
[----:B--2---:R2:W3:Y:S02]  /*97d0*/  SYNCS.PHASECHK.TRANS64.TRYWAIT P0, [R3+URZ], R2 ;  /* 0x00000002030075a7 */ /* 0x0044e4000800017f */
[----:B---3--:R-:W-:Y:S05]  /*97e0*/  @!P0 NANOSLEEP.SYNCS 0x989680 ;  /* 0x009896800000895d */ /* 0x008fea0003900000 */
[----:B------:R-:W3:Y:S02]  /*97f0*/  @!P0 SYNCS.PHASECHK.TRANS64 P0, [R3+URZ], R2 ;  /* 0x00000002030085a7 */ /* 0x000ee4000800007f */
[----:B---3--:R-:W-:Y:S05]  /*9800*/  @!P0 BRA `(.L_x_2241) ;  /* 0xfffffffc00f08947 */ /* 0x008fea000383ffff */
[----:B------:R-:W-:Y:S05]  /*9810*/  BRA `(.L_x_2260) ;  /* 0xfffffff8007c7947 */ /* 0x000fea000383ffff */
.L_x_2243:
[----:B--2---:R2:W3:Y:S02]  /*9820*/  SYNCS.PHASECHK.TRANS64.TRYWAIT P0, [R0+URZ], R5 ;  /* 0x00000005000075a7 */ /* 0x0044e4000800017f */
[----:B---3--:R-:W-:Y:S05]  /*9830*/  @!P0 NANOSLEEP.SYNCS 0x989680 ;  /* 0x009896800000895d */ /* 0x008fea0003900000 */
[----:B------:R-:W3:Y:S02]  /*9840*/  @!P0 SYNCS.PHASECHK.TRANS64 P0, [R0+URZ], R5 ;  /* 0x00000005000085a7 */ /* 0x000ee4000800007f */
[----:B---3--:R-:W-:Y:S05]  /*9850*/  @!P0 BRA `(.L_x_2243) ;  /* 0xfffffffc00f08947 */ /* 0x008fea000383ffff */
[----:B------:R-:W-:Y:S05]  /*9860*/  BRA `(.L_x_2261) ;  /* 0xfffffff800807947 */ /* 0x000fea000383ffff */
.L_x_2262:
        /* <DEDUP_REMOVED lines=9> */
.L_x_3309:


//--------------------- .text._ZN7cutlass13device_kernelIN5flash11enable_sm90INS1_16FlashAttnBwdSm90INS1_25CollectiveMainloopBwdSm90ILi2ELi2ELi2EN4cute5tupleIJNS5_1CILi1EEES8_S8_EEENS6_IJNS7_ILi64EEENS7_ILi128EEENS7_ILi96EEEEEENS_10bfloat16_tEfNS_4arch4Sm90ELb1ELb0ELb0ELb0ELb1ELb1ELb0ELb0ELi2ELi1ELi2ELi1ELb1EEENS1_21CollectiveEpilogueBwdISD_SE_SG_Li256ELb0ELb0ELi1EEENS1_25SingleTileBwdLPTSchedulerILb0ELi128ELb1EEEEEEEEEvNT_6ParamsE --------------------------
	.section	.text._ZN7cutlass13device_kernelIN5flash11enable_sm90INS1_16FlashAttnBwdSm90INS1_25CollectiveMainloopBwdSm90ILi2ELi2ELi2EN4cute5tupleIJNS5_1CILi1EEES8_S8_EEENS6_IJNS7_ILi64EEENS7_ILi128EEENS7_ILi96EEEEEENS_10bfloat16_tEfNS_4arch4Sm90ELb1ELb0ELb0ELb0ELb1ELb1ELb0ELb0ELi2ELi1ELi2ELi1ELb1EEENS1_21CollectiveEpilogueBwdISD_SE_SG_Li256ELb0ELb0ELi1EEENS1_25SingleTileBwdLPTSchedulerILb0ELi128ELb1EEEEEEEEEvNT_6ParamsE,"ax",@progbits
	.align	128
.text._ZN7cutlass13device_kernelIN5flash11enable_sm90INS1_16FlashAttnBwdSm90INS1_25CollectiveMainloopBwdSm90ILi2ELi2ELi2EN4cute5tupleIJNS5_1CILi1EEES8_S8_EEENS6_IJNS7_ILi64EEENS7_ILi128EEENS7_ILi96EEEEEENS_10bfloat16_tEfNS_4arch4Sm90ELb1ELb0ELb0ELb0ELb1ELb1ELb0ELb0ELi2ELi1ELi2ELi1ELb1EEENS1_21CollectiveEpilogueBwdISD_SE_SG_Li256ELb0ELb0ELi1EEENS1_25SingleTileBwdLPTSchedulerILb0ELi128ELb1EEEEEEEEEvNT_6ParamsE:
        .type           _ZN7cutlass13device_kernelIN5flash11enable_sm90INS1_16FlashAttnBwdSm90INS1_25CollectiveMainloopBwdSm90ILi2ELi2ELi2EN4cute5tupleIJNS5_1CILi1EEES8_S8_EEENS6_IJNS7_ILi64EEENS7_ILi128EEENS7_ILi96EEEEEENS_10bfloat16_tEfNS_4arch4Sm90ELb1ELb0ELb0ELb0ELb1ELb1ELb0ELb0ELi2ELi1ELi2ELi1ELb1EEENS1_21CollectiveEpilogueBwdISD_SE_SG_Li256ELb0ELb0ELi1EEENS1_25SingleTileBwdLPTSchedulerILb0ELi128ELb1EEEEEEEEEvNT_6ParamsE,@function
        .size           _ZN7cutlass13device_kernelIN5flash11enable_sm90INS1_16FlashAttnBwdSm90INS1_25CollectiveMainloopBwdSm90ILi2ELi2ELi2EN4cute5tupleIJNS5_1CILi1EEES8_S8_EEENS6_IJNS7_ILi64EEENS7_ILi128EEENS7_ILi96EEEEEENS_10bfloat16_tEfNS_4arch4Sm90ELb1ELb0ELb0ELb0ELb1ELb1ELb0ELb0ELi2ELi1ELi2ELi1ELb1EEENS1_21CollectiveEpilogueBwdISD_SE_SG_Li256ELb0ELb0ELi1EEENS1_25SingleTileBwdLPTSchedulerILb0ELi128ELb1EEEEEEEEEvNT_6ParamsE,(.L_x_3310 - _ZN7cutlass13device_kernelIN5flash11enable_sm90INS1_16FlashAttnBwdSm90INS1_25CollectiveMainloopBwdSm90ILi2ELi2ELi2EN4cute5tupleIJNS5_1CILi1EEES8_S8_EEENS6_IJNS7_ILi64EEENS7_ILi128EEENS7_ILi96EEEEEENS_10bfloat16_tEfNS_4arch4Sm90ELb1ELb0ELb0ELb0ELb1ELb1ELb0ELb0ELi2ELi1ELi2ELi1ELb1EEENS1_21CollectiveEpilogueBwdISD_SE_SG_Li256ELb0ELb0ELi1EEENS1_25SingleTileBwdLPTSchedulerILb0ELi128ELb1EEEEEEEEEvNT_6ParamsE)
        .other          _ZN7cutlass13device_kernelIN5flash11enable_sm90INS1_16FlashAttnBwdSm90INS1_25CollectiveMainloopBwdSm90ILi2ELi2ELi2EN4cute5tupleIJNS5_1CILi1EEES8_S8_EEENS6_IJNS7_ILi64EEENS7_ILi128EEENS7_ILi96EEEEEENS_10bfloat16_tEfNS_4arch4Sm90ELb1ELb0ELb0ELb0ELb1ELb1ELb0ELb0ELi2ELi1ELi2ELi1ELb1EEENS1_21CollectiveEpilogueBwdISD_SE_SG_Li256ELb0ELb0ELi1EEENS1_25SingleTileBwdLPTSchedulerILb0ELi128ELb1EEEEEEEEEvNT_6ParamsE,@"STO_CUDA_ENTRY STV_DEFAULT"
_ZN7cutlass13device_kernelIN5flash11enable_sm90INS1_16FlashAttnBwdSm90INS1_25CollectiveMainloopBwdSm90ILi2ELi2ELi2EN4cute5tupleIJNS5_1CILi1EEES8_S8_EEENS6_IJNS7_ILi64EEENS7_ILi128EEENS7_ILi96EEEEEENS_10bfloat16_tEfNS_4arch4Sm90ELb1ELb0ELb0ELb0ELb1ELb1ELb0ELb0ELi2ELi1ELi2ELi1ELb1EEENS1_21CollectiveEpilogueBwdISD_SE_SG_Li256ELb0ELb0ELi1EEENS1_25SingleTileBwdLPTSchedulerILb0ELi128ELb1EEEEEEEEEvNT_6ParamsE:
        /* <DEDUP_REMOVED lines=30> */
.L_x_2264:
[----:B------:R-:W-:Y:S05]  /*01e0*/  BSYNC B0 ;  /* 0x0000000000007941 */ /* 0x000fea0003800000 */
.L_x_2263:
        /* <DEDUP_REMOVED lines=37> */
.L_x_2265:
        /* <DEDUP_REMOVED lines=22> */
.L_x_2266:
[----:B------:R-:W-:Y:S01]  /*05a0*/  PLOP3.LUT P0, PT, PT, PT, UP0, 0x80, 0x0 ;  /* 0x000000000000781c */ /* 0x000fe20003f0f008 */
[----:B------:R-:W-:Y:S01]  /*05b0*/  NOP ;  /* 0x0000000000007918 */ /* 0x000fe20000000000 */
[----:B------:R-:W-:Y:S01]  /*05c0*/  ULDC.64 UR46, c[0x0][0x208] ;  /* 0x00008200002e7ab9 */ /* 0x000fe20000000a00 */
[----:B-12-4-:R-:W-:Y:S10]  /*05d0*/  BAR.SYNC.DEFER_BLOCKING 0x0 ;  /* 0x0000000000007b1d */ /* 0x016ff40000010000 */
[----:B------:R-:W-:Y:S05]  /*05e0*/  @!P0 BRA `(.L_x_2267) ;  /* 0x0000005400a08947 */ /* 0x000fea0003800000 */
.L_x_2268:
        /* <DEDUP_REMOVED lines=32> */
.L_x_2269:
[----:B------:R-:W-:Y:S01]  /*07f0*/  ULDC UR7, c[0x0][0xb44] ;  /* 0x0002d10000077ab9 */ /* 0x000fe20000000800 */
[----:B------:R-:W-:Y:S01]  /*0800*/  UMOV UR37, UR10 ;  /* 0x0000000a00257c82 */ /* 0x000fe20008000000 */
[----:B------:R-:W-:-:S11]  /*0810*/  UISETP.NE.AND UP0, UPT, UR7, 0x1, UPT ;  /* 0x000000010700788c */ /* 0x000fd6000bf05270 */
[----:B------:R-:W-:Y:S02]  /*0820*/  @UP0 ULDC.64 UR8, c[0x0][0xb48] ;  /* 0x0002d20000080ab9 */ /* 0x000fe40000000a00 */
[----:B------:R-:W-:-:S04]  /*0830*/  UIMAD.WIDE.U32 UR4, UR10, UR8, URZ ;  /* 0x000000080a0472a5 */ /* 0x000fc8000f8e003f */
[----:B------:R-:W-:-:S04]  /*0840*/  @UP0 USHF.R.U32.HI UR37, URZ, UR9, UR5 ;  /* 0x000000093f250299 */ /* 0x000fc80008011605 */
[----:B------:R-:W-:-:S12]  /*0850*/  UIMAD UR4, UR37, UR7, URZ ;  /* 0x00000007250472a4 */ /* 0x000fd8000f8e023f */
.L_x_2270:
[----:B------:R-:W-:Y:S01]  /*0860*/  ULDC UR43, c[0x0][0xb38] ;  /* 0x0002ce00002b7ab9 */ /* 0x000fe20000000800 */
[----:B------:R-:W-:Y:S02]  /*0870*/  UIADD3 UR4, UR10, -UR4, URZ ;  /* 0x800000040a047290 */ /* 0x000fe4000fffe03f */
[----:B------:R-:W-:Y:S01]  /*0880*/  UISETP.NE.AND UP0, UPT, UR43, 0x1, UPT ;  /* 0x000000012b00788c */ /* 0x000fe2000bf05270 */
[----:B------:R-:W-:Y:S01]  /*0890*/  ULDC UR5, c[0x0][0xb44] ;  /* 0x0002d10000057ab9 */ /* 0x000fe20000000800 */
[----:B------:R-:W-:Y:S02]  /*08a0*/  ULOP3.LUT UR40, URZ, UR37, URZ, 0x33, !UPT ;  /* 0x000000253f287292 */ /* 0x000fe4000f8e333f */
[----:B------:R-:W-:-:S07]  /*08b0*/  UIMAD UR6, UR6, UR5, UR4 ;  /* 0x00000005060672a4 */ /* 0x000fce000f8e0204 */
[----:B------:R-:W-:Y:S01]  /*08c0*/  @UP0 ULDC UR4, c[0x0][0xb3c] ;  /* 0x0002cf0000040ab9 */ /* 0x000fe20000000800 */
[----:B------:R-:W-:Y:S01]  /*08d0*/  @UP0 ULDC UR7, c[0x0][0xb40] ;  /* 0x0002d00000070ab9 */ /* 0x000fe20000000800 */
[----:B------:R-:W-:Y:S02]  /*08e0*/  UIMAD.WIDE.U32 UR4, UR6, UR4, URZ ;  /* 0x00000004060472a5 */ /* 0x000fe4000f8e003f */
[----:B------:R-:W-:Y:S02]  /*08f0*/  UMOV UR44, UR6 ;  /* 0x00000006002c7c82 */ /* 0x000fe40008000000 */
[----:B------:R-:W-:-:S03]  /*0900*/  @UP0 USHF.R.U32.HI UR44, URZ, UR7, UR5 ;  /* 0x000000073f2c0299 */ /* 0x000fc60008011605 */
[----:B------:R-:W-:Y:S01]  /*0910*/  ULDC UR5, c[0x0][0xb2c] ;  /* 0x0002cb0000057ab9 */ /* 0x000fe20000000800 */
[----:B------:R-:W-:Y:S02]  /*0920*/  UIADD3 UR4, -UR44, URZ, URZ ;  /* 0x0000003f2c047290 */ /* 0x000fe4000fffe13f */
[----:B------:R-:W-:Y:S01]  /*0930*/  ISETP.LE.AND P0, PT, RZ, UR44, PT ;  /* 0x0000002cff007c0c */ /* 0x000fe2000bf03270 */
[----:B------:R-:W-:Y:S02]  /*0940*/  UIADD3 UR40, UR40, UR5, URZ ;  /* 0x0000000528287290 */ /* 0x000fe4000fffe03f */
[----:B------:R-:W-:-:S10]  /*0950*/  UIMAD UR43, UR43, UR4, UR6 ;  /* 0x000000042b2b72a4 */ /* 0x000fd4000f8e0206 */
        /* <DEDUP_REMOVED lines=88> */
.L_x_2273:
        /* <DEDUP_REMOVED lines=15> */
.L_x_2272:
        /* <DEDUP_REMOVED lines=22> */
.L_x_2275:
        /* <DEDUP_REMOVED lines=15> */
.L_x_2274:
[----:B------:R-:W-:Y:S01]  /*1220*/  SHF.R.S32.HI R23, RZ, 0x1f, R22 ;  /* 0x0000001fff177819 */ /* 0x000fe20000011416 */
[----:B------:R-:W-:-:S03]  /*1230*/  UMOV UR4, 0xffffffff ;  /* 0xffffffff00047882 */ /* 0x000fc60000000000 */
[----:B------:R-:W-:-:S04]  /*1240*/  LEA.HI R0, R23, R22, RZ, 0x7 ;  /* 0x0000001617007211 */ /* 0x000fc800078f38ff */
[----:B------:R-:W-:Y:S01]  /*1250*/  SHF.R.S32.HI R19, RZ, 0x7, R0 ;  /* 0x00000007ff137819 */ /* 0x000fe20000011400 */
[----:B------:R-:W-:Y:S06]  /*1260*/  BRA.DIV UR4, `(.L_x_2276) ;  /* 0x0000008a04a47947 */ /* 0x000fec000b800000 */
[----:B------:R1:W2:Y:S02]  /*1270*/  SHFL.IDX PT, R14, R19, RZ, 0x1f ;  /* 0x00001fff130e7589 */ /* 0x0002a400000e0000 */
.L_x_2381:
        /* <DEDUP_REMOVED lines=15> */
.L_x_2277:
        /* <DEDUP_REMOVED lines=19> */
.L_x_2279:
        /* <DEDUP_REMOVED lines=123> */
.L_x_2290:
[----:B------:R-:W-:-:S06]  /*1c50*/  UISETP.NE.AND UP0, UPT, UR10, 0x3, UPT ;  /* 0x000000030a00788c */ /* 0x000fcc000bf05270 */
[----:B------:R-:W-:-:S13]  /*1c60*/  PLOP3.LUT P0, PT, PT, PT, UP0, 0x80, 0x0 ;  /* 0x000000000000781c */ /* 0x000fda0003f0f008 */
[----:B-1----:R-:W-:Y:S05]  /*1c70*/  @!P0 BRA `(.L_x_2280) ;  /* 0x0000000000048947 */ /* 0x002fea0003800000 */
[----:B------:R-:W-:Y:S01]  /*1c80*/  BPT.TRAP 0x1 ;  /* 0x000000040000795c */ /* 0x000fe20000300000 */
.L_x_2280:
[----:B------:R-:W-:Y:S01]  /*1c90*/  R2UR UR8, R2 ;  /* 0x00000000020872ca */ /* 0x000fe200000e0000 */
[----:B------:R-:W-:-:S05]  /*1ca0*/  IMAD.U32 R6, RZ, RZ, UR4 ;  /* 0x00000004ff067e24 */ /* 0x000fca000f8e00ff */
[----:B------:R-:W-:-:S07]  /*1cb0*/  SHF.L.U32 R6, R6, 0x1f, RZ ;  /* 0x0000001f06067819 */ /* 0x000fce00000006ff */
[----:B------:R-:W-:-:S09]  /*1cc0*/  ULEA UR8, UR5, UR8, 0x3 ;  /* 0x0000000805087291 */ /* 0x000fd2000f8e183f */
[----:B------:R1:W2:Y:S01]  /*1cd0*/  SYNCS.PHASECHK.TRANS64.TRYWAIT P1, [UR8+0x26810], R6 ;  /* 0x02681006ff0075a7 */ /* 0x0002a20008020148 */
[----:B------:R-:W-:Y:S05]  /*1ce0*/  @!P0 BRA `(.L_x_2281) ;  /* 0x0000000000048947 */ /* 0x000fea0003800000 */
[----:B------:R-:W-:Y:S01]  /*1cf0*/  BPT.TRAP 0x1 ;  /* 0x000000040000795c */ /* 0x000fe20000300000 */
.L_x_2281:
[----:B--2---:R-:W-:Y:S05]  /*1d00*/  @P1 BRA `(.L_x_2282) ;  /* 0x0000000000081947 */ /* 0x004fea0003800000 */
[----:B------:R-:W2:Y:S02]  /*1d10*/  SYNCS.PHASECHK.TRANS64.TRYWAIT P1, [UR8+0x26810], R6 ;  /* 0x02681006ff0075a7 */ /* 0x000ea40008020148 */
[----:B--2---:R-:W-:Y:S05]  /*1d20*/  @!P1 BRA `(.L_x_2283) ;  /* 0x0000008000289947 */ /* 0x004fea0003800000 */
.L_x_2282:
        /* <DEDUP_REMOVED lines=66> */
.L_x_2284:
[----:B------:R1:W1:Y:S01]  /*2150*/  SYNCS.PHASECHK.TRANS64.TRYWAIT P1, [UR8+0x26830], R6 ;  /* 0x02683006ff0075a7 */ /* 0x0002620008020148 */
[----:B------:R-:W-:Y:S05]  /*2160*/  @!P0 BRA `(.L_x_2285) ;  /* 0x0000000000048947 */ /* 0x000fea0003800000 */
[----:B------:R-:W-:Y:S01]  /*2170*/  BPT.TRAP 0x1 ;  /* 0x000000040000795c */ /* 0x000fe20000300000 */
.L_x_2285:
[----:B-1----:R-:W-:Y:S05]  /*2180*/  @P1 BRA `(.L_x_2286) ;  /* 0x0000000000081947 */ /* 0x002fea0003800000 */
[----:B------:R-:W1:Y:S02]  /*2190*/  SYNCS.PHASECHK.TRANS64.TRYWAIT P1, [UR8+0x26830], R6 ;  /* 0x02683006ff0075a7 */ /* 0x000e640008020148 */
[----:B-1----:R-:W-:Y:S05]  /*21a0*/  @!P1 BRA `(.L_x_2287) ;  /* 0x0000007c00209947 */ /* 0x002fea0003800000 */
.L_x_2286:
[----:B------:R-:W-:Y:S01]  /*21b0*/  R2UR UR11, R2 ;  /* 0x00000000020b72ca */ /* 0x000fe200000e0000 */
[----:B------:R-:W-:Y:S01]  /*21c0*/  WARPGROUP.ARRIVE ;  /* 0x00000000000079c5 */ /* 0x000fe20000000000 */
[----:B------:R-:W-:Y:S01]  /*21d0*/  UMOV UR15, 0x80000020 ;  /* 0x80000020000f7882 */ /* 0x000fe20000000000 */
[----:B------:R-:W-:Y:S01]  /*21e0*/  UIMAD UR13, UR39, -0x40, UR6 ;  /* 0xffffffc0270d78a4 */ /* 0x000fe2000f8e0206 */
[----:B------:R-:W-:-:S05]  /*21f0*/  ISETP.GT.AND P1, PT, R4, RZ, PT ;  /* 0x000000ff0400720c */ /* 0x000fca0003f24270 */
        /* <DEDUP_REMOVED lines=156> */
[----:B------:R-:W-:Y:S02]  /*2bc0*/  WARPGROUP.DEPBAR.LE gsb0, 0x0 ;  /* 0x00008000000079c5 */ /* 0x000fe40000010000 */
[----:B------:R-:W-:-:S06]  /*2bd0*/  WARPGROUP.ARRIVE ;  /* 0x00000000000079c5 */ /* 0x000fcc0000000000 */
[----:B------:R-:W-:Y:S01]  /*2be0*/  HGMMA.64x64x16.F32.BF16 R120, R192, gdesc[UR12], R120, gsb0 ;  /* 0x00e0000cc0787df0 */ /* 0x000fe20008001878 */
[----:B------:R-:W-:Y:S01]  /*2bf0*/  UIADD3 UR14, UR12, 0x202, URZ ;  /* 0x000002020c0e7890 */ /* 0x000fe2000fffe03f */
[----:B------:R-:W-:Y:S01]  /*2c00*/  R2UR UR12, R16 ;  /* 0x00000000100c72ca */ /* 0x000fe200000e0000 */
[----:B------:R-:W-:-:S12]  /*2c10*/  UMOV UR15, 0x80000020 ;  /* 0x80000020000f7882 */ /* 0x000fd80000000000 */
[----:B------:R-:W-:-:S04]  /*2c20*/  USHF.R.U32.HI UR12, URZ, 0x4, UR12 ;  /* 0x000000043f0c7899 */ /* 0x000fc8000801160c */
[----:B------:R-:W-:-:S04]  /*2c30*/  ULOP3.LUT UR12, UR12, 0x3fff, URZ, 0xc0, !UPT ;  /* 0x00003fff0c0c7892 */ /* 0x000fc8000f8ec03f */
[----:B------:R-:W-:-:S04]  /*2c40*/  ULOP3.LUT UR12, UR12, 0x10000, URZ, 0xfc, !UPT ;  /* 0x000100000c0c7892 */ /* 0x000fc8000f8efc3f */
[----:B------:R-:W-:-:S07]  /*2c50*/  ULEA UR16, UR5, UR12, 0xa ;  /* 0x0000000c05107291 */ /* 0x000fce000f8e503f */
[----:B------:R-:W-:Y:S01]  /*2c60*/  UMOV UR12, UR16 ;  /* 0x00000010000c7c82 */ /* 0x000fe20008000000 */
        /* <DEDUP_REMOVED lines=112> */
[----:B------:R-:W-:Y:S01]  /*3370*/  UIADD3 UR14, UR11, 0x40, URZ ;  /* 0x000000400b0e7890 */ /* 0x000fe2000fffe03f */
[----:B------:R-:W-:Y:S01]  /*3380*/  UMOV UR15, 0x80000020 ;  /* 0x80000020000f7882 */ /* 0x000fe20000000000 */
[----:B------:R-:W-:Y:S01]  /*3390*/  USHF.R.U32.HI UR13, URZ, 0x4, UR13 ;  /* 0x000000043f0d7899 */ /* 0x000fe2000801160d */
        /* <DEDUP_REMOVED lines=18> */
[----:B------:R-:W-:-:S03]  /*34c0*/  ULOP3.LUT UR11, UR13, 0x3fff, URZ, 0xc0, !UPT ;  /* 0x00003fff0d0b7892 */ /* 0x000fc6000f8ec03f */
[----:B------:R-:W-:Y:S01]  /*34d0*/  UMOV UR13, 0x40000040 ;  /* 0x40000040000d7882 */ /* 0x000fe20000000000 */
[----:B------:R-:W-:Y:S02]  /*34e0*/  UIADD3 UR17, UR11, 0x200, URZ ;  /* 0x000002000b117890 */ /* 0x000fe4000fffe03f */
[----:B------:R-:W-:Y:S01]  /*34f0*/  UIADD3 UR18, UR11, 0x400, URZ ;  /* 0x000004000b127890 */ /* 0x000fe2000fffe03f */
[----:B------:R-:W-:Y:S02]  /*3500*/  WARPGROUP.DEPBAR.LE gsb0, 0x0 ;  /* 0x00008000000079c5 */ /* 0x000fe40000010000 */
[----:B------:R-:W-:Y:S02]  /*3510*/  F2FP.BF16.F32.PACK_AB R120, R19, R15 ;  /* 0x0000000f1378723e */ /* 0x000fe400000010ff */
[----:B------:R-:W-:Y:S02]  /*3520*/  F2FP.BF16.F32.PACK_AB R122, R161, R160 ;  /* 0x000000a0a17a723e */ /* 0x000fe400000010ff */
[----:B------:R-:W-:-:S02]  /*3530*/  F2FP.BF16.F32.PACK_AB R121, R211, R210 ;  /* 0x000000d2d379723e */ /* 0x000fc400000010ff */
[----:B------:R-:W-:-:S04]  /*3540*/  F2FP.BF16.F32.PACK_AB R123, R124, R127 ;  /* 0x0000007f7c7b723e */ /* 0x000fc800000010ff */
        /* <DEDUP_REMOVED lines=160> */
.L_x_2288:
        /* <DEDUP_REMOVED lines=12> */
[----:B-1----:R-:W-:-:S05]  /*4010*/  SHF.R.U32.HI R5, RZ, 0x7, R5 ;  /* 0x00000007ff057819 */ /* 0x002fca0000011605 */
[C---:B------:R-:W-:Y:S02]  /*4020*/  VIADD R6, R5.reuse, 0x9 ;  /* 0x0000000905067836 */ /* 0x040fe40000000000 */
[----:B------:R-:W-:Y:S01]  /*4030*/  VIADD R5, R5, 0xc ;  /* 0x0000000c05057836 */ /* 0x000fe20000000000 */
        /* <DEDUP_REMOVED lines=31> */
.L_x_2289:
        /* <DEDUP_REMOVED lines=62> */
.L_x_2271:
        /* <DEDUP_REMOVED lines=23> */
.L_x_2292:
        /* <DEDUP_REMOVED lines=20> */
.L_x_2293:
        /* <DEDUP_REMOVED lines=18> */
.L_x_2294:
        /* <DEDUP_REMOVED lines=18> */
.L_x_2295:
        /* <DEDUP_REMOVED lines=110> */
[----:B------:R-:W-:Y:S01]  /*51e0*/  ULOP3.LUT UR4, URZ, UR37, URZ, 0x33, !UPT ;  /* 0x000000253f047292 */ /* 0x000fe2000f8e333f */
[----:B------:R-:W-:Y:S01]  /*51f0*/  ULDC UR5, c[0x0][0xb2c] ;  /* 0x0002cb0000057ab9 */ /* 0x000fe20000000800 */
[----:B------:R-:W-:Y:S02]  /*5200*/  ULDC.64 UR6, c[0x0][0x198] ;  /* 0x0000660000067ab9 */ /* 0x000fe40000000a00 */
[----:B------:R-:W-:Y:S02]  /*5210*/  UIADD3 UR42, UR4, UR5, URZ ;  /* 0x00000005042a7290 */ /* 0x000fe4000fffe03f */
[----:B------:R-:W-:Y:S02]  /*5220*/  UIADD3 UR4, UP0, UR6, 0x770, URZ ;  /* 0x0000077006047890 */ /* 0x000fe4000ff1e03f */
[----:B------:R-:W-:Y:S02]  /*5230*/  UIADD3 UR40, UR39, 0x6000, URZ ;  /* 0x0000600027287890 */ /* 0x000fe4000fffe03f */
[----:B------:R-:W-:-:S02]  /*5240*/  UIADD3.X UR5, URZ, UR7, URZ, UP0, !UPT ;  /* 0x000000073f057290 */ /* 0x000fc400087fe43f */
[----:B------:R-:W-:Y:S02]  /*5250*/  UIADD3 UR6, UP0, UR6, 0x670, URZ ;  /* 0x0000067006067890 */ /* 0x000fe4000ff1e03f */
[----:B------:R-:W-:Y:S02]  /*5260*/  USHF.L.U32 UR42, UR42, 0x7, URZ ;  /* 0x000000072a2a7899 */ /* 0x000fe4000800063f */
[----:B------:R-:W-:Y:S02]  /*5270*/  UIADD3 UR32, UR39, 0x8000, URZ ;  /* 0x0000800027207890 */ /* 0x000fe4000fffe03f */
[----:B------:R-:W-:Y:S02]  /*5280*/  UIADD3 UR24, UR39, 0xa000, URZ ;  /* 0x0000a00027187890 */ /* 0x000fe4000fffe03f */
[----:B------:R-:W-:Y:S02]  /*5290*/  UIADD3.X UR7, URZ, UR7, URZ, UP0, !UPT ;  /* 0x000000073f077290 */ /* 0x000fe400087fe43f */
[----:B------:R-:W-:-:S02]  /*52a0*/  UIADD3 UR16, UR39, 0x2000, URZ ;  /* 0x0000200027107890 */ /* 0x000fc4000fffe03f */
        /* <DEDUP_REMOVED lines=9> */
[----:B------:R-:W-:Y:S01]  /*5340*/  UMOV UR26, UR42 ;  /* 0x0000002a001a7c82 */ /* 0x000fe20008000000 */
[----:B------:R1:W-:Y:S01]  /*5350*/  UTMASTG.4D [UR40], [UR4] ;  /* 0x00000028040073b5 */ /* 0x0003e20008018000 */
        /* <DEDUP_REMOVED lines=9> */
[----:B------:R3:W-:Y:S01]  /*53f0*/  UTMASTG.4D [UR24], [UR4] ;  /* 0x00000018040073b5 */ /* 0x0007e20008018000 */
[----:B-1----:R-:W-:-:S02]  /*5400*/  UMOV UR40, UR39 ;  /* 0x0000002700287c82 */ /* 0x002fc40008000000 */
[----:B------:R3:W-:Y:S01]  /*5410*/  UTMASTG.4D [UR40], [UR6] ;  /* 0x00000028060073b5 */ /* 0x0007e20008018000 */
[----:B------:R3:W-:Y:S01]  /*5420*/  UTMASTG.4D [UR16], [UR6] ;  /* 0x00000010060073b5 */ /* 0x0007e20008018000 */
[----:B------:R3:W-:Y:S02]  /*5430*/  UTMASTG.4D [UR8], [UR6] ;  /* 0x00000008060073b5 */ /* 0x0007e40008018000 */
[----:B---3--:R0:W-:Y:S02]  /*5440*/  UTMACMDFLUSH ;  /* 0x00000000000079b7 */ /* 0x0081e40000000000 */
.L_x_2297:
[----:B------:R-:W-:Y:S05]  /*5450*/  BSYNC B0 ;  /* 0x0000000000007941 */ /* 0x000fea0003800000 */
.L_x_2296:
[----:B------:R-:W-:-:S04]  /*5460*/  DEPBAR.LE SB0, 0x0 ;  /* 0x000080000000791a */ /* 0x000fc80000000000 */
[----:B------:R-:W-:Y:S05]  /*5470*/  EXIT ;  /* 0x000000000000794d */ /* 0x000fea0003800000 */
.L_x_2291:
[----:B-1----:R-:W1:Y:S01]  /*5480*/  S2R R0, SR_TID.X ;  /* 0x0000000000007919 */ /* 0x002e620000002100 */
[----:B------:R-:W2:Y:S01]  /*5490*/  LDC.64 R4, c[0x0][0x820] ;  /* 0x00020800ff047b82 */ /* 0x000ea20000000a00 */
[----:B------:R-:W-:Y:S01]  /*54a0*/  USHF.R.S32.HI UR5, URZ, 0x1f, UR43 ;  /* 0x0000001f3f057899 */ /* 0x000fe2000801142b */
[----:B------:R-:W-:Y:S01]  /*54b0*/  BSSY B0, `(.L_x_2298) ;  /* 0x000003a000007945 */ /* 0x000fe20003800000 */
[----:B------:R-:W-:Y:S02]  /*54c0*/  ULOP3.LUT UR37, URZ, UR37, URZ, 0x33, !UPT ;  /* 0x000000253f257292 */ /* 0x000fe4000f8e333f */
[----:B------:R-:W-:-:S03]  /*54d0*/  USHF.R.S32.HI UR8, URZ, 0x1f, UR44 ;  /* 0x0000001f3f087899 */ /* 0x000fc6000801142c */
[----:B------:R-:W3:Y:S08]  /*54e0*/  LDC.64 R10, c[0x0][0x850] ;  /* 0x00021400ff0a7b82 */ /* 0x000ef00000000a00 */
[----:B------:R-:W4:Y:S08]  /*54f0*/  LDC R9, c[0x0][0xb2c] ;  /* 0x0002cb00ff097b82 */ /* 0x000f300000000800 */
[----:B------:R-:W5:Y:S01]  /*5500*/  LDC R8, c[0x0][0x808] ;  /* 0x00020200ff087b82 */ /* 0x000f620000000800 */
[----:B-1----:R-:W-:-:S07]  /*5510*/  VIADD R3, R0, 0xffffff80 ;  /* 0xffffff8000037836 */ /* 0x002fce0000000000 */
[----:B------:R-:W1:Y:S01]  /*5520*/  LDC.64 R14, c[0x0][0x858] ;  /* 0x00021600ff0e7b82 */ /* 0x000e620000000a00 */
[----:B------:R-:W-:-:S04]  /*5530*/  SHF.R.S32.HI R2, RZ, 0x1f, R3 ;  /* 0x0000001fff027819 */ /* 0x000fc80000011403 */
[----:B------:R-:W-:-:S03]  /*5540*/  LEA.HI R2, R2, R3, RZ, 0x2 ;  /* 0x0000000302027211 */ /* 0x000fc600078f10ff */
[----:B------:R-:W1:Y:S01]  /*5550*/  LDC.64 R16, c[0x0][0x828] ;  /* 0x00020a00ff107b82 */ /* 0x000e620000000a00 */
[----:B----4-:R-:W-:Y:S01]  /*5560*/  VIADD R19, R9, UR37 ;  /* 0x0000002509137c36 */ /* 0x010fe20008000000 */
[----:B------:R-:W-:Y:S02]  /*5570*/  LOP3.LUT R0, R2, 0x1ffffffc, RZ, 0xc0, !PT ;  /* 0x1ffffffc02007812 */ /* 0x000fe400078ec0ff */
[----:B------:R-:W-:-:S03]  /*5580*/  SHF.R.S32.HI R2, RZ, 0x2, R2 ;  /* 0x00000002ff027819 */ /* 0x000fc60000011402 */
[----:B------:R-:W-:-:S04]  /*5590*/  IMAD.IADD R0, R3, 0x1, -R0 ;  /* 0x0000000103007824 */ /* 0x000fc800078e0a00 */
[----:B------:R-:W-:Y:S02]  /*55a0*/  IMAD.SHL.U32 R6, R0, 0x8, RZ ;  /* 0x0000000800067824 */ /* 0x000fe400078e00ff */
[----:B--2---:R-:W-:Y:S02]  /*55b0*/  IMAD R0, R4, UR5, RZ ;  /* 0x0000000504007c24 */ /* 0x004fe4000f8e02ff */
[----:B------:R-:W-:Y:S01]  /*55c0*/  VIADD R18, R6, 0x40 ;  /* 0x0000004006127836 */ /* 0x000fe20000000000 */
[----:B------:R-:W-:Y:S01]  /*55d0*/  SHF.R.S32.HI R7, RZ, 0x1f, R6 ;  /* 0x0000001fff077819 */ /* 0x000fe20000011406 */
[----:B------:R-:W-:Y:S02]  /*55e0*/  IMAD R3, R5, UR43, R0 ;  /* 0x0000002b05037c24 */ /* 0x000fe4000f8e0200 */
[----:B---3--:R-:W-:Y:S02]  /*55f0*/  IMAD R0, R10, UR5, RZ ;  /* 0x000000050a007c24 */ /* 0x008fe4000f8e02ff */
[----:B------:R-:W-:-:S04]  /*5600*/  IMAD.WIDE.U32 R4, R4, UR43, R6 ;  /* 0x0000002b04047c25 */ /* 0x000fc8000f8e0006 */
[----:B------:R-:W-:Y:S02]  /*5610*/  IMAD.IADD R5, R5, 0x1, R3 ;  /* 0x0000000105057824 */ /* 0x000fe400078e0203 */
[----:B------:R-:W-:Y:S02]  /*5620*/  IMAD R3, R11, UR43, R0 ;  /* 0x0000002b0b037c24 */ /* 0x000fe4000f8e0200 */
[----:B-----5:R-:W-:Y:S02]  /*5630*/  IMAD R11, R19, -0x80, R8 ;  /* 0xffffff80130b7824 */ /* 0x020fe400078e0208 */
[----:B------:R-:W-:Y:S02]  /*5640*/  VIADD R0, R2, 0x40 ;  /* 0x0000004002007836 */ /* 0x000fe40000000000 */
[----:B------:R-:W-:Y:S01]  /*5650*/  IMAD.WIDE.U32 R8, R10, UR43, R6 ;  /* 0x0000002b0a087c25 */ /* 0x000fe2000f8e0006 */
[-C--:B------:R-:W-:Y:S02]  /*5660*/  ISETP.GE.AND P1, PT, R2, R11.reuse, PT ;  /* 0x0000000b0200720c */ /* 0x080fe40003f26270 */
[----:B------:R-:W-:Y:S01]  /*5670*/  ISETP.GE.AND P0, PT, R0, R11, PT ;  /* 0x0000000b0000720c */ /* 0x000fe20003f06270 */
[----:B-1----:R-:W-:-:S02]  /*5680*/  IMAD R0, R14, UR8, RZ ;  /* 0x000000080e007c24 */ /* 0x002fc4000f8e02ff */
[----:B------:R-:W-:Y:S01]  /*5690*/  IMAD.IADD R9, R9, 0x1, R3 ;  /* 0x0000000109097824 */ /* 0x000fe200078e0203 */
[----:B------:R-:W-:Y:S01]  /*56a0*/  SHF.R.S32.HI R3, RZ, 0x1f, R2 ;  /* 0x0000001fff037819 */ /* 0x000fe20000011402 */
[C---:B------:R-:W-:Y:S02]  /*56b0*/  IMAD R10, R16.reuse, UR8, RZ ;  /* 0x00000008100a7c24 */ /* 0x040fe4000f8e02ff */
[----:B------:R-:W-:-:S04]  /*56c0*/  IMAD.WIDE.U32 R12, R16, UR44, R4 ;  /* 0x0000002c100c7c25 */ /* 0x000fc8000f8e0004 */
[----:B------:R-:W-:Y:S02]  /*56d0*/  IMAD R5, R15, UR44, R0 ;  /* 0x0000002c0f057c24 */ /* 0x000fe4000f8e0200 */
[----:B------:R-:W-:-:S04]  /*56e0*/  IMAD.WIDE.U32 R14, R14, UR44, R8 ;  /* 0x0000002c0e0e7c25 */ /* 0x000fc8000f8e0008 */
[----:B------:R-:W-:Y:S02]  /*56f0*/  IMAD R17, R17, UR44, R10 ;  /* 0x0000002c11117c24 */ /* 0x000fe4000f8e020a */
[----:B------:R-:W-:Y:S02]  /*5700*/  IMAD.IADD R9, R15, 0x1, R5 ;  /* 0x000000010f097824 */ /* 0x000fe400078e0205 */
[----:B------:R-:W-:-:S04]  /*5710*/  IMAD.WIDE R10, R19, 0x80, R2 ;  /* 0x00000080130a7825 */ /* 0x000fc800078e0202 */
[----:B------:R-:W-:Y:S02]  /*5720*/  VIADD R16, R6, 0x20 ;  /* 0x0000002006107836 */ /* 0x000fe40000000000 */
        /* <DEDUP_REMOVED lines=18> */
.L_x_2299:
[----:B------:R-:W-:Y:S05]  /*5850*/  BSYNC B0 ;  /* 0x0000000000007941 */ /* 0x000fea0003800000 */
.L_x_2298:
        /* <DEDUP_REMOVED lines=21> */
.L_x_2301:
[----:B------:R-:W-:Y:S05]  /*59b0*/  BSYNC B0 ;  /* 0x0000000000007941 */ /* 0x000fea0003800000 */
.L_x_2300:
        /* <DEDUP_REMOVED lines=18> */
.L_x_2303:
[----:B------:R-:W-:Y:S05]  /*5ae0*/  BSYNC B0 ;  /* 0x0000000000007941 */ /* 0x000fea0003800000 */
.L_x_2302:
        /* <DEDUP_REMOVED lines=22> */
.L_x_2305:
[----:B------:R-:W-:Y:S05]  /*5c50*/  BSYNC B0 ;  /* 0x0000000000007941 */ /* 0x000fea0003800000 */
.L_x_2304:
[----:B------:R-:W-:Y:S05]  /*5c60*/  EXIT ;  /* 0x000000000000794d */ /* 0x000fea0003800000 */
.L_x_2267:
        /* <DEDUP_REMOVED lines=30> */
.L_x_2309:
[----:B------:R-:W-:Y:S01]  /*5e50*/  ULDC UR9, c[0x0][0xb44] ;  /* 0x0002d10000097ab9 */ /* 0x000fe20000000800 */
[----:B------:R-:W-:Y:S01]  /*5e60*/  UMOV UR7, UR8 ;  /* 0x0000000800077c82 */ /* 0x000fe20008000000 */
[----:B------:R-:W-:-:S11]  /*5e70*/  UISETP.NE.AND UP0, UPT, UR9, 0x1, UPT ;  /* 0x000000010900788c */ /* 0x000fd6000bf05270 */
[----:B------:R-:W-:Y:S02]  /*5e80*/  @UP0 ULDC.64 UR10, c[0x0][0xb48] ;  /* 0x0002d200000a0ab9 */ /* 0x000fe40000000a00 */
[----:B------:R-:W-:-:S04]  /*5e90*/  UIMAD.WIDE.U32 UR4, UR8, UR10, URZ ;  /* 0x0000000a080472a5 */ /* 0x000fc8000f8e003f */
[----:B------:R-:W-:-:S04]  /*5ea0*/  @UP0 USHF.R.U32.HI UR7, URZ, UR11, UR5 ;  /* 0x0000000b3f070299 */ /* 0x000fc80008011605 */
[----:B------:R-:W-:-:S12]  /*5eb0*/  UIMAD UR4, UR7, UR9, URZ ;  /* 0x00000009070472a4 */ /* 0x000fd8000f8e023f */
.L_x_2310:
[----:B------:R-:W-:Y:S01]  /*5ec0*/  ULDC UR17, c[0x0][0xb38] ;  /* 0x0002ce0000117ab9 */ /* 0x000fe20000000800 */
[----:B------:R-:W-:Y:S02]  /*5ed0*/  UIADD3 UR4, UR8, -UR4, URZ ;  /* 0x8000000408047290 */ /* 0x000fe4000fffe03f */
[----:B------:R-:W-:Y:S01]  /*5ee0*/  UISETP.NE.AND UP0, UPT, UR17, 0x1, UPT ;  /* 0x000000011100788c */ /* 0x000fe2000bf05270 */
[----:B------:R-:W-:Y:S01]  /*5ef0*/  ULDC UR5, c[0x0][0xb44] ;  /* 0x0002d10000057ab9 */ /* 0x000fe20000000800 */
[----:B------:R-:W-:Y:S02]  /*5f00*/  ULOP3.LUT UR7, URZ, UR7, URZ, 0x33, !UPT ;  /* 0x000000073f077292 */ /* 0x000fe4000f8e333f */
[----:B------:R-:W-:Y:S01]  /*5f10*/  UIMAD UR6, UR6, UR5, UR4 ;  /* 0x00000005060672a4 */ /* 0x000fe2000f8e0204 */
[----:B------:R-:W-:Y:S02]  /*5f20*/  ULDC UR18, c[0x0][0xb2c] ;  /* 0x0002cb0000127ab9 */ /* 0x000fe40000000800 */
[----:B------:R-:W-:-:S04]  /*5f30*/  UIADD3 UR18, UR7, UR18, URZ ;  /* 0x0000001207127290 */ /* 0x000fc8000fffe03f */
        /* <DEDUP_REMOVED lines=14> */
[----:B------:R-:W-:-:S04]  /*6020*/  UIADD3 UR4, -UR5, UR4, -UR16 ;  /* 0x0000000405047290 */ /* 0x000fc8000fffe910 */
        /* <DEDUP_REMOVED lines=8> */
[----:B------:R-:W-:-:S06]  /*60b0*/  UISETP.GT.AND UP0, UPT, UR5, UR8, UPT ;  /* 0x000000080500728c */ /* 0x000fcc000bf04270 */
[----:B------:R-:W-:-:S13]  /*60c0*/  PLOP3.LUT P0, PT, PT, PT, UP0, 0x80, 0x0 ;  /* 0x000000000000781c */ /* 0x000fda0003f0f008 */
[----:B------:R-:W-:Y:S05]  /*60d0*/  @!P0 BRA `(.L_x_2308) ;  /* 0x0000003c00008947 */ /* 0x000fea0003800000 */
[----:B------:R-:W-:Y:S01]  /*60e0*/  USHF.R.S32.HI UR19, URZ, 0x1f, UR17 ;  /* 0x0000001f3f137899 */ /* 0x000fe20008011411 */
[----:B------:R-:W1:Y:S01]  /*60f0*/  S2R R0, SR_TID.X ;  /* 0x0000000000007919 */ /* 0x000e620000002100 */
[----:B------:R-:W-:Y:S01]  /*6100*/  ULDC.64 UR12, c[0x0][0x2d8] ;  /* 0x0000b600000c7ab9 */ /* 0x000fe20000000a00 */
[----:B------:R-:W-:Y:S01]  /*6110*/  USHF.R.S32.HI UR9, URZ, 0x1f, UR10 ;  /* 0x0000001f3f097899 */ /* 0x000fe2000801140a */
[----:B------:R-:W-:Y:S01]  /*6120*/  LOP3.LUT R8, RZ, UR18, RZ, 0x33, !PT ;  /* 0x00000012ff087c12 */ /* 0x000fe2000f8e33ff */
[----:B------:R-:W-:Y:S02]  /*6130*/  UIMAD UR4, UR19, UR12, URZ ;  /* 0x0000000c130472a4 */ /* 0x000fe4000f8e023f */
[----:B------:R-:W-:Y:S02]  /*6140*/  UIMAD.WIDE.U32 UR6, UR17, UR12, URZ ;  /* 0x0000000c110672a5 */ /* 0x000fe4000f8e003f */
[----:B------:R-:W-:Y:S02]  /*6150*/  UIMAD UR4, UR17, UR13, UR4 ;  /* 0x0000000d110472a4 */ /* 0x000fe4000f8e0204 */
[----:B------:R-:W-:-:S02]  /*6160*/  UIADD3 UR11, UR5, -UR8, URZ ;  /* 0x80000008050b7290 */ /* 0x000fc4000fffe03f */
[----:B------:R-:W-:Y:S01]  /*6170*/  UIADD3 UR7, UR7, UR4, URZ ;  /* 0x0000000407077290 */ /* 0x000fe2000fffe03f */
[----:B------:R-:W-:Y:S01]  /*6180*/  ULDC.64 UR12, c[0x0][0x2e0] ;  /* 0x0000b800000c7ab9 */ /* 0x000fe20000000a00 */
[----:B------:R-:W-:Y:S02]  /*6190*/  UIADD3 UR4, UR16, 0x7f, URZ ;  /* 0x0000007f10047890 */ /* 0x000fe4000fffe03f */
[----:B------:R-:W-:Y:S02]  /*61a0*/  UIMAD UR9, UR9, UR12, URZ ;  /* 0x0000000c090972a4 */ /* 0x000fe4000f8e023f */
[----:B------:R-:W-:Y:S02]  /*61b0*/  UIMAD.WIDE.U32 UR6, UR10, UR12, UR6 ;  /* 0x0000000c0a0672a5 */ /* 0x000fe4000f8e0006 */
[----:B------:R-:W-:Y:S02]  /*61c0*/  UIADD3 UR12, UR16, 0xbf, -UR14 ;  /* 0x000000bf100c7890 */ /* 0x000fe4000fffe80e */
[----:B------:R-:W-:Y:S01]  /*61d0*/  ULOP3.LUT UR14, UR11, 0x1, URZ, 0xc0, !UPT ;  /* 0x000000010b0e7892 */ /* 0x000fe2000f8ec03f */
[----:B------:R-:W-:Y:S01]  /*61e0*/  ULDC UR15, c[0x0][0x288] ;  /* 0x0000a200000f7ab9 */ /* 0x000fe20000000800 */
[----:B------:R-:W-:-:S02]  /*61f0*/  UIMAD UR9, UR10, UR13, UR9 ;  /* 0x0000000d0a0972a4 */ /* 0x000fc4000f8e0209 */
[----:B------:R-:W-:Y:S02]  /*6200*/  UISETP.NE.U32.AND UP0, UPT, UR14, 0x1, UPT ;  /* 0x000000010e00788c */ /* 0x000fe4000bf05070 */
[----:B------:R-:W-:Y:S02]  /*6210*/  UIMAD UR10, UR10, UR15, URZ ;  /* 0x0000000f0a0a72a4 */ /* 0x000fe4000f8e023f */
[----:B------:R-:W-:Y:S01]  /*6220*/  USHF.R.S32.HI UR11, URZ, 0x1f, UR4 ;  /* 0x0000001f3f0b7899 */ /* 0x000fe20008011404 */
[----:B-1----:R-:W-:Y:S01]  /*6230*/  LOP3.LUT R0, R0, 0x1f, RZ, 0xc0, !PT ;  /* 0x0000001f00007812 */ /* 0x002fe200078ec0ff */
[----:B------:R-:W-:Y:S01]  /*6240*/  UIADD3 UR13, UP1, UR17, UR10, URZ ;  /* 0x0000000a110d7290 */ /* 0x000fe2000ff3e03f */
[----:B------:R-:W-:Y:S01]  /*6250*/  PLOP3.LUT P1, PT, PT, PT, UP0, 0x80, 0x0 ;  /* 0x000000000000781c */ /* 0x000fe20003f2f008 */
[----:B------:R-:W-:Y:S01]  /*6260*/  ULEA.HI UR11, UR11, UR4, URZ, 0x7 ;  /* 0x000000040b0b7291 */ /* 0x000fe2000f8f383f */
[----:B------:R-:W-:Y:S01]  /*6270*/  ULDC UR16, c[0x0][0x760] ;  /* 0x0001d80000107ab9 */ /* 0x000fe20000000800 */
[----:B------:R-:W-:Y:S01]  /*6280*/  ELECT P0, URZ, PT ;  /* 0x00000000003f782f */ /* 0x000fe20003800000 */
[----:B------:R-:W-:-:S02]  /*6290*/  UIMAD UR14, UR15, UR16, URZ ;  /* 0x000000100f0e72a4 */ /* 0x000fc4000f8e023f */
[----:B------:R-:W-:Y:S02]  /*62a0*/  ULEA.HI.X.SX32 UR15, UR10, UR19, 0x1, UP1 ;  /* 0x000000130a0f7291 */ /* 0x000fe400088f0e3f */
[----:B------:R-:W-:Y:S02]  /*62b0*/  USHF.R.S32.HI UR16, URZ, 0x7, UR11 ;  /* 0x000000073f107899 */ /* 0x000fe4000801140b */
[----:B------:R-:W-:-:S03]  /*62c0*/  UIADD3 UR25, UR7, UR9, URZ ;  /* 0x0000000907197290 */ /* 0x000fc6000fffe03f */
[----:B------:R-:W-:Y:S09]  /*62d0*/  @P1 BRA `(.L_x_2311) ;  /* 0x0000000400881947 */ /* 0x000ff20003800000 */
        /* <DEDUP_REMOVED lines=11> */
[----:B------:R-:W-:-:S04]  /*6390*/  ULEA UR4, UR8, UR12, 0x6 ;  /* 0x0000000c08047291 */ /* 0x000fc8000f8e303f */
[----:B------:R-:W-:-:S04]  /*63a0*/  USHF.R.S32.HI UR10, URZ, 0x1f, UR4 ;  /* 0x0000001f3f0a7899 */ /* 0x000fc80008011404 */
[----:B------:R-:W-:-:S04]  /*63b0*/  ULEA.HI UR10, UR10, UR4, URZ, 0x7 ;  /* 0x000000040a0a7291 */ /* 0x000fc8000f8f383f */
[----:B------:R-:W-:-:S04]  /*63c0*/  USHF.R.S32.HI UR10, URZ, 0x7, UR10 ;  /* 0x000000073f0a7899 */ /* 0x000fc8000801140a */
[----:B------:R-:W-:-:S04]  /*63d0*/  UISETP.LT.AND UP0, UPT, UR16, UR10, UPT ;  /* 0x0000000a1000728c */ /* 0x000fc8000bf01270 */
[----:B------:R-:W-:-:S06]  /*63e0*/  USEL UR10, UR16, UR10, UP0 ;  /* 0x0000000a100a7287 */ /* 0x000fcc0008000000 */
[----:B------:R-:W-:-:S07]  /*63f0*/  VIADD R5, R8, UR10 ;  /* 0x0000000a08057c36 */ /* 0x000fce0008000000 */
.L_x_2314:
[----:B------:R-:W2:Y:S04]  /*6400*/  LDG.E.STRONG.GPU R4, desc[UR46][R2.64] ;  /* 0x0000002e02047981 */ /* 0x000ea8000c1ef900 */
[----:B--2---:R-:W-:Y:S01]  /*6410*/  CCTL.IVALL ;  /* 0x00000000ff00798f */ /* 0x004fe20002000000 */
[----:B------:R-:W-:Y:S05]  /*6420*/  YIELD ;  /* 0x0000000000007946 */ /* 0x000fea0003800000 */
[----:B------:R-:W-:-:S13]  /*6430*/  ISETP.NE.AND P1, PT, R4, R5, PT ;  /* 0x000000050400720c */ /* 0x000fda0003f25270 */
[----:B------:R-:W-:Y:S05]  /*6440*/  @P1 BRA `(.L_x_2314) ;  /* 0xfffffffc00ec1947 */ /* 0x000fea000383ffff */
.L_x_2313:
[----:B------:R-:W-:Y:S05]  /*6450*/  BSYNC B1 ;  /* 0x0000000000017941 */ /* 0x000fea0003800000 */
.L_x_2312:
[----:B------:R-:W-:-:S03]  /*6460*/  UMOV UR4, 0xffffffff ;  /* 0xffffffff00047882 */ /* 0x000fc60000000000 */
[----:B------:R-:W-:Y:S05]  /*6470*/  BRA.DIV UR4, `(.L_x_2315) ;  /* 0x0000003a04847947 */ /* 0x000fea000b800000 */
[----:B------:R-:W-:Y:S01]  /*6480*/  NOP ;  /* 0x0000000000007918 */ /* 0x000fe20000000000 */
.L_x_2384:
[----:B------:R-:W-:Y:S01]  /*6490*/  IMAD.U32 R9, RZ, RZ, UR8 ;  /* 0x00000008ff097e24 */ /* 0x000fe2000f8e00ff */
[----:B------:R-:W-:Y:S05]  /*64a0*/  WARPSYNC.ALL ;  /* 0x0000000000007948 */ /* 0x000fea0003800000 */
[----:B------:R-:W-:Y:S01]  /*64b0*/  BAR.SYNC.DEFER_BLOCKING 0xd, 0xa0 ;  /* 0x0342800000007b1d */ /* 0x000fe20000010000 */
[----:B------:R-:W-:-:S05]  /*64c0*/  IMAD R9, R9, 0x1800, RZ ;  /* 0x0000180009097824 */ /* 0x000fca00078e02ff */
[----:B------:R-:W-:Y:S04]  /*64d0*/  BSSY B1, `(.L_x_2316) ;  /* 0x0000012000017945 */ /* 0x000fe80003800000 */
[----:B------:R-:W-:Y:S05]  /*64e0*/  @!P0 BRA `(.L_x_2317) ;  /* 0x0000000000408947 */ /* 0x000fea0003800000 */
[----:B------:R-:W1:Y:S01]  /*64f0*/  LDC.64 R6, c[0x0][0x2c0] ;  /* 0x0000b000ff067b82 */ /* 0x000e620000000a00 */
[----:B------:R-:W-:Y:S01]  /*6500*/  IADD3 R5, P1, R9, UR6, RZ ;  /* 0x0000000609057c10 */ /* 0x000fe2000ff3e0ff */
[----:B------:R-:W-:Y:S01]  /*6510*/  UMOV UR4, 0x400 ;  /* 0x0000040000047882 */ /* 0x000fe20000000000 */
[----:B------:R-:W-:Y:S01]  /*6520*/  UMOV UR20, 0x0 ;  /* 0x0000000000147882 */ /* 0x000fe20000000000 */
[----:B------:R-:W-:-:S04]  /*6530*/  UMOV UR21, 0x14f00000 ;  /* 0x14f0000000157882 */ /* 0x000fc80000000000 */
[----:B------:R-:W2:Y:S01]  /*6540*/  S2UR UR10, SR_CgaCtaId ;  /* 0x00000000000a79c3 */ /* 0x000ea20000008800 */
[----:B-1----:R-:W-:Y:S02]  /*6550*/  LEA R4, P3, R5, R6, 0x2 ;  /* 0x0000000605047211 */ /* 0x002fe400078610ff */
[----:B------:R-:W-:Y:S02]  /*6560*/  LEA.HI.X.SX32 R6, R9, UR25, 0x1, P1 ;  /* 0x0000001909067c11 */ /* 0x000fe400088f0eff */
[----:B------:R-:W-:Y:S02]  /*6570*/  R2UR UR18, R4 ;  /* 0x00000000041272ca */ /* 0x000fe400000e0000 */
[----:B------:R-:W-:Y:S01]  /*6580*/  LEA.HI.X R5, R5, R7, R6, 0x2, P3 ;  /* 0x0000000705057211 */ /* 0x000fe200018f1406 */
[----:B--2---:R-:W-:-:S03]  /*6590*/  ULEA UR4, UR10, UR4, 0x18 ;  /* 0x000000040a047291 */ /* 0x004fc6000f8ec03f */
[----:B------:R-:W-:Y:S01]  /*65a0*/  R2UR UR19, R5 ;  /* 0x00000000051372ca */ /* 0x000fe200000e0000 */
[----:B------:R-:W-:Y:S01]  /*65b0*/  UMOV UR10, 0x300 ;  /* 0x00000300000a7882 */ /* 0x000fe20000000000 */
[----:B------:R-:W-:-:S11]  /*65c0*/  UIADD3 UR4, UR4, 0xc000, URZ ;  /* 0x0000c00004047890 */ /* 0x000fd6000fffe03f */
[----:B------:R1:W-:Y:S02]  /*65d0*/  UBLKRED.G.S.ADD.F32.RN [UR18], [UR4], UR10, desc[UR20] ;  /* 0x00001412040073bb */ /* 0x0003e400080a140a */
[----:B-1----:R0:W-:Y:S02]  /*65e0*/  UTMACMDFLUSH ;  /* 0x00000000000079b7 */ /* 0x0021e40000000000 */
.L_x_2317:
[----:B------:R-:W-:Y:S05]  /*65f0*/  BSYNC B1 ;  /* 0x0000000000017941 */ /* 0x000fea0003800000 */
.L_x_2316:
        /* <DEDUP_REMOVED lines=20> */
.L_x_2319:
[----:B------:R-:W-:Y:S05]  /*6740*/  BSYNC B1 ;  /* 0x0000000000017941 */ /* 0x000fea0003800000 */
.L_x_2318:
[----:B------:R-:W-:Y:S06]  /*6750*/  BAR.ARV 0xa, 0xa0 ;  /* 0x0282800000007b1d */ /* 0x000fec0000002000 */
[----:B------:R-:W-:Y:S04]  /*6760*/  BSSY B1, `(.L_x_2320) ;  /* 0x0000003000017945 */ /* 0x000fe80003800000 */
[----:B------:R-:W-:Y:S05]  /*6770*/  @!P0 BRA `(.L_x_2321) ;  /* 0x0000000000048947 */ /* 0x000fea0003800000 */
[----:B------:R-:W-:-:S04]  /*6780*/  DEPBAR.LE SB0, 0x0 ;  /* 0x000080000000791a */ /* 0x000fc80000000000 */
.L_x_2321:
[----:B------:R-:W-:Y:S05]  /*6790*/  BSYNC B1 ;  /* 0x0000000000017941 */ /* 0x000fea0003800000 */
.L_x_2320:
        /* <DEDUP_REMOVED lines=19> */
.L_x_2323:
[----:B------:R-:W-:Y:S05]  /*68d0*/  BSYNC B1 ;  /* 0x0000000000017941 */ /* 0x000fea0003800000 */
.L_x_2322:
[----:B------:R-:W-:Y:S01]  /*68e0*/  UIADD3 UR17, UR8, 0x1, URZ ;  /* 0x0000000108117890 */ /* 0x000fe2000fffe03f */
[----:B------:R-:W-:Y:S11]  /*68f0*/  BRA `(.L_x_2324) ;  /* 0x0000000000047947 */ /* 0x000ff60003800000 */
.L_x_2311:
[----:B------:R-:W-:-:S05]  /*6900*/  UMOV UR17, UR8 ;  /* 0x0000000800117c82 */ /* 0x000fca0008000000 */
.L_x_2324:
[----:B------:R-:W-:-:S04]  /*6910*/  UIADD3 UR4, UR8, 0x1, URZ ;  /* 0x0000000108047890 */ /* 0x000fc8000fffe03f */
[----:B------:R-:W-:-:S06]  /*6920*/  UISETP.NE.AND UP0, UPT, UR5, UR4, UPT ;  /* 0x000000040500728c */ /* 0x000fcc000bf05270 */
[----:B------:R-:W-:-:S13]  /*6930*/  PLOP3.LUT P1, PT, PT, PT, UP0, 0x80, 0x0 ;  /* 0x000000000000781c */ /* 0x000fda0003f2f008 */
[----:B------:R-:W-:Y:S05]  /*6940*/  @!P1 BRA `(.L_x_2308) ;  /* 0x0000003000e49947 */ /* 0x000fea0003800000 */
[----:B------:R-:W-:Y:S01]  /*6950*/  ULDC.64 UR10, c[0x0][0x2c0] ;  /* 0x0000b000000a7ab9 */ /* 0x000fe20000000a00 */
[----:B------:R-:W-:Y:S02]  /*6960*/  UIADD3 UR21, UR9, UR7, URZ ;  /* 0x0000000709157290 */ /* 0x000fe4000fffe03f */
[----:B------:R-:W-:Y:S01]  /*6970*/  ULEA UR20, UP0, UR6, UR10, 0x2 ;  /* 0x0000000a06147291 */ /* 0x000fe2000f80103f */
[----:B------:R-:W-:Y:S01]  /*6980*/  UMOV UR22, UR17 ;  /* 0x0000001100167c82 */ /* 0x000fe20008000000 */
[----:B------:R-:W-:Y:S02]  /*6990*/  UMOV UR4, URZ ;  /* 0x0000003f00047c82 */ /* 0x000fe40008000000 */
[----:B------:R-:W-:Y:S02]  /*69a0*/  ULEA.HI.X UR21, UR6, UR11, UR21, 0x2, UP0 ;  /* 0x0000000b06157291 */ /* 0x000fe400080f1415 */
[----:B------:R-:W-:-:S04]  /*69b0*/  UIADD3 UR20, UP0, UR20, 0x3000, URZ ;  /* 0x0000300014147890 */ /* 0x000fc8000ff1e03f */
[----:B------:R-:W-:-:S12]  /*69c0*/  UIADD3.X UR21, URZ, UR21, URZ, UP0, !UPT ;  /* 0x000000153f157290 */ /* 0x000fd800087fe43f */
.L_x_2349:
[----:B------:R-:W-:Y:S01]  /*69d0*/  UIMAD UR23, UR14, UR17, URZ ;  /* 0x000000110e1772a4 */ /* 0x000fe2000f8e023f */
[----:B------:R-:W-:Y:S01]  /*69e0*/  ISETP.NE.AND P2, PT, R0, RZ, PT ;  /* 0x000000ff0000720c */ /* 0x000fe20003f45270 */
[----:B------:R-:W-:Y:S01]  /*69f0*/  ULDC.64 UR10, c[0x0][0x768] ;  /* 0x0001da00000a7ab9 */ /* 0x000fe20000000a00 */
[----:B------:R-:W-:Y:S01]  /*6a00*/  ULEA UR28, UR17, UR12, 0x6 ;  /* 0x0000000c111c7291 */ /* 0x000fe2000f8e303f */
        /* <DEDUP_REMOVED lines=8> */
[----:B------:R-:W-:-:S04]  /*6a90*/  USHF.R.S32.HI UR18, URZ, 0x1f, UR28 ;  /* 0x0000001f3f127899 */ /* 0x000fc8000801141c */
[----:B------:R-:W-:-:S04]  /*6aa0*/  ULEA.HI UR18, UR18, UR28, URZ, 0x7 ;  /* 0x0000001c12127291 */ /* 0x000fc8000f8f383f */
[----:B------:R-:W-:-:S04]  /*6ab0*/  USHF.R.S32.HI UR18, URZ, 0x7, UR18 ;  /* 0x000000073f127899 */ /* 0x000fc80008011412 */
[----:B------:R-:W-:-:S04]  /*6ac0*/  UISETP.LT.AND UP0, UPT, UR16, UR18, UPT ;  /* 0x000000121000728c */ /* 0x000fc8000bf01270 */
[----:B------:R-:W-:-:S06]  /*6ad0*/  USEL UR18, UR16, UR18, UP0 ;  /* 0x0000001210127287 */ /* 0x000fcc0008000000 */
[----:B------:R-:W-:-:S07]  /*6ae0*/  VIADD R5, R8, UR18 ;  /* 0x0000001208057c36 */ /* 0x000fce0008000000 */
.L_x_2327:
[----:B------:R-:W2:Y:S04]  /*6af0*/  LDG.E.STRONG.GPU R4, desc[UR46][R2.64] ;  /* 0x0000002e02047981 */ /* 0x000ea8000c1ef900 */
[----:B--2---:R-:W-:Y:S01]  /*6b00*/  CCTL.IVALL ;  /* 0x00000000ff00798f */ /* 0x004fe20002000000 */
[----:B------:R-:W-:Y:S05]  /*6b10*/  YIELD ;  /* 0x0000000000007946 */ /* 0x000fea0003800000 */
[----:B------:R-:W-:-:S13]  /*6b20*/  ISETP.NE.AND P1, PT, R4, R5, PT ;  /* 0x000000050400720c */ /* 0x000fda0003f25270 */
[----:B------:R-:W-:Y:S05]  /*6b30*/  @P1 BRA `(.L_x_2327) ;  /* 0xfffffffc00ec1947 */ /* 0x000fea000383ffff */
.L_x_2326:
[----:B------:R-:W-:Y:S05]  /*6b40*/  BSYNC B1 ;  /* 0x0000000000017941 */ /* 0x000fea0003800000 */
.L_x_2325:
[----:B------:R-:W-:-:S03]  /*6b50*/  UMOV UR18, 0xffffffff ;  /* 0xffffffff00127882 */ /* 0x000fc60000000000 */
[----:B------:R-:W-:Y:S05]  /*6b60*/  BRA.DIV UR18, `(.L_x_2328) ;  /* 0x0000003212e47947 */ /* 0x000fea000b800000 */
[----:B------:R-:W-:Y:S01]  /*6b70*/  NOP ;  /* 0x0000000000007918 */ /* 0x000fe20000000000 */
.L_x_2387:
        /* <DEDUP_REMOVED lines=10> */
[----:B------:R-:W-:Y:S01]  /*6c20*/  UMOV UR31, 0x14f00000 ;  /* 0x14f00000001f7882 */ /* 0x000fe20000000000 */
[----:B-1----:R-:W-:Y:S02]  /*6c30*/  ULEA UR24, UR24, UR19, 0x18 ;  /* 0x0000001318187291 */ /* 0x002fe4000f8ec03f */
[----:B------:R-:W-:-:S02]  /*6c40*/  ULEA.HI.X.SX32 UR19, UR18, UR25, 0x1, UP0 ;  /* 0x0000001912137291 */ /* 0x000fc400080f0e3f */
[----:B------:R-:W-:Y:S02]  /*6c50*/  ULEA UR18, UP0, UR29, UR26, 0x2 ;  /* 0x0000001a1d127291 */ /* 0x000fe4000f80103f */
[----:B------:R-:W-:Y:S02]  /*6c60*/  UIADD3 UR24, UR24, 0xc000, URZ ;  /* 0x0000c00018187890 */ /* 0x000fe4000fffe03f */
[----:B------:R-:W-:Y:S01]  /*6c70*/  ULEA.HI.X UR19, UR29, UR27, UR19, 0x2, UP0 ;  /* 0x0000001b1d137291 */ /* 0x000fe200080f1413 */
[----:B------:R-:W-:-:S08]  /*6c80*/  UMOV UR26, 0x300 ;  /* 0x00000300001a7882 */ /* 0x000fd00000000000 */
[----:B------:R1:W-:Y:S02]  /*6c90*/  UBLKRED.G.S.ADD.F32.RN [UR18], [UR24], UR26, desc[UR30] ;  /* 0x00001e12180073bb */ /* 0x0003e400080a141a */
[----:B-1----:R0:W-:Y:S02]  /*6ca0*/  UTMACMDFLUSH ;  /* 0x00000000000079b7 */ /* 0x0021e40000000000 */
.L_x_2330:
[----:B------:R-:W-:Y:S05]  /*6cb0*/  BSYNC B1 ;  /* 0x0000000000017941 */ /* 0x000fea0003800000 */
.L_x_2329:
        /* <DEDUP_REMOVED lines=15> */
.L_x_2332:
[----:B------:R-:W-:Y:S05]  /*6db0*/  BSYNC B1 ;  /* 0x0000000000017941 */ /* 0x000fea0003800000 */
.L_x_2331:
[----:B------:R-:W-:Y:S06]  /*6dc0*/  BAR.ARV 0xa, 0xa0 ;  /* 0x0282800000007b1d */ /* 0x000fec0000002000 */
[----:B------:R-:W-:Y:S04]  /*6dd0*/  BSSY B1, `(.L_x_2333) ;  /* 0x0000003000017945 */ /* 0x000fe80003800000 */
[----:B------:R-:W-:Y:S05]  /*6de0*/  @!P0 BRA `(.L_x_2334) ;  /* 0x0000000000048947 */ /* 0x000fea0003800000 */
[----:B------:R-:W-:-:S04]  /*6df0*/  DEPBAR.LE SB0, 0x0 ;  /* 0x000080000000791a */ /* 0x000fc80000000000 */
.L_x_2334:
[----:B------:R-:W-:Y:S05]  /*6e00*/  BSYNC B1 ;  /* 0x0000000000017941 */ /* 0x000fea0003800000 */
.L_x_2333:
        /* <DEDUP_REMOVED lines=19> */
.L_x_2336:
[----:B------:R-:W-:Y:S05]  /*6f40*/  BSYNC B1 ;  /* 0x0000000000017941 */ /* 0x000fea0003800000 */
.L_x_2335:
        /* <DEDUP_REMOVED lines=9> */
[----:B------:R-:W-:-:S04]  /*6fe0*/  UIADD3 UR10, UR28, 0x40, URZ ;  /* 0x000000401c0a7890 */ /* 0x000fc8000fffe03f */
[----:B------:R-:W-:-:S04]  /*6ff0*/  USHF.R.S32.HI UR11, URZ, 0x1f, UR10 ;  /* 0x0000001f3f0b7899 */ /* 0x000fc8000801140a */
[----:B------:R-:W-:-:S04]  /*7000*/  ULEA.HI UR11, UR11, UR10, URZ, 0x7 ;  /* 0x0000000a0b0b7291 */ /* 0x000fc8000f8f383f */
[----:B------:R-:W-:-:S04]  /*7010*/  USHF.R.S32.HI UR11, URZ, 0x7, UR11 ;  /* 0x000000073f0b7899 */ /* 0x000fc8000801140b */
[----:B------:R-:W-:-:S04]  /*7020*/  UISETP.LT.AND UP0, UPT, UR16, UR11, UPT ;  /* 0x0000000b1000728c */ /* 0x000fc8000bf01270 */
[----:B------:R-:W-:-:S06]  /*7030*/  USEL UR11, UR16, UR11, UP0 ;  /* 0x0000000b100b7287 */ /* 0x000fcc0008000000 */
[----:B------:R-:W-:-:S07]  /*7040*/  VIADD R5, R8, UR11 ;  /* 0x0000000b08057c36 */ /* 0x000fce0008000000 */
.L_x_2339:
[----:B------:R-:W2:Y:S04]  /*7050*/  LDG.E.STRONG.GPU R4, desc[UR46][R2.64] ;  /* 0x0000002e02047981 */ /* 0x000ea8000c1ef900 */
[----:B--2---:R-:W-:Y:S01]  /*7060*/  CCTL.IVALL ;  /* 0x00000000ff00798f */ /* 0x004fe20002000000 */
[----:B------:R-:W-:Y:S05]  /*7070*/  YIELD ;  /* 0x0000000000007946 */ /* 0x000fea0003800000 */
[----:B------:R-:W-:-:S13]  /*7080*/  ISETP.NE.AND P1, PT, R4, R5, PT ;  /* 0x000000050400720c */ /* 0x000fda0003f25270 */
[----:B------:R-:W-:Y:S05]  /*7090*/  @P1 BRA `(.L_x_2339) ;  /* 0xfffffffc00ec1947 */ /* 0x000fea000383ffff */
.L_x_2338:
[----:B------:R-:W-:Y:S05]  /*70a0*/  BSYNC B1 ;  /* 0x0000000000017941 */ /* 0x000fea0003800000 */
.L_x_2337:
[----:B------:R-:W-:-:S03]  /*70b0*/  UMOV UR10, 0xffffffff ;  /* 0xffffffff000a7882 */ /* 0x000fc60000000000 */
[----:B------:R-:W-:Y:S05]  /*70c0*/  BRA.DIV UR10, `(.L_x_2340) ;  /* 0x0000002e0aa87947 */ /* 0x000fea000b800000 */
[----:B------:R-:W-:Y:S01]  /*70d0*/  NOP ;  /* 0x0000000000007918 */ /* 0x000fe20000000000 */
.L_x_2390:
        /* <DEDUP_REMOVED lines=15> */
.L_x_2342:
[----:B------:R-:W-:Y:S05]  /*71d0*/  BSYNC B1 ;  /* 0x0000000000017941 */ /* 0x000fea0003800000 */
.L_x_2341:
        /* <DEDUP_REMOVED lines=15> */
.L_x_2344:
[----:B------:R-:W-:Y:S05]  /*72d0*/  BSYNC B1 ;  /* 0x0000000000017941 */ /* 0x000fea0003800000 */
.L_x_2343:
[----:B------:R-:W-:Y:S06]  /*72e0*/  BAR.ARV 0xa, 0xa0 ;  /* 0x0282800000007b1d */ /* 0x000fec0000002000 */
[----:B------:R-:W-:Y:S04]  /*72f0*/  BSSY B1, `(.L_x_2345) ;  /* 0x0000003000017945 */ /* 0x000fe80003800000 */
[----:B------:R-:W-:Y:S05]  /*7300*/  @!P0 BRA `(.L_x_2346) ;  /* 0x0000000000048947 */ /* 0x000fea0003800000 */
[----:B------:R-:W-:-:S04]  /*7310*/  DEPBAR.LE SB0, 0x0 ;  /* 0x000080000000791a */ /* 0x000fc80000000000 */
.L_x_2346:
[----:B------:R-:W-:Y:S05]  /*7320*/  BSYNC B1 ;  /* 0x0000000000017941 */ /* 0x000fea0003800000 */
.L_x_2345:
        /* <DEDUP_REMOVED lines=19> */
.L_x_2348:
[----:B------:R-:W-:Y:S05]  /*7460*/  BSYNC B1 ;  /* 0x0000000000017941 */ /* 0x000fea0003800000 */
.L_x_2347:
[----:B------:R-:W-:Y:S02]  /*7470*/  UIADD3 UR17, UR17, 0x2, URZ ;  /* 0x0000000211117890 */ /* 0x000fe4000fffe03f */
[----:B------:R-:W-:Y:S02]  /*7480*/  UIADD3 UR4, UR4, 0x3000, URZ ;  /* 0x0000300004047890 */ /* 0x000fe4000fffe03f */
[----:B------:R-:W-:-:S06]  /*7490*/  UISETP.GE.AND UP0, UPT, UR17, UR5, UPT ;  /* 0x000000051100728c */ /* 0x000fcc000bf06270 */
[----:B------:R-:W-:-:S13]  /*74a0*/  PLOP3.LUT P1, PT, PT, PT, UP0, 0x80, 0x0 ;  /* 0x000000000000781c */ /* 0x000fda0003f2f008 */
[----:B------:R-:W-:Y:S05]  /*74b0*/  @!P1 BRA `(.L_x_2349) ;  /* 0xfffffff400449947 */ /* 0x000fea000383ffff */
[----:B------:R-:W-:Y:S05]  /*74c0*/  BRA `(.L_x_2308) ;  /* 0x0000002800047947 */ /* 0x000fea0003800000 */
.L_x_2307:
        /* <DEDUP_REMOVED lines=21> */
.L_x_2350:
[----:B------:R-:W-:Y:S01]  /*7620*/  ULDC UR9, c[0x0][0xb44] ;  /* 0x0002d10000097ab9 */ /* 0x000fe20000000800 */
[----:B------:R-:W-:Y:S01]  /*7630*/  UMOV UR7, UR8 ;  /* 0x0000000800077c82 */ /* 0x000fe20008000000 */
[----:B------:R-:W-:-:S11]  /*7640*/  UISETP.NE.AND UP0, UPT, UR9, 0x1, UPT ;  /* 0x000000010900788c */ /* 0x000fd6000bf05270 */
[----:B------:R-:W-:Y:S02]  /*7650*/  @UP0 ULDC.64 UR10, c[0x0][0xb48] ;  /* 0x0002d200000a0ab9 */ /* 0x000fe40000000a00 */
[----:B------:R-:W-:-:S04]  /*7660*/  UIMAD.WIDE.U32 UR4, UR8, UR10, URZ ;  /* 0x0000000a080472a5 */ /* 0x000fc8000f8e003f */
[----:B------:R-:W-:-:S04]  /*7670*/  @UP0 USHF.R.U32.HI UR7, URZ, UR11, UR5 ;  /* 0x0000000b3f070299 */ /* 0x000fc80008011605 */
[----:B------:R-:W-:-:S12]  /*7680*/  UIMAD UR4, UR7, UR9, URZ ;  /* 0x00000009070472a4 */ /* 0x000fd8000f8e023f */
.L_x_2351:
        /* <DEDUP_REMOVED lines=16> */
[----:B------:R-:W-:Y:S01]  /*7790*/  ULOP3.LUT UR7, URZ, UR7, URZ, 0x33, !UPT ;  /* 0x000000073f077292 */ /* 0x000fe2000f8e333f */
[----:B------:R-:W-:Y:S01]  /*77a0*/  ULDC UR4, c[0x0][0xb2c] ;  /* 0x0002cb0000047ab9 */ /* 0x000fe20000000800 */
[----:B------:R-:W-:Y:S02]  /*77b0*/  ULDC UR5, c[0x0][0x280] ;  /* 0x0000a00000057ab9 */ /* 0x000fe40000000800 */
[----:B------:R-:W-:Y:S01]  /*77c0*/  UIADD3 UR7, UR7, UR4, URZ ;  /* 0x0000000407077290 */ /* 0x000fe2000fffe03f */
[----:B------:R-:W-:Y:S02]  /*77d0*/  ULDC UR6, c[0x0][0x74c] ;  /* 0x0001d30000067ab9 */ /* 0x000fe40000000800 */
[----:B------:R-:W-:Y:S01]  /*77e0*/  ULDC UR4, c[0x0][0x290] ;  /* 0x0000a40000047ab9 */ /* 0x000fe20000000800 */
[----:B------:R-:W-:-:S04]  /*77f0*/  USHF.L.U32 UR11, UR7, 0x7, URZ ;  /* 0x00000007070b7899 */ /* 0x000fc8000800063f */
        /* <DEDUP_REMOVED lines=50> */
.L_x_2391:
        /* <DEDUP_REMOVED lines=15> */
.L_x_2355:
        /* <DEDUP_REMOVED lines=67> */
[----:B------:R-:W-:Y:S01]  /*8040*/  ISETP.GE.AND P1, PT, R4, R6, PT ;  /* 0x000000060400720c */ /* 0x000fe20003f26270 */
[----:B------:R1:W-:Y:S01]  /*8050*/  UTMALDG.4D [UR16], [UR48], desc[UR50] ;  /* 0x00003210300075b4 */ /* 0x0003e20008019000 */
[----:B------:R2:W-:Y:S01]  /*8060*/  UTMALDG.4D [UR40], [UR48], desc[UR50] ;  /* 0x00003228300075b4 */ /* 0x0005e20008019000 */
[----:B------:R-:W-:Y:S01]  /*8070*/  UTMALDG.4D [UR24], [UR48], desc[UR50] ;  /* 0x00003218300075b4 */ /* 0x000fe20008019000 */
[----:B------:R3:W-:Y:S01]  /*8080*/  UBLKCP.S.G [UR56], [UR32], UR7 ;  /* 0x00000038200073ba */ /* 0x0007e20008000207 */
[----:B------:R4:W-:Y:S01]  /*8090*/  SYNCS.ARRIVE.TRANS64 RZ, [R16+URZ+0x26800], R5 ;  /* 0x0268000510ff79a7 */ /* 0x0009e2000800003f */
[----:B-1----:R-:W-:Y:S01]  /*80a0*/  UMOV UR16, 0x0 ;  /* 0x0000000000107882 */ /* 0x002fe20000000000 */
[----:B------:R-:W-:-:S02]  /*80b0*/  UMOV UR17, 0x10000000 ;  /* 0x1000000000117882 */ /* 0x000fc40000000000 */
[----:B------:R1:W-:Y:S01]  /*80c0*/  UTMALDG.4D [UR8], [UR54], desc[UR16] ;  /* 0x00001008360075b4 */ /* 0x0003e20008019000 */
[----:B--2---:R-:W-:Y:S01]  /*80d0*/  UIADD3 UR40, UR8, 0x4000, URZ ;  /* 0x0000400008287890 */ /* 0x004fe2000fffe03f */
[----:B------:R-:W-:Y:S01]  /*80e0*/  UMOV UR42, 0x40 ;  /* 0x00000040002a7882 */ /* 0x000fe20000000000 */
[----:B------:R-:W-:Y:S01]  /*80f0*/  UMOV UR43, UR11 ;  /* 0x0000000b002b7c82 */ /* 0x000fe20008000000 */
[----:B------:R-:W-:Y:S01]  /*8100*/  UMOV UR44, UR12 ;  /* 0x0000000c002c7c82 */ /* 0x000fe20008000000 */
[----:B------:R-:W-:Y:S01]  /*8110*/  UMOV UR41, UR9 ;  /* 0x0000000900297c82 */ /* 0x000fe20008000000 */
[----:B---3--:R-:W-:Y:S02]  /*8120*/  UIADD3 UR32, UR8, 0x1000, URZ ;  /* 0x0000100008207890 */ /* 0x008fe4000fffe03f */
        /* <DEDUP_REMOVED lines=13> */
[----:B-1----:R-:W-:Y:S01]  /*8200*/  UMOV UR10, 0x40 ;  /* 0x00000040000a7882 */ /* 0x002fe20000000000 */
[----:B------:R-:W-:Y:S01]  /*8210*/  UTMALDG.4D [UR48], [UR54], desc[UR16] ;  /* 0x00001030360075b4 */ /* 0x000fe20008019000 */
[----:B------:R1:W-:Y:S01]  /*8220*/  UTMALDG.4D [UR24], [UR54], desc[UR16] ;  /* 0x00001018360075b4 */ /* 0x0003e20008019000 */
[----:B------:R4:W-:Y:S01]  /*8230*/  UTMALDG.4D [UR40], [UR54], desc[UR16] ;  /* 0x00001028360075b4 */ /* 0x0009e20008019000 */
[----:B--2---:R-:W-:Y:S01]  /*8240*/  UIADD3 UR32, UR8, 0x6000, URZ ;  /* 0x0000600008207890 */ /* 0x004fe2000fffe03f */
[----:B------:R-:W-:-:S02]  /*8250*/  UMOV UR34, UR18 ;  /* 0x0000001200227c82 */ /* 0x000fc40008000000 */
[----:B------:R4:W-:Y:S06]  /*8260*/  UTMALDG.4D [UR56], [UR54], desc[UR16] ;  /* 0x00001038360075b4 */ /* 0x0009ec0008019000 */
[----:B------:R4:W-:Y:S01]  /*8270*/  UTMALDG.4D [UR32], [UR30], desc[UR16] ;  /* 0x000010201e0075b4 */ /* 0x0009e20008019000 */
[----:B-1----:R-:W-:Y:S02]  /*8280*/  UIADD3 UR24, UR8, 0x8000, URZ ;  /* 0x0000800008187890 */ /* 0x002fe4000fffe03f */
[----:B------:R-:W-:Y:S01]  /*8290*/  UIADD3 UR8, UR8, 0xa000, URZ ;  /* 0x0000a00008087890 */ /* 0x000fe2000fffe03f */
[----:B------:R-:W-:-:S06]  /*82a0*/  UMOV UR26, 0x20 ;  /* 0x00000020001a7882 */ /* 0x000fcc0000000000 */
[----:B------:R4:W-:Y:S02]  /*82b0*/  UTMALDG.4D [UR24], [UR30], desc[UR16] ;  /* 0x000010181e0075b4 */ /* 0x0009e40008019000 */
[----:B------:R4:W-:Y:S02]  /*82c0*/  UTMALDG.4D [UR8], [UR30], desc[UR16] ;  /* 0x000010081e0075b4 */ /* 0x0009e40008019000 */
[----:B----4-:R-:W-:Y:S05]  /*82d0*/  @P1 BRA `(.L_x_2356) ;  /* 0x0000001000f41947 */ /* 0x010fea0003800000 */
        /* <DEDUP_REMOVED lines=18> */
.L_x_2366:
[----:B--234-:R-:W-:-:S04]  /*8400*/  SHF.L.U32 R21, R11, 0x1f, RZ ;  /* 0x0000001f0b157819 */ /* 0x01cfc800000006ff */
[----:B------:R-:W1:Y:S02]  /*8410*/  SYNCS.PHASECHK.TRANS64.TRYWAIT P1, [R16+URZ+0x26840], R21 ;  /* 0x02684015100075a7 */ /* 0x000e64000802017f */
[----:B-1----:R-:W-:Y:S05]  /*8420*/  @!P1 BRA `(.L_x_2358) ;  /* 0x0000001c00009947 */ /* 0x002fea0003800000 */
.L_x_2392:
[----:B------:R-:W-:Y:S05]  /*8430*/  @P0 BRA `(.L_x_2359) ;  /* 0x0000000000140947 */ /* 0x000fea0003800000 */
[----:B------:R-:W-:Y:S01]  /*8440*/  ISETP.NE.AND P1, PT, R6, RZ, PT ;  /* 0x000000ff0600720c */ /* 0x000fe20003f25270 */
[----:B------:R-:W-:-:S04]  /*8450*/  IMAD.MOV.U32 R3, RZ, RZ, 0x3100 ;  /* 0x00003100ff037424 */ /* 0x000fc800078e00ff */
[----:B------:R3:W-:Y:S08]  /*8460*/  SYNCS.ARRIVE.TRANS64 RZ, [R16+URZ+0x26830], R3 ;  /* 0x0268300310ff79a7 */ /* 0x0007f0000800003f */
[----:B------:R-:W-:Y:S05]  /*8470*/  @!P1 BRA `(.L_x_2359) ;  /* 0x0000000000049947 */ /* 0x000fea0003800000 */
[----:B------:R-:W-:Y:S01]  /*8480*/  BPT.TRAP 0x1 ;  /* 0x000000040000795c */ /* 0x000fe20000300000 */
.L_x_2359:
        /* <DEDUP_REMOVED lines=43> */
.L_x_2393:
[----:B------:R-:W-:Y:S05]  /*8740*/  @P0 BRA `(.L_x_2361) ;  /* 0x0000000000140947 */ /* 0x000fea0003800000 */
[----:B------:R-:W-:Y:S01]  /*8750*/  ISETP.NE.AND P1, PT, R6, RZ, PT ;  /* 0x000000ff0600720c */ /* 0x000fe20003f25270 */
[----:B------:R-:W-:-:S04]  /*8760*/  IMAD.MOV.U32 R2, RZ, RZ, 0x3100 ;  /* 0x00003100ff027424 */ /* 0x000fc800078e00ff */
[----:B------:R3:W-:Y:S08]  /*8770*/  SYNCS.ARRIVE.TRANS64 RZ, [R16+URZ+0x26818], R2 ;  /* 0x0268180210ff79a7 */ /* 0x0007f0000800003f */
[----:B------:R-:W-:Y:S05]  /*8780*/  @!P1 BRA `(.L_x_2361) ;  /* 0x0000000000049947 */ /* 0x000fea0003800000 */
[----:B------:R-:W-:Y:S01]  /*8790*/  BPT.TRAP 0x1 ;  /* 0x000000040000795c */ /* 0x000fe20000300000 */
.L_x_2361:
        /* <DEDUP_REMOVED lines=43> */
.L_x_2394:
[----:B------:R-:W-:Y:S05]  /*8a50*/  @P0 BRA `(.L_x_2363) ;  /* 0x0000000000140947 */ /* 0x000fea0003800000 */
[----:B------:R-:W-:Y:S01]  /*8a60*/  ISETP.NE.AND P1, PT, R6, RZ, PT ;  /* 0x000000ff0600720c */ /* 0x000fe20003f25270 */
[----:B-123--:R-:W-:-:S04]  /*8a70*/  IMAD.MOV.U32 R21, RZ, RZ, 0x3100 ;  /* 0x00003100ff157424 */ /* 0x00efc800078e00ff */
[----:B------:R4:W-:Y:S08]  /*8a80*/  SYNCS.ARRIVE.TRANS64 RZ, [R16+URZ+0x26838], R21 ;  /* 0x0268381510ff79a7 */ /* 0x0009f0000800003f */
[----:B------:R-:W-:Y:S05]  /*8a90*/  @!P1 BRA `(.L_x_2363) ;  /* 0x0000000000049947 */ /* 0x000fea0003800000 */
[----:B------:R-:W-:Y:S01]  /*8aa0*/  BPT.TRAP 0x1 ;  /* 0x000000040000795c */ /* 0x000fe20000300000 */
.L_x_2363:
        /* <DEDUP_REMOVED lines=38> */
.L_x_2396:
[----:B------:R-:W-:Y:S05]  /*8d10*/  @P0 BRA `(.L_x_2365) ;  /* 0x0000000000140947 */ /* 0x000fea0003800000 */
[----:B------:R-:W-:Y:S01]  /*8d20*/  ISETP.NE.AND P1, PT, R6, RZ, PT ;  /* 0x000000ff0600720c */ /* 0x000fe20003f25270 */
[----:B------:R-:W-:-:S04]  /*8d30*/  IMAD.MOV.U32 R5, RZ, RZ, 0x3100 ;  /* 0x00003100ff057424 */ /* 0x000fc800078e00ff */
[----:B------:R1:W-:Y:S08]  /*8d40*/  SYNCS.ARRIVE.TRANS64 RZ, [R16+URZ+0x26810], R5 ;  /* 0x0268100510ff79a7 */ /* 0x0003f0000800003f */
[----:B------:R-:W-:Y:S05]  /*8d50*/  @!P1 BRA `(.L_x_2365) ;  /* 0x0000000000049947 */ /* 0x000fea0003800000 */
[----:B------:R-:W-:Y:S01]  /*8d60*/  BPT.TRAP 0x1 ;  /* 0x000000040000795c */ /* 0x000fe20000300000 */
.L_x_2365:
        /* <DEDUP_REMOVED lines=44> */
.L_x_2357:
        /* <DEDUP_REMOVED lines=8> */
.L_x_2397:
[----:B------:R-:W-:Y:S05]  /*90b0*/  @P0 BRA `(.L_x_2368) ;  /* 0x0000000000140947 */ /* 0x000fea0003800000 */
[----:B------:R-:W-:Y:S01]  /*90c0*/  ISETP.NE.AND P1, PT, R6, RZ, PT ;  /* 0x000000ff0600720c */ /* 0x000fe20003f25270 */
[----:B------:R-:W-:-:S04]  /*90d0*/  IMAD.MOV.U32 R5, RZ, RZ, 0x3100 ;  /* 0x00003100ff057424 */ /* 0x000fc800078e00ff */
[----:B------:R2:W-:Y:S08]  /*90e0*/  SYNCS.ARRIVE.TRANS64 RZ, [R16+URZ+0x26830], R5 ;  /* 0x0268300510ff79a7 */ /* 0x0005f0000800003f */
[----:B------:R-:W-:Y:S05]  /*90f0*/  @!P1 BRA `(.L_x_2368) ;  /* 0x0000000000049947 */ /* 0x000fea0003800000 */
[----:B------:R-:W-:Y:S01]  /*9100*/  BPT.TRAP 0x1 ;  /* 0x000000040000795c */ /* 0x000fe20000300000 */
.L_x_2368:
        /* <DEDUP_REMOVED lines=40> */
.L_x_2398:
[----:B------:R-:W-:Y:S05]  /*9390*/  @P0 BRA `(.L_x_2370) ;  /* 0x0000000000140947 */ /* 0x000fea0003800000 */
[----:B------:R-:W-:Y:S01]  /*93a0*/  ISETP.NE.AND P0, PT, R6, RZ, PT ;  /* 0x000000ff0600720c */ /* 0x000fe20003f05270 */
[----:B------:R-:W-:-:S04]  /*93b0*/  IMAD.MOV.U32 R5, RZ, RZ, 0x3100 ;  /* 0x00003100ff057424 */ /* 0x000fc800078e00ff */
[----:B------:R1:W-:Y:S08]  /*93c0*/  SYNCS.ARRIVE.TRANS64 RZ, [R16+URZ+0x26818], R5 ;  /* 0x0268180510ff79a7 */ /* 0x0003f0000800003f */
[----:B------:R-:W-:Y:S05]  /*93d0*/  @!P0 BRA `(.L_x_2370) ;  /* 0x0000000000048947 */ /* 0x000fea0003800000 */
[----:B------:R-:W-:Y:S01]  /*93e0*/  BPT.TRAP 0x1 ;  /* 0x000000040000795c */ /* 0x000fe20000300000 */
.L_x_2370:
        /* <DEDUP_REMOVED lines=44> */
.L_x_2356:
[----:B------:R-:W1:Y:S01]  /*96b0*/  S2R R0, SR_TID.X ;  /* 0x0000000000007919 */ /* 0x000e620000002100 */
[----:B------:R-:W-:Y:S01]  /*96c0*/  IMAD R3, R19, 0x8, R16 ;  /* 0x0000000813037824 */ /* 0x000fe200078e0210 */
[----:B-1----:R-:W-:Y:S02]  /*96d0*/  LOP3.LUT R2, R0, 0x7f, RZ, 0xc0, !PT ;  /* 0x0000007f00027812 */ /* 0x002fe400078ec0ff */
[----:B------:R-:W-:Y:S02]  /*96e0*/  SHF.L.U32 R0, R11, 0x1f, RZ ;  /* 0x0000001f0b007819 */ /* 0x000fe400000006ff */
[----:B------:R-:W-:Y:S02]  /*96f0*/  ISETP.NE.AND P1, PT, R2, RZ, PT ;  /* 0x000000ff0200720c */ /* 0x000fe40003f25270 */
[----:B------:R-:W1:Y:S02]  /*9700*/  SYNCS.PHASECHK.TRANS64.TRYWAIT P0, [R3+URZ+0x26840], R0 ;  /* 0x02684000030075a7 */ /* 0x000e64000800017f */
[----:B-1----:R-:W-:Y:S09]  /*9710*/  @!P0 BRA `(.L_x_2371) ;  /* 0x0000000800c08947 */ /* 0x002ff20003800000 */
.L_x_2399:
[----:B------:R-:W-:Y:S05]  /*9720*/  @P1 BRA `(.L_x_2372) ;  /* 0x0000000000181947 */ /* 0x000fea0003800000 */
[----:B------:R-:W1:Y:S01]  /*9730*/  S2R R2, SR_TID.X ;  /* 0x0000000000027919 */ /* 0x000e620000002100 */
[----:B------:R-:W-:-:S04]  /*9740*/  IMAD.MOV.U32 R0, RZ, RZ, 0x3100 ;  /* 0x00003100ff007424 */ /* 0x000fc800078e00ff */
[----:B------:R1:W-:Y:S02]  /*9750*/  SYNCS.ARRIVE.TRANS64 RZ, [R3+URZ+0x26830], R0 ;  /* 0x0268300003ff79a7 */ /* 0x0003e4000800003f */
[----:B-1----:R-:W-:-:S13]  /*9760*/  LOP3.LUT P0, RZ, R2, 0x1f, RZ, 0xc0, !PT ;  /* 0x0000001f02ff7812 */ /* 0x002fda000780c0ff */
[----:B------:R-:W-:Y:S05]  /*9770*/  @!P0 BRA `(.L_x_2372) ;  /* 0x0000000000048947 */ /* 0x000fea0003800000 */
[----:B------:R-:W-:Y:S01]  /*9780*/  BPT.TRAP 0x1 ;  /* 0x000000040000795c */ /* 0x000fe20000300000 */
.L_x_2372:
        /* <DEDUP_REMOVED lines=47> */
.L_x_2353:
[----:B------:R-:W-:Y:S05]  /*9a80*/  BSYNC B1 ;  /* 0x0000000000017941 */ /* 0x000fea0003800000 */
.L_x_2352:
[----:B------:R-:W-:-:S03]  /*9a90*/  UMOV UR7, 0xffffffff ;  /* 0xffffffff00077882 */ /* 0x000fc60000000000 */
[----:B------:R-:W-:Y:S05]  /*9aa0*/  BRA.DIV UR7, `(.L_x_2373) ;  /* 0x0000000607f07947 */ /* 0x000fea000b800000 */
[----:B------:R-:W-:-:S13]  /*9ab0*/  ELECT P6, URZ, PT ;  /* 0x00000000003f782f */ /* 0x000fda00038c0000 */
.L_x_2402:
[----:B------:R-:W-:Y:S05]  /*9ac0*/  @!P6 BRA `(.L_x_2308) ;  /* 0x000000000084e947 */ /* 0x000fea0003800000 */
[----:B------:R-:W-:-:S06]  /*9ad0*/  ULOP3.LUT UR7, UR38, 0x2, URZ, 0xfc, !UPT ;  /* 0x0000000226077892 */ /* 0x000fcc000f8efc3f */
[----:B------:R-:W-:-:S05]  /*9ae0*/  IMAD.U32 R2, RZ, RZ, UR7 ;  /* 0x00000007ff027e24 */ /* 0x000fca000f8e00ff */
[----:B------:R-:W-:-:S13]  /*9af0*/  ISETP.NE.AND P2, PT, R2, 0x3, PT ;  /* 0x000000030200780c */ /* 0x000fda0003f45270 */
[----:B------:R-:W-:Y:S05]  /*9b00*/  @!P2 BRA `(.L_x_2374) ;  /* 0x000000000004a947 */ /* 0x000fea0003800000 */
[----:B------:R-:W-:Y:S01]  /*9b10*/  BPT.TRAP 0x1 ;  /* 0x000000040000795c */ /* 0x000fe20000300000 */
.L_x_2374:
        /* <DEDUP_REMOVED lines=15> */
.L_x_2403:
[----:B------:R-:W2:Y:S02]  /*9c10*/  SYNCS.PHASECHK.TRANS64.TRYWAIT P0, [R3+URZ], R2 ;  /* 0x00000002030075a7 */ /* 0x000ea4000800017f */
[----:B--2---:R-:W-:Y:S05]  /*9c20*/  @!P0 BRA `(.L_x_2376) ;  /* 0x0000000400c48947 */ /* 0x004fea0003800000 */
.L_x_2404:
[----:B------:R-:W-:Y:S05]  /*9c30*/  @!P2 BRA `(.L_x_2377) ;  /* 0x000000000004a947 */ /* 0x000fea0003800000 */
[----:B------:R-:W-:Y:S01]  /*9c40*/  BPT.TRAP 0x1 ;  /* 0x000000040000795c */ /* 0x000fe20000300000 */
.L_x_2377:
[----:B--2---:R-:W-:-:S04]  /*9c50*/  VIADD R3, R7, 0x26840 ;  /* 0x0002684007037836 */ /* 0x004fc80000000000 */
[----:B------:R-:W-:-:S04]  /*9c60*/  IMAD R0, R0, 0x8, R3 ;  /* 0x0000000800007824 */ /* 0x000fc800078e0203 */
[----:B------:R-:W2:Y:S02]  /*9c70*/  SYNCS.PHASECHK.TRANS64.TRYWAIT P0, [R0+URZ], R5 ;  /* 0x00000005000075a7 */ /* 0x000ea4000800017f */
[----:B--2---:R-:W-:Y:S05]  /*9c80*/  @!P0 BRA `(.L_x_2378) ;  /* 0x0000000400c08947 */ /* 0x004fea0003800000 */
.L_x_2405:
[----:B------:R-:W-:-:S07]  /*9c90*/  IMAD R3, R4, 0x8, R3 ;  /* 0x0000000804037824 */ /* 0x000fce00078e0203 */
.L_x_2379:
[----:B---3--:R3:W4:Y:S02]  /*9ca0*/  SYNCS.PHASECHK.TRANS64.TRYWAIT P0, [R3+URZ], R2 ;  /* 0x00000002030075a7 */ /* 0x008724000800017f */
[----:B----4-:R-:W-:Y:S05]  /*9cb0*/  @!P0 NANOSLEEP.SYNCS 0x989680 ;  /* 0x009896800000895d */ /* 0x010fea0003900000 */
[----:B------:R-:W4:Y:S02]  /*9cc0*/  @!P0 SYNCS.PHASECHK.TRANS64 P0, [R3+URZ], R2 ;  /* 0x00000002030085a7 */ /* 0x000f24000800007f */
[----:B----4-:R-:W-:Y:S05]  /*9cd0*/  @!P0 BRA `(.L_x_2379) ;  /* 0xfffffffc00f08947 */ /* 0x010fea000383ffff */
.L_x_2308:
[----:B------:R-:W-:Y:S05]  /*9ce0*/  BSYNC B0 ;  /* 0x0000000000007941 */ /* 0x000fea0003800000 */
.L_x_2306:
[----:B------:R-:W-:Y:S05]  /*9cf0*/  EXIT ;  /* 0x000000000000794d */ /* 0x000fea0003800000 */
.L_x_2276:
[----:B------:R-:W-:Y:S02]  /*9d00*/  IMAD.MOV.U32 R13, RZ, RZ, R19 ;  /* 0x000000ffff0d7224 */ /* 0x000fe400078e0013 */
[----:B------:R-:W-:Y:S02]  /*9d10*/  IMAD.MOV.U32 R12, RZ, RZ, RZ ;  /* 0x000000ffff0c7224 */ /* 0x000fe400078e00ff */
[----:B------:R-:W-:Y:S02]  /*9d20*/  IMAD.MOV.U32 R11, RZ, RZ, 0x1f ;  /* 0x0000001fff0b7424 */ /* 0x000fe400078e00ff */
[----:B------:R-:W-:-:S07]  /*9d30*/  IMAD.MOV.U32 R15, RZ, RZ, -0x1 ;  /* 0xffffffffff0f7424 */ /* 0x000fce00078e00ff */
[----:B------:R-:W-:Y:S05]  /*9d40*/  WARPSYNC.COLLECTIVE R15, `(.L_x_2380) ;  /* 0x000000000f087348 */ /* 0x000fea0003c00000 */
[----:B------:R1:W2:Y:S02]  /*9d50*/  SHFL.IDX P6, R14, R13, R12, R11 ;  /* 0x0000000c0d0e7389 */ /* 0x0002a400000c000b */
[----:B-12---:R-:W-:Y:S01]  /*9d60*/  ENDCOLLECTIVE ;  /* 0x000000000000791b */ /* 0x006fe20003800000 */
.L_x_2380:
[----:B------:R-:W-:Y:S05]  /*9d70*/  BRA `(.L_x_2381) ;  /* 0xffffff7400407947 */ /* 0x000fea000383ffff */
.L_x_2278:
[----:B--2---:R2:W3:Y:S02]  /*9d80*/  SYNCS.PHASECHK.TRANS64.TRYWAIT P0, [R2+URZ+0x26800], R5 ;  /* 0x02680005020075a7 */ /* 0x0044e4000800017f */
[----:B---3--:R-:W-:Y:S05]  /*9d90*/  @!P0 NANOSLEEP.SYNCS 0x989680 ;  /* 0x009896800000895d */ /* 0x008fea0003900000 */
[----:B------:R-:W3:Y:S02]  /*9da0*/  @!P0 SYNCS.PHASECHK.TRANS64 P0, [R2+URZ+0x26800], R5 ;  /* 0x02680005020085a7 */ /* 0x000ee4000800007f */
[----:B---3--:R-:W-:Y:S05]  /*9db0*/  @!P0 BRA `(.L_x_2278) ;  /* 0xfffffffc00f08947 */ /* 0x008fea000383ffff */
[----:B------:R-:W-:Y:S05]  /*9dc0*/  BRA `(.L_x_2277) ;  /* 0xffffff7400687947 */ /* 0x000fea000383ffff */
.L_x_2283:
[----:B--2---:R-:W-:-:S04]  /*9dd0*/  IMAD.U32 R5, RZ, RZ, UR8 ;  /* 0x00000008ff057e24 */ /* 0x004fc8000f8e00ff */
[----:B------:R2:W3:Y:S03]  /*9de0*/  SYNCS.PHASECHK.TRANS64.TRYWAIT P1, [R5+URZ+0x26810], R6 ;  /* 0x02681006050075a7 */ /* 0x0004e6000802017f */
[----:B---3--:R-:W-:Y:S05]  /*9df0*/  @!P1 NANOSLEEP.SYNCS 0x989680 ;  /* 0x009896800000995d */ /* 0x008fea0003900000 */
[----:B------:R-:W3:Y:S02]  /*9e00*/  @!P1 SYNCS.PHASECHK.TRANS64 P1, [R5+URZ+0x26810], R6 ;  /* 0x02681006050095a7 */ /* 0x000ee4000802007f */
[----:B---3--:R-:W-:Y:S05]  /*9e10*/  @!P1 BRA `(.L_x_2283) ;  /* 0xfffffffc00ec9947 */ /* 0x008fea000383ffff */
[----:B------:R-:W-:Y:S05]  /*9e20*/  BRA `(.L_x_2282) ;  /* 0xffffff7c00c07947 */ /* 0x000fea000383ffff */
.L_x_2287:
[----:B------:R-:W-:-:S04]  /*9e30*/  IMAD.U32 R5, RZ, RZ, UR8 ;  /* 0x00000008ff057e24 */ /* 0x000fc8000f8e00ff */
[----:B------:R1:W1:Y:S03]  /*9e40*/  SYNCS.PHASECHK.TRANS64.TRYWAIT P1, [R5+URZ+0x26830], R6 ;  /* 0x02683006050075a7 */ /* 0x000266000802017f */
[----:B-1----:R-:W-:Y:S05]  /*9e50*/  @!P1 NANOSLEEP.SYNCS 0x989680 ;  /* 0x009896800000995d */ /* 0x002fea0003900000 */
[----:B------:R-:W1:Y:S02]  /*9e60*/  @!P1 SYNCS.PHASECHK.TRANS64 P1, [R5+URZ+0x26830], R6 ;  /* 0x02683006050095a7 */ /* 0x000e64000802007f */
[----:B-1----:R-:W-:Y:S05]  /*9e70*/  @!P1 BRA `(.L_x_2287) ;  /* 0xfffffffc00ec9947 */ /* 0x002fea000383ffff */
[----:B------:R-:W-:Y:S05]  /*9e80*/  BRA `(.L_x_2286) ;  /* 0xffffff8000c87947 */ /* 0x000fea000383ffff */
.L_x_2315:
[----:B------:R-:W-:Y:S01]  /*9e90*/  BSSY B1, `(.L_x_2382) ;  /* 0x0000005000017945 */ /* 0x000fe20003800000 */
[----:B------:R-:W-:-:S07]  /*9ea0*/  IMAD.MOV.U32 R15, RZ, RZ, -0x1 ;  /* 0xffffffffff0f7424 */ /* 0x000fce00078e00ff */
[----:B------:R-:W-:Y:S05]  /*9eb0*/  WARPSYNC.COLLECTIVE R15, `(.L_x_2383) ;  /* 0x000000000f087348 */ /* 0x000fea0003c00000 */
[----:B------:R-:W-:Y:S01]  /*9ec0*/  NOP ;  /* 0x0000000000007918 */ /* 0x000fe20000000000 */
[----:B------:R-:W-:Y:S01]  /*9ed0*/  ENDCOLLECTIVE ;  /* 0x000000000000791b */ /* 0x000fe20003800000 */
.L_x_2383:
[----:B------:R-:W-:Y:S05]  /*9ee0*/  BSYNC B1 ;  /* 0x0000000000017941 */ /* 0x000fea0003800000 */
.L_x_2382:
[----:B------:R-:W-:Y:S05]  /*9ef0*/  BRA `(.L_x_2384) ;  /* 0xffffffc400647947 */ /* 0x000fea000383ffff */
.L_x_2328:
[----:B------:R-:W-:Y:S01]  /*9f00*/  BSSY B1, `(.L_x_2385) ;  /* 0x0000005000017945 */ /* 0x000fe20003800000 */
[----:B------:R-:W-:-:S07]  /*9f10*/  IMAD.MOV.U32 R15, RZ, RZ, -0x1 ;  /* 0xffffffffff0f7424 */ /* 0x000fce00078e00ff */
[----:B------:R-:W-:Y:S05]  /*9f20*/  WARPSYNC.COLLECTIVE R15, `(.L_x_2386) ;  /* 0x000000000f087348 */ /* 0x000fea0003c00000 */
[----:B------:R-:W-:Y:S01]  /*9f30*/  NOP ;  /* 0x0000000000007918 */ /* 0x000fe20000000000 */
[----:B------:R-:W-:Y:S01]  /*9f40*/  ENDCOLLECTIVE ;  /* 0x000000000000791b */ /* 0x000fe20003800000 */
.L_x_2386:
[----:B------:R-:W-:Y:S05]  /*9f50*/  BSYNC B1 ;  /* 0x0000000000017941 */ /* 0x000fea0003800000 */
.L_x_2385:
[----:B------:R-:W-:Y:S05]  /*9f60*/  BRA `(.L_x_2387) ;  /* 0xffffffcc00047947 */ /* 0x000fea000383ffff */
.L_x_2340:
[----:B------:R-:W-:Y:S01]  /*9f70*/  BSSY B1, `(.L_x_2388) ;  /* 0x0000005000017945 */ /* 0x000fe20003800000 */
[----:B------:R-:W-:-:S07]  /*9f80*/  IMAD.MOV.U32 R15, RZ, RZ, -0x1 ;  /* 0xffffffffff0f7424 */ /* 0x000fce00078e00ff */
[----:B------:R-:W-:Y:S05]  /*9f90*/  WARPSYNC.COLLECTIVE R15, `(.L_x_2389) ;  /* 0x000000000f087348 */ /* 0x000fea0003c00000 */
[----:B------:R-:W-:Y:S01]  /*9fa0*/  NOP ;  /* 0x0000000000007918 */ /* 0x000fe20000000000 */
[----:B------:R-:W-:Y:S01]  /*9fb0*/  ENDCOLLECTIVE ;  /* 0x000000000000791b */ /* 0x000fe20003800000 */
.L_x_2389:
[----:B------:R-:W-:Y:S05]  /*9fc0*/  BSYNC B1 ;  /* 0x0000000000017941 */ /* 0x000fea0003800000 */
.L_x_2388:
[----:B------:R-:W-:Y:S05]  /*9fd0*/  BRA `(.L_x_2390) ;  /* 0xffffffd000407947 */ /* 0x000fea000383ffff */
.L_x_2354:
[----:B-1----:R1:W2:Y:S02]  /*9fe0*/  SYNCS.PHASECHK.TRANS64.TRYWAIT P0, [R16+URZ+0x26820], R3 ;  /* 0x02682003100075a7 */ /* 0x0022a4000800017f */
[----:B--2---:R-:W-:Y:S05]  /*9ff0*/  @!P0 NANOSLEEP.SYNCS 0x989680 ;  /* 0x009896800000895d */ /* 0x004fea0003900000 */
[----:B------:R-:W2:Y:S02]  /*a000*/  @!P0 SYNCS.PHASECHK.TRANS64 P0, [R16+URZ+0x26820], R3 ;  /* 0x02682003100085a7 */ /* 0x000ea4000800007f */
[----:B--2---:R-:W-:Y:S05]  /*a010*/  @!P0 BRA `(.L_x_2354) ;  /* 0xfffffffc00f08947 */ /* 0x004fea000383ffff */
[----:B------:R-:W-:Y:S05]  /*a020*/  BRA `(.L_x_2391) ;  /* 0xffffffd800bc7947 */ /* 0x000fea000383ffff */
.L_x_2358:
[----:B-1----:R1:W3:Y:S02]  /*a030*/  SYNCS.PHASECHK.TRANS64.TRYWAIT P1, [R16+URZ+0x26840], R21 ;  /* 0x02684015100075a7 */ /* 0x0022e4000802017f */
[----:B---3--:R-:W-:Y:S05]  /*a040*/  @!P1 NANOSLEEP.SYNCS 0x989680 ;  /* 0x009896800000995d */ /* 0x008fea0003900000 */
[----:B------:R-:W3:Y:S02]  /*a050*/  @!P1 SYNCS.PHASECHK.TRANS64 P1, [R16+URZ+0x26840], R21 ;  /* 0x02684015100095a7 */ /* 0x000ee4000802007f */
[----:B---3--:R-:W-:Y:S05]  /*a060*/  @!P1 BRA `(.L_x_2358) ;  /* 0xfffffffc00f09947 */ /* 0x008fea000383ffff */
[----:B------:R-:W-:Y:S05]  /*a070*/  BRA `(.L_x_2392) ;  /* 0xffffffe000ec7947 */ /* 0x000fea000383ffff */
.L_x_2360:
[----:B--2---:R2:W3:Y:S02]  /*a080*/  SYNCS.PHASECHK.TRANS64.TRYWAIT P1, [R16+URZ+0x26828], R21 ;  /* 0x02682815100075a7 */ /* 0x0044e4000802017f */
[----:B---3--:R-:W-:Y:S05]  /*a090*/  @!P1 NANOSLEEP.SYNCS 0x989680 ;  /* 0x009896800000995d */ /* 0x008fea0003900000 */
[----:B------:R-:W3:Y:S02]  /*a0a0*/  @!P1 SYNCS.PHASECHK.TRANS64 P1, [R16+URZ+0x26828], R21 ;  /* 0x02682815100095a7 */ /* 0x000ee4000802007f */
[----:B---3--:R-:W-:Y:S05]  /*a0b0*/  @!P1 BRA `(.L_x_2360) ;  /* 0xfffffffc00f09947 */ /* 0x008fea000383ffff */
[----:B------:R-:W-:Y:S05]  /*a0c0*/  BRA `(.L_x_2393) ;  /* 0xffffffe4009c7947 */ /* 0x000fea000383ffff */
.L_x_2362:
[----:B---3--:R3:W4:Y:S02]  /*a0d0*/  SYNCS.PHASECHK.TRANS64.TRYWAIT P1, [R16+URZ+0x26848], R21 ;  /* 0x02684815100075a7 */ /* 0x008724000802017f */
[----:B----4-:R-:W-:Y:S05]  /*a0e0*/  @!P1 NANOSLEEP.SYNCS 0x989680 ;  /* 0x009896800000995d */ /* 0x010fea0003900000 */
[----:B------:R-:W4:Y:S02]  /*a0f0*/  @!P1 SYNCS.PHASECHK.TRANS64 P1, [R16+URZ+0x26848], R21 ;  /* 0x02684815100095a7 */ /* 0x000f24000802007f */
[----:B----4-:R-:W-:Y:S05]  /*a100*/  @!P1 BRA `(.L_x_2362) ;  /* 0xfffffffc00f09947 */ /* 0x010fea000383ffff */
[----:B------:R-:W-:Y:S05]  /*a110*/  BRA `(.L_x_2394) ;  /* 0xffffffe8004c7947 */ /* 0x000fea000383ffff */
.L_x_2364:
[----:B------:R-:W-:-:S07]  /*a120*/  SHF.L.U32 R5, R11, 0x1f, RZ ;  /* 0x0000001f0b057819 */ /* 0x000fce00000006ff */
.L_x_2395:
[----:B------:R1:W1:Y:S02]  /*a130*/  SYNCS.PHASECHK.TRANS64.TRYWAIT P1, [R16+URZ+0x26820], R5 ;  /* 0x02682005100075a7 */ /* 0x000264000802017f */
[----:B-1----:R-:W-:Y:S05]  /*a140*/  @!P1 NANOSLEEP.SYNCS 0x989680 ;  /* 0x009896800000995d */ /* 0x002fea0003900000 */
[----:B------:R-:W1:Y:S02]  /*a150*/  @!P1 SYNCS.PHASECHK.TRANS64 P1, [R16+URZ+0x26820], R5 ;  /* 0x02682005100095a7 */ /* 0x000e64000802007f */
[----:B-1----:R-:W-:Y:S05]  /*a160*/  @!P1 BRA `(.L_x_2395) ;  /* 0xfffffffc00f09947 */ /* 0x002fea000383ffff */
[----:B------:R-:W-:Y:S05]  /*a170*/  BRA `(.L_x_2396) ;  /* 0xffffffe800e47947 */ /* 0x000fea000383ffff */
.L_x_2367:
[----:B-1----:R1:W2:Y:S02]  /*a180*/  SYNCS.PHASECHK.TRANS64.TRYWAIT P1, [R16+URZ+0x26840], R13 ;  /* 0x0268400d100075a7 */ /* 0x0022a4000802017f */
[----:B--2---:R-:W-:Y:S05]  /*a190*/  @!P1 NANOSLEEP.SYNCS 0x989680 ;  /* 0x009896800000995d */ /* 0x004fea0003900000 */
[----:B------:R-:W2:Y:S02]  /*a1a0*/  @!P1 SYNCS.PHASECHK.TRANS64 P1, [R16+URZ+0x26840], R13 ;  /* 0x0268400d100095a7 */ /* 0x000ea4000802007f */
[----:B--2---:R-:W-:Y:S05]  /*a1b0*/  @!P1 BRA `(.L_x_2367) ;  /* 0xfffffffc00f09947 */ /* 0x004fea000383ffff */
[----:B------:R-:W-:Y:S05]  /*a1c0*/  BRA `(.L_x_2397) ;  /* 0xffffffec00b87947 */ /* 0x000fea000383ffff */
.L_x_2369:
[----:B--2---:R2:W1:Y:S02]  /*a1d0*/  SYNCS.PHASECHK.TRANS64.TRYWAIT P1, [R16+URZ+0x26828], R13 ;  /* 0x0268280d100075a7 */ /* 0x004464000802017f */
[----:B-1----:R-:W-:Y:S05]  /*a1e0*/  @!P1 NANOSLEEP.SYNCS 0x989680 ;  /* 0x009896800000995d */ /* 0x002fea0003900000 */
[----:B------:R-:W1:Y:S02]  /*a1f0*/  @!P1 SYNCS.PHASECHK.TRANS64 P1, [R16+URZ+0x26828], R13 ;  /* 0x0268280d100095a7 */ /* 0x000e64000802007f */
[----:B-1----:R-:W-:Y:S05]  /*a200*/  @!P1 BRA `(.L_x_2369) ;  /* 0xfffffffc00f09947 */ /* 0x002fea000383ffff */
[----:B------:R-:W-:Y:S05]  /*a210*/  BRA `(.L_x_2398) ;  /* 0xfffffff0005c7947 */ /* 0x000fea000383ffff */
.L_x_2371:
[----:B------:R1:W1:Y:S02]  /*a220*/  SYNCS.PHASECHK.TRANS64.TRYWAIT P0, [R3+URZ+0x26840], R0 ;  /* 0x02684000030075a7 */ /* 0x000264000800017f */
[----:B-1----:R-:W-:Y:S05]  /*a230*/  @!P0 NANOSLEEP.SYNCS 0x989680 ;  /* 0x009896800000895d */ /* 0x002fea0003900000 */
[----:B------:R-:W1:Y:S02]  /*a240*/  @!P0 SYNCS.PHASECHK.TRANS64 P0, [R3+URZ+0x26840], R0 ;  /* 0x02684000030085a7 */ /* 0x000e64000800007f */
[----:B-1----:R-:W-:Y:S05]  /*a250*/  @!P0 BRA `(.L_x_2371) ;  /* 0xfffffffc00f08947 */ /* 0x002fea000383ffff */
[----:B------:R-:W-:Y:S05]  /*a260*/  BRA `(.L_x_2399) ;  /* 0xfffffff4002c7947 */ /* 0x000fea000383ffff */
.L_x_2373:
[----:B------:R-:W-:Y:S01]  /*a270*/  BSSY B1, `(.L_x_2400) ;  /* 0x0000006000017945 */ /* 0x000fe20003800000 */
[----:B------:R-:W-:-:S07]  /*a280*/  IMAD.MOV.U32 R15, RZ, RZ, -0x1 ;  /* 0xffffffffff0f7424 */ /* 0x000fce00078e00ff */
[----:B------:R-:W-:Y:S05]  /*a290*/  WARPSYNC.COLLECTIVE R15, `(.L_x_2401) ;  /* 0x000000000f0c7348 */ /* 0x000fea0003c00000 */
[----:B------:R-:W-:Y:S02]  /*a2a0*/  ELECT P6, UR62, PT ;  /* 0x00000000003e782f */ /* 0x000fe400038c0000 */
[----:B------:R-:W-:Y:S01]  /*a2b0*/  MOV R14, UR62 ;  /* 0x0000003e000e7c02 */ /* 0x000fe20008000f00 */
[----:B------:R-:W-:Y:S10]  /*a2c0*/  ENDCOLLECTIVE ;  /* 0x000000000000791b */ /* 0x000ff40003800000 */
.L_x_2401:
[----:B------:R-:W-:Y:S05]  /*a2d0*/  BSYNC B1 ;  /* 0x0000000000017941 */ /* 0x000fea0003800000 */
.L_x_2400:
[----:B------:R-:W-:Y:S05]  /*a2e0*/  BRA `(.L_x_2402) ;  /* 0xfffffff400f47947 */ /* 0x000fea000383ffff */
.L_x_2375:
[----:B-1----:R1:W2:Y:S02]  /*a2f0*/  SYNCS.PHASECHK.TRANS64.TRYWAIT P0, [R6+URZ], R5 ;  /* 0x00000005060075a7 */ /* 0x0022a4000800017f */
[----:B--2---:R-:W-:Y:S05]  /*a300*/  @!P0 NANOSLEEP.SYNCS 0x989680 ;  /* 0x009896800000895d */ /* 0x004fea0003900000 */
[----:B------:R-:W2:Y:S02]  /*a310*/  @!P0 SYNCS.PHASECHK.TRANS64 P0, [R6+URZ], R5 ;  /* 0x00000005060085a7 */ /* 0x000ea4000800007f */
[----:B--2---:R-:W-:Y:S05]  /*a320*/  @!P0 BRA `(.L_x_2375) ;  /* 0xfffffffc00f08947 */ /* 0x004fea000383ffff */
[----:B------:R-:W-:Y:S05]  /*a330*/  BRA `(.L_x_2403) ;  /* 0xfffffff800347947 */ /* 0x000fea000383ffff */
.L_x_2376:
[----:B--2---:R2:W3:Y:S02]  /*a340*/  SYNCS.PHASECHK.TRANS64.TRYWAIT P0, [R3+URZ], R2 ;  /* 0x00000002030075a7 */ /* 0x0044e4000800017f */
[----:B---3--:R-:W-:Y:S05]  /*a350*/  @!P0 NANOSLEEP.SYNCS 0x989680 ;  /* 0x009896800000895d */ /* 0x008fea0003900000 */
[----:B------:R-:W3:Y:S02]  /*a360*/  @!P0 SYNCS.PHASECHK.TRANS64 P0, [R3+URZ], R2 ;  /* 0x00000002030085a7 */ /* 0x000ee4000800007f */
[----:B---3--:R-:W-:Y:S05]  /*a370*/  @!P0 BRA `(.L_x_2376) ;  /* 0xfffffffc00f08947 */ /* 0x008fea000383ffff */
[----:B------:R-:W-:Y:S05]  /*a380*/  BRA `(.L_x_2404) ;  /* 0xfffffff800287947 */ /* 0x000fea000383ffff */
.L_x_2378:
[----:B--2---:R2:W3:Y:S02]  /*a390*/  SYNCS.PHASECHK.TRANS64.TRYWAIT P0, [R0+URZ], R5 ;  /* 0x00000005000075a7 */ /* 0x0044e4000800017f */
[----:B---3--:R-:W-:Y:S05]  /*a3a0*/  @!P0 NANOSLEEP.SYNCS 0x989680 ;  /* 0x009896800000895d */ /* 0x008fea0003900000 */
[----:B------:R-:W3:Y:S02]  /*a3b0*/  @!P0 SYNCS.PHASECHK.TRANS64 P0, [R0+URZ], R5 ;  /* 0x00000005000085a7 */ /* 0x000ee4000800007f */
[----:B---3--:R-:W-:Y:S05]  /*a3c0*/  @!P0 BRA `(.L_x_2378) ;  /* 0xfffffffc00f08947 */ /* 0x008fea000383ffff */
[----:B------:R-:W-:Y:S05]  /*a3d0*/  BRA `(.L_x_2405) ;  /* 0xfffffff8002c7947 */ /* 0x000fea000383ffff */
.L_x_2406:
        /* <DEDUP_REMOVED lines=10> */
.L_x_3310:


//--------------------- .text._ZN7cutlass13device_kernelIN5flash11enable_sm90INS1_16FlashAttnBwdSm90INS1_25CollectiveMainloopBwdSm90ILi2ELi2ELi2EN4cute5tupleIJNS5_1CILi1EEES8_S8_EEENS6_IJNS7_ILi64EEENS7_ILi128EEENS7_ILi96EEEEEENS_10bfloat16_tEfNS_4arch4Sm90ELb1ELb0ELb0ELb0ELb0ELb1ELb0ELb0ELi2ELi1ELi2ELi1ELb1EEENS1_24CollectiveEpilogueBwdGQAISD_fSG_Li256ELb0ELb0EEENS1_25SingleTileBwdLPTSchedulerILb0ELi128ELb0EEEEEEEEEvNT_6ParamsE --------------------------
	.section	.text._ZN7cutlass13device_kernelIN5flash11enable_sm90INS1_16FlashAttnBwdSm90INS1_25CollectiveMainloopBwdSm90ILi2ELi2ELi2EN4cute5tupleIJNS5_1CILi1EEES8_S8_EEENS6_IJNS7_ILi64EEENS7_ILi128EEENS7_ILi96EEEEEENS_10bfloat16_tEfNS_4arch4Sm90ELb1ELb0ELb0ELb0ELb0ELb1ELb0ELb0ELi2ELi1ELi2ELi1ELb1EEENS1_24CollectiveEpilogueBwdGQAISD_fSG_Li256ELb0ELb0EEENS1_25SingleTileBwdLPTSchedulerILb0ELi128ELb0EEEEEEEEEvNT_6ParamsE,"ax",@progbits
	.align	128
.text._ZN7cutlass13device_kernelIN5flash11enable_sm90INS1_16FlashAttnBwdSm90INS1_25CollectiveMainloopBwdSm90ILi2ELi2ELi2EN4cute5tupleIJNS5_1CILi1EEES8_S8_EEENS6_IJNS7_ILi64EEENS7_ILi128EEENS7_ILi96EEEEEENS_10bfloat16_tEfNS_4arch4Sm90ELb1ELb0ELb0ELb0ELb0ELb1ELb0ELb0ELi2ELi1ELi2ELi1ELb1EEENS1_24CollectiveEpilogueBwdGQAISD_fSG_Li256ELb0ELb0EEENS1_25SingleTileBwdLPTSchedulerILb0ELi128ELb0EEEEEEEEEvNT_6ParamsE:
        .type           _ZN7cutlass13device_kernelIN5flash11enable_sm90INS1_16FlashAttnBwdSm90INS1_25CollectiveMainloopBwdSm90ILi2ELi2ELi2EN4cute5tupleIJNS5_1CILi1EEES8_S8_EEENS6_IJNS7_ILi64EEENS7_ILi128EEENS7_ILi96EEEEEENS_10bfloat16_tEfNS_4arch4Sm90ELb1ELb0ELb0ELb0ELb0ELb1ELb0ELb0ELi2ELi1ELi2ELi1ELb1EEENS1_24CollectiveEpilogueBwdGQAISD_fSG_Li256ELb0ELb0EEENS1_25SingleTileBwdLPTSchedulerILb0ELi128ELb0EEEEEEEEEvNT_6ParamsE,@function
        .size           _ZN7cutlass13device_kernelIN5flash11enable_sm90INS1_16FlashAttnBwdSm90INS1_25CollectiveMainloopBwdSm90ILi2ELi2ELi2EN4cute5tupleIJNS5_1CILi1EEES8_S8_EEENS6_IJNS7_ILi64EEENS7_ILi128EEENS7_ILi96EEEEEENS_10bfloat16_tEfNS_4arch4Sm90ELb1ELb0ELb0ELb0ELb0ELb1ELb0ELb0ELi2ELi1ELi2ELi1ELb1EEENS1_24CollectiveEpilogueBwdGQAISD_fSG_Li256ELb0ELb0EEENS1_25SingleTileBwdLPTSchedulerILb0ELi128ELb0EEEEEEEEEvNT_6ParamsE,(.L_x_3311 - _ZN7cutlass13device_kernelIN5flash11enable_sm90INS1_16FlashAttnBwdSm90INS1_25CollectiveMainloopBwdSm90ILi2ELi2ELi2EN4cute5tupleIJNS5_1CILi1EEES8_S8_EEENS6_IJNS7_ILi64EEENS7_ILi128EEENS7_ILi96EEEEEENS_10bfloat16_tEfNS_4arch4Sm90ELb1ELb0ELb0ELb0ELb0ELb1ELb0ELb0ELi2ELi1ELi2ELi1ELb1EEENS1_24CollectiveEpilogueBwdGQAISD_fSG_Li256ELb0ELb0EEENS1_25SingleTileBwdLPTSchedulerILb0ELi128ELb0EEEEEEEEEvNT_6ParamsE)
        .other          _ZN7cutlass13device_kernelIN5flash11enable_sm90INS1_16FlashAttnBwdSm90INS1_25CollectiveMainloopBwdSm90ILi2ELi2ELi2EN4cute5tupleIJNS5_1CILi1EEES8_S8_EEENS6_IJNS7_ILi64EEENS7_ILi128EEENS7_ILi96EEEEEENS_10bfloat16_tEfNS_4arch4Sm90ELb1ELb0ELb0ELb0ELb0ELb1ELb0ELb0ELi2ELi1ELi2ELi1ELb1EEENS1_24CollectiveEpilogueBwdGQAISD_fSG_Li256ELb0ELb0EEENS1_25SingleTileBwdLPTSchedulerILb0ELi128ELb0EEEEEEEEEvNT_6ParamsE,@"STO_CUDA_ENTRY STV_DEFAULT"
_ZN7cutlass13device_kernelIN5flash11enable_sm90INS1_16FlashAttnBwdSm90INS1_25CollectiveMainloopBwdSm90ILi2ELi2ELi2EN4cute5tupleIJNS5_1CILi1EEES8_S8_EEENS6_IJNS7_ILi64EEENS7_ILi128EEENS7_ILi96EEEEEENS_10bfloat16_tEfNS_4arch4Sm90ELb1ELb0ELb0ELb0ELb0ELb1ELb0ELb0ELi2ELi1ELi2ELi1ELb1EEENS1_24CollectiveEpilogueBwdGQAISD_fSG_Li256ELb0ELb0EEENS1_25SingleTileBwdLPTSchedulerILb0ELi128ELb0EEEEEEEEEvNT_6ParamsE:
        /* <DEDUP_REMOVED lines=24> */
.L_x_2408:
[----:B------:R-:W-:Y:S05]  /*0180*/  BSYNC B0 ;  /* 0x0000000000007941 */ /* 0x000fea0003800000 */
.L_x_2407:
        /* <DEDUP_REMOVED lines=37> */
.L_x_2409:
        /* <DEDUP_REMOVED lines=22> */
.L_x_2410:
[----:B------:R-:W-:Y:S01]  /*0540*/  PLOP3.LUT P0, PT, PT, PT, UP0, 0x80, 0x0 ;  /* 0x000000000000781c */ /* 0x000fe20003f0f008 */
[----:B------:R-:W-:Y:S01]  /*0550*/  NOP ;  /* 0x0000000000007918 */ /* 0x000fe20000000000 */
[----:B------:R-:W-:Y:S01]  /*0560*/  BSSY B6, `(.L_x_2411) ;  /* 0x00007e4000067945 */ /* 0x000fe20003800000 */
[----:B-12-4-:R-:W-:Y:S10]  /*0570*/  BAR.SYNC.DEFER_BLOCKING 0x0 ;  /* 0x0000000000007b1d */ /* 0x016ff40000010000 */
[----:B------:R-:W-:Y:S05]  /*0580*/  @!P0 BRA `(.L_x_2412) ;  /* 0x0000004400f08947 */ /* 0x000fea0003800000 */
.L_x_2413:
        /* <DEDUP_REMOVED lines=32> */
.L_x_2414:
[----:B------:R-:W-:Y:S01]  /*0790*/  ULDC UR7, c[0x0][0x8cc] ;  /* 0x0002330000077ab9 */ /* 0x000fe20000000800 */
[----:B------:R-:W-:Y:S01]  /*07a0*/  UMOV UR36, UR10 ;  /* 0x0000000a00247c82 */ /* 0x000fe20008000000 */
[----:B------:R-:W-:-:S11]  /*07b0*/  UISETP.NE.AND UP0, UPT, UR7, 0x1, UPT ;  /* 0x000000010700788c */ /* 0x000fd6000bf05270 */
[----:B------:R-:W-:Y:S02]  /*07c0*/  @UP0 ULDC.64 UR8, c[0x0][0x8d0] ;  /* 0x0002340000080ab9 */ /* 0x000fe40000000a00 */
[----:B------:R-:W-:-:S04]  /*07d0*/  UIMAD.WIDE.U32 UR4, UR10, UR8, URZ ;  /* 0x000000080a0472a5 */ /* 0x000fc8000f8e003f */
[----:B------:R-:W-:-:S04]  /*07e0*/  @UP0 USHF.R.U32.HI UR36, URZ, UR9, UR5 ;  /* 0x000000093f240299 */ /* 0x000fc80008011605 */
[----:B------:R-:W-:-:S12]  /*07f0*/  UIMAD UR4, UR36, UR7, URZ ;  /* 0x00000007240472a4 */ /* 0x000fd8000f8e023f */
.L_x_2415:
        /* <DEDUP_REMOVED lines=101> */
.L_x_2419:
        /* <DEDUP_REMOVED lines=15> */
.L_x_2418:
        /* <DEDUP_REMOVED lines=22> */
.L_x_2421:
        /* <DEDUP_REMOVED lines=15> */
.L_x_2420:
[----:B------:R-:W-:Y:S01]  /*1190*/  SHF.R.S32.HI R23, RZ, 0x1f, R22 ;  /* 0x0000001fff177819 */ /* 0x000fe20000011416 */
[----:B------:R-:W-:-:S03]  /*11a0*/  UMOV UR4, 0xffffffff ;  /* 0xffffffff00047882 */ /* 0x000fc60000000000 */
[----:B------:R-:W-:-:S04]  /*11b0*/  LEA.HI R0, R23, R22, RZ, 0x7 ;  /* 0x0000001617007211 */ /* 0x000fc800078f38ff */
[----:B------:R-:W-:Y:S01]  /*11c0*/  SHF.R.S32.HI R19, RZ, 0x7, R0 ;  /* 0x00000007ff137819 */ /* 0x000fe20000011400 */
[----:B------:R-:W-:Y:S06]  /*11d0*/  BRA.DIV UR4, `(.L_x_2422) ;  /* 0x0000007204787947 */ /* 0x000fec000b800000 */
[----:B------:R1:W2:Y:S02]  /*11e0*/  SHFL.IDX PT, R14, R19, RZ, 0x1f ;  /* 0x00001fff130e7589 */ /* 0x0002a400000e0000 */
.L_x_2496:
        /* <DEDUP_REMOVED lines=15> */
.L_x_2423:
        /* <DEDUP_REMOVED lines=19> */
.L_x_2425:
        /* <DEDUP_REMOVED lines=36> */
[----:B------:R-:W-:Y:S01]  /*1650*/  IMAD.SHL.U32 R7, R7, 0x10, RZ ;  /* 0x0000001007077824 */ /* 0x000fe200078e00ff */
[----:B------:R-:W-:Y:S01]  /*1660*/  UIMAD UR4, UR36, -0x80, UR4 ;  /* 0xffffff80240478a4 */ /* 0x000fe2000f8e0204 */
[----:B------:R-:W-:Y:S01]  /*1670*/  LEA.HI R25, R25, R24, RZ, 0x5 ;  /* 0x0000001819197211 */ /* 0x000fe200078f28ff */
[----:B------:R-:W2:Y:S01]  /*1680*/  LDSM.16.M88.4 R184, [R5+0x6000] ;  /* 0x0060000005b8783b */ /* 0x000ea20000000200 */
[----:B------:R-:W-:Y:S02]  /*1690*/  LEA.HI R22, R23, R22, RZ, 0x3 ;  /* 0x0000001617167211 */ /* 0x000fe400078f18ff */
[----:B------:R-:W-:Y:S02]  /*16a0*/  CS2R R118, SRZ ;  /* 0x0000000000767805 */ /* 0x000fe4000001ff00 */
[----:B------:R-:W-:Y:S01]  /*16b0*/  LOP3.LUT R7, R0, 0x30, R7, 0xf8, !PT ;  /* 0x0000003000077812 */ /* 0x000fe200078ef807 */
[----:B------:R-:W-:Y:S01]  /*16c0*/  IMAD.U32 R6, RZ, RZ, UR4 ;  /* 0x00000004ff067e24 */ /* 0x000fe2000f8e00ff */
[----:B------:R-:W-:Y:S01]  /*16d0*/  SHF.R.S32.HI R25, RZ, 0x5, R25 ;  /* 0x00000005ff197819 */ /* 0x000fe20000011419 */
[----:B------:R-:W3:Y:S01]  /*16e0*/  LDSM.16.M88.4 R188, [R5+0x8000] ;  /* 0x0080000005bc783b */ /* 0x000ee20000000200 */
[----:B------:R-:W-:-:S02]  /*16f0*/  SHF.R.S32.HI R3, RZ, 0x2, R26 ;  /* 0x00000002ff037819 */ /* 0x000fc4000001141a */
[----:B------:R-:W-:Y:S02]  /*1700*/  CS2R R116, SRZ ;  /* 0x0000000000747805 */ /* 0x000fe4000001ff00 */
[----:B------:R-:W-:Y:S01]  /*1710*/  SHF.R.S32.HI R26, RZ, 0x1f, R26 ;  /* 0x0000001fff1a7819 */ /* 0x000fe2000001141a */
[----:B------:R-:W-:Y:S01]  /*1720*/  IMAD R25, R25, -0x10, R6 ;  /* 0xfffffff019197824 */ /* 0x000fe200078e0206 */
[----:B------:R-:W-:Y:S01]  /*1730*/  LOP3.LUT R7, R7, 0x8, R22, 0xf8, !PT ;  /* 0x0000000807077812 */ /* 0x000fe200078ef816 */
[----:B------:R4:W2:Y:S01]  /*1740*/  LDSM.16.M88.4 R192, [R5+0xa000] ;  /* 0x00a0000005c0783b */ /* 0x0008a20000000200 */
[----:B------:R-:W-:Y:S02]  /*1750*/  SHF.R.U32.HI R0, RZ, 0x3, R0 ;  /* 0x00000003ff007819 */ /* 0x000fe40000011600 */
[----:B------:R-:W-:Y:S02]  /*1760*/  CS2R R114, SRZ ;  /* 0x0000000000727805 */ /* 0x000fe4000001ff00 */
[----:B------:R-:W-:-:S02]  /*1770*/  LEA.HI R26, R26, R3, RZ, 0x3 ;  /* 0x000000031a1a7211 */ /* 0x000fc400078f18ff */
[----:B------:R-:W-:Y:S02]  /*1780*/  CS2R R112, SRZ ;  /* 0x0000000000707805 */ /* 0x000fe4000001ff00 */
[----:B------:R-:W-:Y:S02]  /*1790*/  LEA.HI R6, R19, R19, RZ, 0x1 ;  /* 0x0000001313067211 */ /* 0x000fe400078f08ff */
[----:B------:R-:W-:Y:S02]  /*17a0*/  CS2R R110, SRZ ;  /* 0x00000000006e7805 */ /* 0x000fe4000001ff00 */
[----:B------:R-:W-:Y:S01]  /*17b0*/  LOP3.LUT R0, R7, R0, RZ, 0x3c, !PT ;  /* 0x0000000007007212 */ /* 0x000fe200078e3cff */
[----:B------:R-:W-:Y:S01]  /*17c0*/  IMAD R7, R19, 0x8, R4 ;  /* 0x0000000813077824 */ /* 0x000fe200078e0204 */
[----:B------:R-:W-:Y:S01]  /*17d0*/  LOP3.LUT R26, R26, 0xfffffff8, RZ, 0xc0, !PT ;  /* 0xfffffff81a1a7812 */ /* 0x000fe200078ec0ff */
[----:B------:R-:W-:Y:S01]  /*17e0*/  IMAD.MOV.U32 R4, RZ, RZ, 0x20 ;  /* 0x00000020ff047424 */ /* 0x000fe200078e00ff */
[----:B------:R-:W-:Y:S01]  /*17f0*/  LOP3.LUT R6, R6, 0xfffffffe, RZ, 0xc0, !PT ;  /* 0xfffffffe06067812 */ /* 0x000fe200078ec0ff */
[----:B------:R-:W-:Y:S01]  /*1800*/  IMAD.U32 R0, R7, 0x200, R0 ;  /* 0x0000020007007824 */ /* 0x000fe200078e0000 */
[----:B------:R-:W-:-:S02]  /*1810*/  IADD3 R26, R25, R26, -R3 ;  /* 0x0000001a191a7210 */ /* 0x000fc40007ffe803 */
[----:B------:R-:W-:Y:S02]  /*1820*/  CS2R R108, SRZ ;  /* 0x00000000006c7805 */ /* 0x000fe4000001ff00 */
[----:B------:R-:W-:Y:S01]  /*1830*/  SEL R4, R4, 0xffffffe0, !P0 ;  /* 0xffffffe004047807 */ /* 0x000fe20004000000 */
[C---:B------:R-:W-:Y:S01]  /*1840*/  IMAD.IADD R3, R19.reuse, 0x1, -R6 ;  /* 0x0000000113037824 */ /* 0x040fe200078e0a06 */
[----:B------:R-:W-:Y:S01]  /*1850*/  CS2R R106, SRZ ;  /* 0x00000000006a7805 */ /* 0x000fe2000001ff00 */
[----:B-1----:R-:W-:Y:S01]  /*1860*/  IMAD R19, R19, 0x300, R24 ;  /* 0x0000030013137824 */ /* 0x002fe200078e0218 */
[----:B------:R-:W-:Y:S01]  /*1870*/  CS2R R104, SRZ ;  /* 0x0000000000687805 */ /* 0x000fe2000001ff00 */
[----:B------:R-:W-:Y:S01]  /*1880*/  IMAD.IADD R4, R5, 0x1, R4 ;  /* 0x0000000105047824 */ /* 0x000fe200078e0204 */
[----:B------:R-:W-:Y:S01]  /*1890*/  CS2R R102, SRZ ;  /* 0x0000000000667805 */ /* 0x000fe2000001ff00 */
[----:B----4-:R-:W-:Y:S01]  /*18a0*/  IMAD.SHL.U32 R5, R19, 0x4, RZ ;  /* 0x0000000413057824 */ /* 0x010fe200078e00ff */
[----:B------:R-:W-:Y:S01]  /*18b0*/  CS2R R100, SRZ ;  /* 0x0000000000647805 */ /* 0x000fe2000001ff00 */
[----:B------:R-:W-:Y:S01]  /*18c0*/  IMAD R3, R3, -0x40, R26 ;  /* 0xffffffc003037824 */ /* 0x000fe200078e021a */
[----:B------:R-:W1:Y:S01]  /*18d0*/  LDSM.16.M88.4 R196, [R4+0x6000] ;  /* 0x0060000004c4783b */ /* 0x000e620000000200 */
[----:B------:R-:W-:-:S02]  /*18e0*/  CS2R R98, SRZ ;  /* 0x0000000000627805 */ /* 0x000fc4000001ff00 */
[----:B------:R-:W-:Y:S02]  /*18f0*/  CS2R R96, SRZ ;  /* 0x0000000000607805 */ /* 0x000fe4000001ff00 */
[----:B------:R-:W-:Y:S01]  /*1900*/  CS2R R94, SRZ ;  /* 0x00000000005e7805 */ /* 0x000fe2000001ff00 */
[----:B------:R-:W4:Y:S01]  /*1910*/  LDSM.16.M88.4 R200, [R4+0x8000] ;  /* 0x0080000004c8783b */ /* 0x000f220000000200 */
        /* <DEDUP_REMOVED lines=36> */
[----:B-----5:R-:W-:Y:S01]  /*1b60*/  IMAD R4, R5, 0x4, R2 ;  /* 0x0000000405047824 */ /* 0x020fe200078e0202 */
[----:B------:R-:W-:Y:S01]  /*1b70*/  ULOP3.LUT UR11, UR38, 0x1, URZ, 0xfc, !UPT ;  /* 0x00000001260b7892 */ /* 0x000fe2000f8efc3f */
[----:B------:R-:W-:Y:S01]  /*1b80*/  UMOV UR9, URZ ;  /* 0x0000003f00097c82 */ /* 0x000fe20008000000 */
[----:B------:R-:W-:Y:S01]  /*1b90*/  UMOV UR4, URZ ;  /* 0x0000003f00047c82 */ /* 0x000fe20008000000 */
[----:B------:R-:W-:Y:S01]  /*1ba0*/  ULDC UR5, c[0x0][0x280] ;  /* 0x0000a00000057ab9 */ /* 0x000fe20000000800 */
[----:B-1234-:R-:W-:-:S08]  /*1bb0*/  ULDC UR6, c[0x0][0x744] ;  /* 0x0001d10000067ab9 */ /* 0x01efd00000000800 */
.L_x_2436:
[----:B------:R-:W-:-:S06]  /*1bc0*/  UISETP.NE.AND UP0, UPT, UR11, 0x3, UPT ;  /* 0x000000030b00788c */ /* 0x000fcc000bf05270 */
[----:B------:R-:W-:-:S13]  /*1bd0*/  PLOP3.LUT P0, PT, PT, PT, UP0, 0x80, 0x0 ;  /* 0x000000000000781c */ /* 0x000fda0003f0f008 */
[----:B-1----:R-:W-:Y:S05]  /*1be0*/  @!P0 BRA `(.L_x_2426) ;  /* 0x0000000000048947 */ /* 0x002fea0003800000 */
[----:B------:R-:W-:Y:S01]  /*1bf0*/  BPT.TRAP 0x1 ;  /* 0x000000040000795c */ /* 0x000fe20000300000 */
.L_x_2426:
[----:B------:R-:W-:Y:S01]  /*1c00*/  R2UR UR7, R2 ;  /* 0x00000000020772ca */ /* 0x000fe200000e0000 */
[----:B------:R-:W-:-:S05]  /*1c10*/  IMAD.U32 R6, RZ, RZ, UR9 ;  /* 0x00000009ff067e24 */ /* 0x000fca000f8e00ff */
[----:B------:R-:W-:-:S07]  /*1c20*/  SHF.L.U32 R6, R6, 0x1f, RZ ;  /* 0x0000001f06067819 */ /* 0x000fce00000006ff */
[----:B------:R-:W-:-:S09]  /*1c30*/  ULEA UR7, UR4, UR7, 0x3 ;  /* 0x0000000704077291 */ /* 0x000fd2000f8e183f */
[----:B------:R1:W2:Y:S01]  /*1c40*/  SYNCS.PHASECHK.TRANS64.TRYWAIT P1, [UR7+0x26810], R6 ;  /* 0x02681006ff0075a7 */ /* 0x0002a20008020147 */
[----:B------:R-:W-:Y:S05]  /*1c50*/  @!P0 BRA `(.L_x_2427) ;  /* 0x0000000000048947 */ /* 0x000fea0003800000 */
[----:B------:R-:W-:Y:S01]  /*1c60*/  BPT.TRAP 0x1 ;  /* 0x000000040000795c */ /* 0x000fe20000300000 */
.L_x_2427:
[----:B--2---:R-:W-:Y:S05]  /*1c70*/  @P1 BRA `(.L_x_2428) ;  /* 0x0000000000081947 */ /* 0x004fea0003800000 */
[----:B------:R-:W2:Y:S02]  /*1c80*/  SYNCS.PHASECHK.TRANS64.TRYWAIT P1, [UR7+0x26810], R6 ;  /* 0x02681006ff0075a7 */ /* 0x000ea40008020147 */
[----:B--2---:R-:W-:Y:S05]  /*1c90*/  @!P1 BRA `(.L_x_2429) ;  /* 0x0000006400fc9947 */ /* 0x004fea0003800000 */
.L_x_2428:
        /* <DEDUP_REMOVED lines=66> */
.L_x_2430:
[----:B------:R1:W1:Y:S01]  /*20c0*/  SYNCS.PHASECHK.TRANS64.TRYWAIT P1, [UR7+0x26830], R6 ;  /* 0x02683006ff0075a7 */ /* 0x0002620008020147 */
[----:B------:R-:W-:Y:S05]  /*20d0*/  @!P0 BRA `(.L_x_2431) ;  /* 0x0000000000048947 */ /* 0x000fea0003800000 */
[----:B------:R-:W-:Y:S01]  /*20e0*/  BPT.TRAP 0x1 ;  /* 0x000000040000795c */ /* 0x000fe20000300000 */
.L_x_2431:
[----:B-1----:R-:W-:Y:S05]  /*20f0*/  @P1 BRA `(.L_x_2432) ;  /* 0x0000000000081947 */ /* 0x002fea0003800000 */
[----:B------:R-:W1:Y:S02]  /*2100*/  SYNCS.PHASECHK.TRANS64.TRYWAIT P1, [UR7+0x26830], R6 ;  /* 0x02683006ff0075a7 */ /* 0x000e640008020147 */
[----:B-1----:R-:W-:Y:S05]  /*2110*/  @!P1 BRA `(.L_x_2433) ;  /* 0x0000006000f49947 */ /* 0x002fea0003800000 */
.L_x_2432:
        /* <DEDUP_REMOVED lines=67> */
[----:B------:R-:W-:Y:S01]  /*2550*/  MUFU.EX2 R12, R12 ;  /* 0x0000000c000c7308 */ /* 0x000fe20000000800 */
[----:B------:R-:W-:Y:S01]  /*2560*/  FSEL R15, R176, -INF , !P1 ;  /* 0xff800000b00f7808 */ /* 0x000fe20004800000 */
[----:B------:R-:W-:Y:S01]  /*2570*/  FFMA.FTZ R14, R14, UR6, -R23 ;  /* 0x000000060e0e7c23 */ /* 0x000fe20008010817 */
        /* <DEDUP_REMOVED lines=38> */
[----:B------:R-:W-:Y:S01]  /*27e0*/  ISETP.GT.AND P2, PT, R177, 0x19, PT ;  /* 0x00000019b100780c */ /* 0x000fe20003f44270 */
[----:B------:R-:W-:Y:S01]  /*27f0*/  FFMA.FTZ R176, R157, UR6, -R20 ;  /* 0x000000069db07c23 */ /* 0x000fe20008010814 */
[----:B------:R-:W-:Y:S01]  /*2800*/  FSEL R155, R162, -INF , !P1 ;  /* 0xff800000a29b7808 */ /* 0x000fe20004800000 */
[----:B------:R-:W-:Y:S01]  /*2810*/  FFMA.FTZ R163, R154, UR6, -R209 ;  /* 0x000000069aa37c23 */ /* 0x000fe200080108d1 */
[----:B------:R-:W-:Y:S01]  /*2820*/  FSEL R20, R167, -INF , !P2 ;  /* 0xff800000a7147808 */ /* 0x000fe20005000000 */
[----:B------:R-:W4:Y:S01]  /*2830*/  MUFU.EX2 R168, R168 ;  /* 0x000000a800a87308 */ /* 0x000f220000000800 */
[----:B------:R-:W-:Y:S01]  /*2840*/  FSEL R181, R170, -INF , !P6 ;  /* 0xff800000aab57808 */ /* 0x000fe20007000000 */
[----:B------:R-:W-:Y:S01]  /*2850*/  FFMA.FTZ R169, R155, UR6, -R208 ;  /* 0x000000069ba97c23 */ /* 0x000fe200080108d0 */
[----:B------:R-:W-:-:S02]  /*2860*/  FSEL R180, R171, -INF , !P5 ;  /* 0xff800000abb47808 */ /* 0x000fc40006800000 */
[----:B------:R-:W-:Y:S01]  /*2870*/  ISETP.GT.AND P1, PT, R177, 0x28, PT ;  /* 0x00000028b100780c */ /* 0x000fe20003f24270 */
[----:B------:R-:W-:Y:S01]  /*2880*/  FFMA.FTZ R212, R181, UR6, -R212 ;  /* 0x00000006b5d47c23 */ /* 0x000fe200080108d4 */
[C---:B------:R-:W-:Y:S01]  /*2890*/  ISETP.GT.AND P4, PT, R177.reuse, 0x29, PT ;  /* 0x00000029b100780c */ /* 0x040fe20003f84270 */
[----:B------:R-:W5:Y:S01]  /*28a0*/  MUFU.EX2 R162, R215 ;  /* 0x000000d700a27308 */ /* 0x000f620000000800 */
[C---:B------:R-:W-:Y:S01]  /*28b0*/  ISETP.GT.AND P3, PT, R177.reuse, 0x30, PT ;  /* 0x00000030b100780c */ /* 0x040fe20003f64270 */
[----:B------:R-:W-:Y:S01]  /*28c0*/  FFMA.FTZ R180, R180, UR6, -R213 ;  /* 0x00000006b4b47c23 */ /* 0x000fe200080108d5 */
[C---:B------:R-:W-:Y:S02]  /*28d0*/  ISETP.GT.AND P2, PT, R177.reuse, 0x31, PT ;  /* 0x00000031b100780c */ /* 0x040fe40003f44270 */
[C---:B------:R-:W-:Y:S02]  /*28e0*/  ISETP.GT.AND P6, PT, R177.reuse, 0x38, PT ;  /* 0x00000038b100780c */ /* 0x040fe40003fc4270 */
[----:B------:R-:W-:Y:S01]  /*28f0*/  ISETP.GT.AND P5, PT, R177, 0x39, PT ;  /* 0x00000039b100780c */ /* 0x000fe20003fa4270 */
[----:B------:R-:W-:Y:S01]  /*2900*/  FFMA.FTZ R177, R20, UR6, -R21 ;  /* 0x0000000614b17c23 */ /* 0x000fe20008010815 */
[----:B------:R-:W-:Y:S01]  /*2910*/  FSEL R208, R175, -INF , !P4 ;  /* 0xff800000afd07808 */ /* 0x000fe20006000000 */
[----:B------:R-:W-:Y:S01]  /*2920*/  MUFU.EX2 R165, R165 ;  /* 0x000000a500a57308 */ /* 0x000fe20000000800 */
        /* <DEDUP_REMOVED lines=41> */
[----:B------:R-:W-:Y:S01]  /*2bc0*/  ULOP3.LUT UR12, UR12, 0x3fff, URZ, 0xc0, !UPT ;  /* 0x00003fff0c0c7892 */ /* 0x000fe2000f8ec03f */
        /* <DEDUP_REMOVED lines=15> */
[----:B------:R-:W-:Y:S01]  /*2cc0*/  FADD.FTZ R175, R120, -R158 ;  /* 0x8000009e78af7221 */ /* 0x000fe20000010000 */
[--C-:B------:R-:W-:Y:S01]  /*2cd0*/  FADD.FTZ R122, R123, -R159.reuse ;  /* 0x8000009f7b7a7221 */ /* 0x100fe20000010000 */
[----:B------:R-:W-:Y:S01]  /*2ce0*/  FADD.FTZ R120, R121, -R159 ;  /* 0x8000009f79787221 */ /* 0x000fe20000010000 */
[--C-:B---3--:R-:W-:Y:S01]  /*2cf0*/  FADD.FTZ R124, R124, -R156.reuse ;  /* 0x8000009c7c7c7221 */ /* 0x108fe20000010000 */
[--C-:B------:R-:W-:Y:S01]  /*2d00*/  FADD.FTZ R123, R125, -R157.reuse ;  /* 0x8000009d7d7b7221 */ /* 0x100fe20000010000 */
[----:B------:R-:W-:Y:S01]  /*2d10*/  FADD.FTZ R121, R126, -R156 ;  /* 0x8000009c7e797221 */ /* 0x000fe20000010000 */
[----:B------:R-:W-:Y:S01]  /*2d20*/  FADD.FTZ R127, R127, -R157 ;  /* 0x8000009d7f7f7221 */ /* 0x000fe20000010000 */
[--C-:B----4-:R-:W-:Y:S01]  /*2d30*/  FADD.FTZ R126, R131, -R173.reuse ;  /* 0x800000ad837e7221 */ /* 0x110fe20000010000 */
[----:B------:R-:W-:Y:S01]  /*2d40*/  FADD.FTZ R129, R129, -R173 ;  /* 0x800000ad81817221 */ /* 0x000fe20000010000 */
[----:B------:R-:W1:Y:S01]  /*2d50*/  MUFU.EX2 R125, R208 ;  /* 0x000000d0007d7308 */ /* 0x000e620000000800 */
[----:B------:R-:W-:Y:S01]  /*2d60*/  FMUL.FTZ R124, R5, R124 ;  /* 0x0000007c057c7220 */ /* 0x000fe20000410000 */
[--C-:B-----5:R-:W-:Y:S01]  /*2d70*/  FADD.FTZ R131, R134, -R154.reuse ;  /* 0x8000009a86837221 */ /* 0x120fe20000010000 */
[--C-:B------:R-:W-:Y:S01]  /*2d80*/  FADD.FTZ R173, R133, -R155.reuse ;  /* 0x8000009b85ad7221 */ /* 0x100fe20000010000 */
[----:B------:R-:W-:Y:S01]  /*2d90*/  FADD.FTZ R134, R135, -R155 ;  /* 0x8000009b87867221 */ /* 0x000fe20000010000 */
[----:B------:R-:W-:Y:S01]  /*2da0*/  FMUL.FTZ R123, R6, R123 ;  /* 0x0000007b067b7220 */ /* 0x000fe20000410000 */
[----:B------:R-:W-:Y:S01]  /*2db0*/  FADD.FTZ R155, R137, -R167 ;  /* 0x800000a7899b7221 */ /* 0x000fe20000010000 */
[----:B------:R-:W-:Y:S01]  /*2dc0*/  FMUL.FTZ R121, R168, R121 ;  /* 0x00000079a8797220 */ /* 0x000fe20000410000 */
[----:B------:R-:W-:Y:S01]  /*2dd0*/  FADD.FTZ R132, R132, -R154 ;  /* 0x8000009a84847221 */ /* 0x000fe20000010000 */
[----:B------:R-:W-:Y:S01]  /*2de0*/  FADD.FTZ R154, R136, -R166 ;  /* 0x800000a6889a7221 */ /* 0x000fe20000010000 */
[----:B------:R-:W-:Y:S01]  /*2df0*/  F2FP.BF16.F32.PACK_AB R158, R123, R124 ;  /* 0x0000007c7b9e723e */ /* 0x000fe200000010ff */
[--C-:B------:R-:W-:Y:S01]  /*2e00*/  FADD.FTZ R135, R142, -R20.reuse ;  /* 0x800000148e877221 */ /* 0x100fe20000010000 */
[----:B------:R-:W-:Y:S01]  /*2e10*/  MUFU.EX2 R124, R219 ;  /* 0x000000db007c7308 */ /* 0x000fe20000000800 */
        /* <DEDUP_REMOVED lines=9> */
[--C-:B------:R-:W-:Y:S01]  /*2eb0*/  FADD.FTZ R128, R128, -R172.reuse ;  /* 0x800000ac80807221 */ /* 0x100fe20000010000 */
[----:B------:R-:W-:Y:S01]  /*2ec0*/  FADD.FTZ R130, R130, -R172 ;  /* 0x800000ac82827221 */ /* 0x000fe20000010000 */
[----:B------:R-:W-:Y:S01]  /*2ed0*/  F2FP.BF16.F32.PACK_AB R159, R148, R121 ;  /* 0x00000079949f723e */ /* 0x000fe200000010ff */
[----:B------:R-:W-:Y:S01]  /*2ee0*/  FMUL.FTZ R148, R11, R154 ;  /* 0x0000009a0b947220 */ /* 0x000fe20000410000 */
[----:B------:R-:W-:Y:S01]  /*2ef0*/  FMUL.FTZ R121, R12, R155 ;  /* 0x0000009b0c797220 */ /* 0x000fe20000410000 */
[----:B------:R-:W-:Y:S01]  /*2f00*/  FADD.FTZ R21, R146, -R170 ;  /* 0x800000aa92157221 */ /* 0x000fe20000010000 */
[----:B------:R-:W-:Y:S01]  /*2f10*/  FMUL.FTZ R135, R22, R135 ;  /* 0x0000008716877220 */ /* 0x000fe20000410000 */
[----:B-1----:R-:W-:Y:S01]  /*2f20*/  FMUL.FTZ R20, R125, R20 ;  /* 0x000000147d147220 */ /* 0x002fe20000410000 */
[----:B------:R-:W-:Y:S01]  /*2f30*/  IMAD.U32 R123, RZ, RZ, UR4 ;  /* 0x00000004ff7b7e24 */ /* 0x000fe2000f8e00ff */
[----:B------:R-:W-:Y:S01]  /*2f40*/  F2FP.BF16.F32.PACK_AB R148, R121, R148 ;  /* 0x000000947994723e */ /* 0x000fe200000010ff */
[----:B------:R-:W-:Y:S01]  /*2f50*/  FMUL.FTZ R121, R19, R142 ;  /* 0x0000008e13797220 */ /* 0x000fe20000410000 */
[----:B------:R-:W-:Y:S01]  /*2f60*/  FADD.FTZ R133, R138, -R166 ;  /* 0x800000a68a857221 */ /* 0x000fe20000010000 */
[----:B------:R-:W-:Y:S01]  /*2f70*/  FADD.FTZ R136, R139, -R167 ;  /* 0x800000a78b887221 */ /* 0x000fe20000010000 */
        /* <DEDUP_REMOVED lines=38> */
[----:B------:R-:W-:Y:S02]  /*31e0*/  F2FP.BF16.F32.PACK_AB R149, R136, R133 ;  /* 0x000000858895723e */ /* 0x000fe400000010ff */
[----:B------:R-:W-:Y:S01]  /*31f0*/  F2FP.BF16.F32.PACK_AB R150, R141, R140 ;  /* 0x0000008c8d96723e */ /* 0x000fe200000010ff */
[----:B------:R-:W-:Y:S01]  /*3200*/  STSM.16.MT88.4 [R126+0x1f000], R152 ;  /* 0x01f000987e007844 */ /* 0x000fe20000004200 */
[----:B------:R-:W-:-:S02]  /*3210*/  F2FP.BF16.F32.PACK_AB R145, R138, R21 ;  /* 0x000000158a91723e */ /* 0x000fc400000010ff */
[----:B------:R-:W-:Y:S01]  /*3220*/  F2FP.BF16.F32.PACK_AB R146, R146, R137 ;  /* 0x000000899292723e */ /* 0x000fe200000010ff */
[----:B------:R-:W-:Y:S01]  /*3230*/  STSM.16.MT88.4 [R126+0x1f800], R148 ;  /* 0x01f800947e007844 */ /* 0x000fe20000004200 */
[----:B------:R-:W-:Y:S02]  /*3240*/  F2FP.BF16.F32.PACK_AB R147, R20, R147 ;  /* 0x000000931493723e */ /* 0x000fe400000010ff */
[----:B------:R-:W-:Y:S01]  /*3250*/  F2FP.BF16.F32.PACK_AB R122, R6, R5 ;  /* 0x00000005067a723e */ /* 0x000fe200000010ff */
[----:B------:R-:W-:Y:S01]  /*3260*/  IMAD R5, R17, 0x1000, R2 ;  /* 0x0000100011057824 */ /* 0x000fe200078e0202 */
[----:B------:R-:W-:Y:S01]  /*3270*/  F2FP.BF16.F32.PACK_AB R121, R165, R164 ;  /* 0x000000a4a579723e */ /* 0x000fe200000010ff */
[----:B------:R1:W-:Y:S01]  /*3280*/  STSM.16.MT88.4 [R126+0x20000], R144 ;  /* 0x020000907e007844 */ /* 0x0003e20000004200 */
[----:B------:R-:W-:Y:S02]  /*3290*/  F2FP.BF16.F32.PACK_AB R123, R162, R168 ;  /* 0x000000a8a27b723e */ /* 0x000fe400000010ff */
[----:B------:R-:W-:-:S02]  /*32a0*/  R2UR UR13, R5 ;  /* 0x00000000050d72ca */ /* 0x000fc400000e0000 */
        /* <DEDUP_REMOVED lines=194> */
.L_x_2434:
        /* <DEDUP_REMOVED lines=48> */
.L_x_2435:
        /* <DEDUP_REMOVED lines=62> */
.L_x_2417:
[----:B------:R-:W-:Y:S05]  /*45b0*/  @P0 BRA `(.L_x_2416) ;  /* 0x0000003c00780947 */ /* 0x000fea0003800000 */
[----:B-1----:R-:W1:Y:S01]  /*45c0*/  S2R R4, SR_TID.X ;  /* 0x0000000000047919 */ /* 0x002e620000002100 */
[----:B------:R-:W2:Y:S01]  /*45d0*/  S2UR UR5, SR_CgaCtaId ;  /* 0x00000000000579c3 */ /* 0x000ea20000008800 */
[----:B------:R-:W-:Y:S01]  /*45e0*/  ULDC UR4, c[0x0][0x850] ;  /* 0x0002140000047ab9 */ /* 0x000fe20000000800 */
[----:B------:R-:W-:Y:S01]  /*45f0*/  UIMAD UR8, UR36, 0x3000, URZ ;  /* 0x00003000240878a4 */ /* 0x000fe2000f8e023f */
[----:B------:R-:W-:Y:S01]  /*4600*/  BSSY B0, `(.L_x_2437) ;  /* 0x0000050000007945 */ /* 0x000fe20003800000 */
[----:B------:R-:W-:Y:S01]  /*4610*/  UISETP.NE.AND UP0, UPT, UR4, 0x1, UPT ;  /* 0x000000010400788c */ /* 0x000fe2000bf05270 */
[----:B------:R-:W-:Y:S02]  /*4620*/  ULDC.64 UR12, c[0x0][0x818] ;  /* 0x00020600000c7ab9 */ /* 0x000fe40000000a00 */
[----:B------:R-:W-:Y:S01]  /*4630*/  UMOV UR4, 0x400 ;  /* 0x0000040000047882 */ /* 0x000fe20000000000 */
[----:B------:R-:W-:Y:S01]  /*4640*/  USHF.R.S32.HI UR9, URZ, 0x1f, UR8 ;  /* 0x0000001f3f097899 */ /* 0x000fe20008011408 */
[----:B------:R-:W-:Y:S01]  /*4650*/  ULDC.64 UR14, c[0x0][0x820] ;  /* 0x00020800000e7ab9 */ /* 0x000fe20000000a00 */
[----:B------:R-:W-:-:S05]  /*4660*/  ULDC.64 UR16, c[0x0][0x848] ;  /* 0x0002120000107ab9 */ /* 0x000fca0000000a00 */
[----:B------:R-:W-:Y:S02]  /*4670*/  @UP0 ULDC UR6, c[0x0][0x854] ;  /* 0x0002150000060ab9 */ /* 0x000fe40000000800 */
[----:B------:R-:W-:Y:S02]  /*4680*/  UIMAD.WIDE.U32 UR6, UR40, UR6, URZ ;  /* 0x00000006280672a5 */ /* 0x000fe4000f8e003f */
[----:B--2---:R-:W-:-:S03]  /*4690*/  ULEA UR4, UR5, UR4, 0x18 ;  /* 0x0000000405047291 */ /* 0x004fc6000f8ec03f */
[----:B------:R-:W-:Y:S02]  /*46a0*/  @UP0 ULDC UR5, c[0x0][0x858] ;  /* 0x0002160000050ab9 */ /* 0x000fe40000000800 */
[----:B------:R-:W-:Y:S01]  /*46b0*/  @UP0 USHF.R.U32.HI UR40, URZ, UR5, UR7 ;  /* 0x000000053f280299 */ /* 0x000fe20008011607 */
[----:B-1----:R-:W-:-:S03]  /*46c0*/  VIADD R3, R4, 0xffffff80 ;  /* 0xffffff8004037836 */ /* 0x002fc60000000000 */
[----:B------:R-:W-:Y:S02]  /*46d0*/  USHF.R.S32.HI UR5, URZ, 0x1f, UR40 ;  /* 0x0000001f3f057899 */ /* 0x000fe40008011428 */
[----:B------:R-:W-:Y:S01]  /*46e0*/  UIMAD.WIDE.U32 UR6, UR40, UR12, UR8 ;  /* 0x0000000c280672a5 */ /* 0x000fe2000f8e0008 */
[----:B------:R-:W-:Y:S01]  /*46f0*/  SHF.R.S32.HI R0, RZ, 0x1f, R3 ;  /* 0x0000001fff007819 */ /* 0x000fe20000011403 */
[----:B------:R-:W-:Y:S01]  /*4700*/  UIMAD UR10, UR5, UR12, URZ ;  /* 0x0000000c050a72a4 */ /* 0x000fe2000f8e023f */
[----:B------:R-:W-:Y:S01]  /*4710*/  BAR.SYNC.DEFER_BLOCKING 0x1, 0x100 ;  /* 0x0044000000007b1d */ /* 0x000fe20000010000 */
[----:B------:R-:W-:Y:S02]  /*4720*/  ISETP.NE.AND P0, PT, R3, RZ, PT ;  /* 0x000000ff0300720c */ /* 0x000fe40003f05270 */
[----:B------:R-:W-:Y:S01]  /*4730*/  LEA.HI R2, R0, R3, RZ, 0x7 ;  /* 0x0000000300027211 */ /* 0x000fe200078f38ff */
[----:B------:R-:W-:-:S03]  /*4740*/  UIMAD UR10, UR40, UR13, UR10 ;  /* 0x0000000d280a72a4 */ /* 0x000fc6000f8e020a */
[----:B------:R-:W-:Y:S01]  /*4750*/  LOP3.LUT R0, R2, 0x3fffff80, RZ, 0xc0, !PT ;  /* 0x3fffff8002007812 */ /* 0x000fe200078ec0ff */
[----:B------:R-:W-:Y:S01]  /*4760*/  ULDC.64 UR12, c[0x0][0x840] ;  /* 0x00021000000c7ab9 */ /* 0x000fe20000000a00 */
[----:B------:R-:W-:Y:S01]  /*4770*/  SHF.R.S32.HI R5, RZ, 0x7, R2 ;  /* 0x00000007ff057819 */ /* 0x000fe20000011402 */
[----:B------:R-:W-:Y:S02]  /*4780*/  UIMAD UR5, UR5, UR12, URZ ;  /* 0x0000000c050572a4 */ /* 0x000fe4000f8e023f */
[----:B------:R-:W-:Y:S01]  /*4790*/  IMAD.IADD R0, R3, 0x1, -R0 ;  /* 0x0000000103007824 */ /* 0x000fe200078e0a00 */
[----:B------:R-:W-:Y:S02]  /*47a0*/  UIMAD.WIDE.U32 UR8, UR40, UR12, UR8 ;  /* 0x0000000c280872a5 */ /* 0x000fe4000f8e0008 */
[----:B------:R-:W-:Y:S01]  /*47b0*/  UIMAD UR12, UR40, UR13, UR5 ;  /* 0x0000000d280c72a4 */ /* 0x000fe2000f8e0205 */
[----:B------:R-:W-:Y:S01]  /*47c0*/  IMAD R0, R5, 0x600, R0 ;  /* 0x0000060005007824 */ /* 0x000fe200078e0200 */
[----:B------:R-:W-:-:S02]  /*47d0*/  USHF.R.S32.HI UR5, URZ, 0x1f, UR37 ;  /* 0x0000001f3f057899 */ /* 0x000fc40008011425 */
[----:B------:R-:W-:Y:S01]  /*47e0*/  UIADD3 UR7, UR7, UR10, URZ ;  /* 0x0000000a07077290 */ /* 0x000fe2000fffe03f */
[----:B------:R-:W-:Y:S01]  /*47f0*/  IMAD.SHL.U32 R0, R0, 0x4, RZ ;  /* 0x0000000400007824 */ /* 0x000fe200078e00ff */
[----:B------:R-:W-:Y:S02]  /*4800*/  UIMAD UR11, UR5, UR14, URZ ;  /* 0x0000000e050b72a4 */ /* 0x000fe4000f8e023f */
[----:B------:R-:W-:Y:S02]  /*4810*/  UIMAD UR5, UR5, UR16, URZ ;  /* 0x00000010050572a4 */ /* 0x000fe4000f8e023f */
[----:B------:R-:W-:Y:S01]  /*4820*/  LEA R0, R0, UR4, 0x2 ;  /* 0x0000000400007c11 */ /* 0x000fe2000f8e10ff */
[----:B------:R-:W-:Y:S02]  /*4830*/  UIADD3 UR9, UR9, UR12, URZ ;  /* 0x0000000c09097290 */ /* 0x000fe4000fffe03f */
[----:B------:R-:W-:Y:S02]  /*4840*/  UIMAD UR11, UR37, UR15, UR11 ;  /* 0x0000000f250b72a4 */ /* 0x000fe4000f8e020b */
[----:B------:R1:W-:Y:S01]  /*4850*/  STS.128 [R0], R24 ;  /* 0x0000001800007388 */ /* 0x0003e20000000c00 */
        /* <DEDUP_REMOVED lines=35> */
.L_x_2439:
[----:B------:R-:W-:Y:S01]  /*4a90*/  @P0 ELECT P1, URZ, PT ;  /* 0x00000000003f082f */ /* 0x000fe20003820000 */
[----:B------:R2:W-:-:S12]  /*4aa0*/  UBLKRED.G.S.ADD.F32.RN [UR6], [UR4], UR5, desc[UR8] ;  /* 0x00000806040073bb */ /* 0x0005d800080a1405 */
[----:B------:R-:W-:Y:S02]  /*4ab0*/  @P1 PLOP3.LUT P0, PT, P1, PT, PT, 0x8, 0x0 ;  /* 0x000000000000181c */ /* 0x000fe40000f0e170 */
[----:B------:R-:W-:-:S11]  /*4ac0*/  PLOP3.LUT P1, PT, PT, PT, PT, 0x8, 0x0 ;  /* 0x000000000000781c */ /* 0x000fd60003f2e170 */
[----:B--2---:R-:W-:Y:S05]  /*4ad0*/  @P0 BRA.U.ANY `(.L_x_2439) ;  /* 0xfffffffd00ec0947 */ /* 0x004fea000393ffff */
[----:B------:R0:W-:Y:S01]  /*4ae0*/  UTMACMDFLUSH ;  /* 0x00000000000079b7 */ /* 0x0001e20000000000 */
[----:B------:R-:W-:-:S04]  /*4af0*/  DEPBAR.LE SB0, 0x0 ;  /* 0x000080000000791a */ /* 0x000fc80000000000 */
.L_x_2438:
[----:B------:R-:W-:Y:S05]  /*4b00*/  BSYNC B0 ;  /* 0x0000000000007941 */ /* 0x000fea0003800000 */
.L_x_2437:
        /* <DEDUP_REMOVED lines=28> */
.L_x_2440:
        /* <DEDUP_REMOVED lines=8> */
.L_x_2412:
        /* <DEDUP_REMOVED lines=29> */
.L_x_2442:
[----:B------:R-:W-:Y:S01]  /*4f20*/  ULDC UR9, c[0x0][0x8cc] ;  /* 0x0002330000097ab9 */ /* 0x000fe20000000800 */
[----:B------:R-:W-:Y:S01]  /*4f30*/  UMOV UR7, UR8 ;  /* 0x0000000800077c82 */ /* 0x000fe20008000000 */
[----:B------:R-:W-:-:S11]  /*4f40*/  UISETP.NE.AND UP0, UPT, UR9, 0x1, UPT ;  /* 0x000000010900788c */ /* 0x000fd6000bf05270 */
[----:B------:R-:W-:Y:S02]  /*4f50*/  @UP0 ULDC.64 UR10, c[0x0][0x8d0] ;  /* 0x00023400000a0ab9 */ /* 0x000fe40000000a00 */
[----:B------:R-:W-:-:S04]  /*4f60*/  UIMAD.WIDE.U32 UR4, UR8, UR10, URZ ;  /* 0x0000000a080472a5 */ /* 0x000fc8000f8e003f */
[----:B------:R-:W-:-:S04]  /*4f70*/  @UP0 USHF.R.U32.HI UR7, URZ, UR11, UR5 ;  /* 0x0000000b3f070299 */ /* 0x000fc80008011605 */
[----:B------:R-:W-:-:S12]  /*4f80*/  UIMAD UR4, UR7, UR9, URZ ;  /* 0x00000009070472a4 */ /* 0x000fd8000f8e023f */
.L_x_2443:
        /* <DEDUP_REMOVED lines=67> */
.L_x_2446:
[----:B------:R-:W-:Y:S05]  /*53c0*/  BSYNC B0 ;  /* 0x0000000000007941 */ /* 0x000fea0003800000 */
.L_x_2445:
        /* <DEDUP_REMOVED lines=19> */
.L_x_2448:
[----:B------:R-:W-:Y:S05]  /*5500*/  BSYNC B0 ;  /* 0x0000000000007941 */ /* 0x000fea0003800000 */
.L_x_2447:
[----:B------:R-:W-:Y:S06]  /*5510*/  BAR.ARV 0xa, 0xa0 ;  /* 0x0282800000007b1d */ /* 0x000fec0000002000 */
[----:B------:R-:W-:Y:S04]  /*5520*/  BSSY B0, `(.L_x_2449) ;  /* 0x0000003000007945 */ /* 0x000fe80003800000 */
[----:B------:R-:W-:Y:S05]  /*5530*/  @!P0 BRA `(.L_x_2450) ;  /* 0x0000000000048947 */ /* 0x000fea0003800000 */
[----:B------:R-:W-:-:S04]  /*5540*/  DEPBAR.LE SB0, 0x0 ;  /* 0x000080000000791a */ /* 0x000fc80000000000 */
.L_x_2450:
[----:B------:R-:W-:Y:S05]  /*5550*/  BSYNC B0 ;  /* 0x0000000000007941 */ /* 0x000fea0003800000 */
.L_x_2449:
[----:B------:R-:W-:Y:S06]  /*5560*/  BAR.ARV 0xb, 0xa0 ;  /* 0x02c2800000007b1d */ /* 0x000fec0000002000 */
[----:B------:R-:W-:Y:S01]  /*5570*/  UIADD3 UR12, UR8, 0x1, URZ ;  /* 0x00000001080c7890 */ /* 0x000fe2000fffe03f */
[----:B------:R-:W-:Y:S11]  /*5580*/  BRA `(.L_x_2451) ;  /* 0x0000000000047947 */ /* 0x000ff60003800000 */
.L_x_2444:
[----:B------:R-:W-:-:S05]  /*5590*/  UMOV UR12, UR8 ;  /* 0x00000008000c7c82 */ /* 0x000fca0008000000 */
.L_x_2451:
        /* <DEDUP_REMOVED lines=18> */
.L_x_2464:
        /* <DEDUP_REMOVED lines=20> */
.L_x_2453:
[----:B------:R-:W-:Y:S05]  /*5800*/  BSYNC B0 ;  /* 0x0000000000007941 */ /* 0x000fea0003800000 */
.L_x_2452:
        /* <DEDUP_REMOVED lines=13> */
.L_x_2455:
[----:B------:R-:W-:Y:S05]  /*58e0*/  BSYNC B0 ;  /* 0x0000000000007941 */ /* 0x000fea0003800000 */
.L_x_2454:
[----:B------:R-:W-:Y:S06]  /*58f0*/  BAR.ARV 0xa, 0xa0 ;  /* 0x0282800000007b1d */ /* 0x000fec0000002000 */
[----:B------:R-:W-:Y:S04]  /*5900*/  BSSY B0, `(.L_x_2456) ;  /* 0x0000003000007945 */ /* 0x000fe80003800000 */
[----:B------:R-:W-:Y:S05]  /*5910*/  @!P0 BRA `(.L_x_2457) ;  /* 0x0000000000048947 */ /* 0x000fea0003800000 */
[----:B------:R-:W-:-:S04]  /*5920*/  DEPBAR.LE SB0, 0x0 ;  /* 0x000080000000791a */ /* 0x000fc80000000000 */
.L_x_2457:
[----:B------:R-:W-:Y:S05]  /*5930*/  BSYNC B0 ;  /* 0x0000000000007941 */ /* 0x000fea0003800000 */
.L_x_2456:
        /* <DEDUP_REMOVED lines=13> */
.L_x_2459:
[----:B------:R-:W-:Y:S05]  /*5a10*/  BSYNC B0 ;  /* 0x0000000000007941 */ /* 0x000fea0003800000 */
.L_x_2458:
        /* <DEDUP_REMOVED lines=13> */
.L_x_2461:
[----:B------:R-:W-:Y:S05]  /*5af0*/  BSYNC B0 ;  /* 0x0000000000007941 */ /* 0x000fea0003800000 */
.L_x_2460:
[----:B------:R-:W-:Y:S01]  /*5b00*/  UIADD3 UR12, UR12, 0x2, URZ ;  /* 0x000000020c0c7890 */ /* 0x000fe2000fffe03f */
[----:B------:R-:W-:Y:S06]  /*5b10*/  BAR.ARV 0xa, 0xa0 ;  /* 0x0282800000007b1d */ /* 0x000fec0000002000 */
[----:B------:R-:W-:Y:S01]  /*5b20*/  UISETP.GE.AND UP0, UPT, UR12, UR5, UPT ;  /* 0x000000050c00728c */ /* 0x000fe2000bf06270 */
[----:B------:R-:W-:Y:S04]  /*5b30*/  BSSY B0, `(.L_x_2462) ;  /* 0x0000003000007945 */ /* 0x000fe80003800000 */
[----:B------:R-:W-:Y:S06]  /*5b40*/  @!P0 BRA `(.L_x_2463) ;  /* 0x0000000000048947 */ /* 0x000fec0003800000 */
[----:B------:R-:W-:-:S04]  /*5b50*/  DEPBAR.LE SB0, 0x0 ;  /* 0x000080000000791a */ /* 0x000fc80000000000 */
.L_x_2463:
[----:B------:R-:W-:Y:S05]  /*5b60*/  BSYNC B0 ;  /* 0x0000000000007941 */ /* 0x000fea0003800000 */
.L_x_2462:
[----:B------:R-:W-:Y:S06]  /*5b70*/  BAR.ARV 0xb, 0xa0 ;  /* 0x02c2800000007b1d */ /* 0x000fec0000002000 */
[----:B------:R-:W-:Y:S01]  /*5b80*/  PLOP3.LUT P1, PT, PT, PT, UP0, 0x80, 0x0 ;  /* 0x000000000000781c */ /* 0x000fe20003f2f008 */
[----:B------:R-:W-:Y:S02]  /*5b90*/  UIADD3 UR20, UR20, 0x3000, URZ ;  /* 0x0000300014147890 */ /* 0x000fe4000fffe03f */
[----:B------:R-:W-:-:S10]  /*5ba0*/  UIADD3 UR4, UR4, 0x3000, URZ ;  /* 0x0000300004047890 */ /* 0x000fd4000fffe03f */
[----:B------:R-:W-:Y:S05]  /*5bb0*/  @!P1 BRA `(.L_x_2464) ;  /* 0xfffffff800c09947 */ /* 0x000fea000383ffff */
[----:B------:R-:W-:Y:S05]  /*5bc0*/  BRA `(.L_x_2416) ;  /* 0x0000002400f47947 */ /* 0x000fea0003800000 */
.L_x_2441:
        /* <DEDUP_REMOVED lines=21> */
.L_x_2465:
[----:B------:R-:W-:Y:S01]  /*5d20*/  ULDC UR8, c[0x0][0x8cc] ;  /* 0x0002330000087ab9 */ /* 0x000fe20000000800 */
[----:B------:R-:W-:Y:S01]  /*5d30*/  UMOV UR11, UR7 ;  /* 0x00000007000b7c82 */ /* 0x000fe20008000000 */
[----:B------:R-:W-:-:S11]  /*5d40*/  UISETP.NE.AND UP0, UPT, UR8, 0x1, UPT ;  /* 0x000000010800788c */ /* 0x000fd6000bf05270 */
[----:B------:R-:W-:Y:S02]  /*5d50*/  @UP0 ULDC.64 UR12, c[0x0][0x8d0] ;  /* 0x00023400000c0ab9 */ /* 0x000fe40000000a00 */
[----:B------:R-:W-:-:S04]  /*5d60*/  UIMAD.WIDE.U32 UR4, UR7, UR12, URZ ;  /* 0x0000000c070472a5 */ /* 0x000fc8000f8e003f */
[----:B------:R-:W-:-:S04]  /*5d70*/  @UP0 USHF.R.U32.HI UR11, URZ, UR13, UR5 ;  /* 0x0000000d3f0b0299 */ /* 0x000fc80008011605 */
[----:B------:R-:W-:-:S12]  /*5d80*/  UIMAD UR4, UR11, UR8, URZ ;  /* 0x000000080b0472a4 */ /* 0x000fd8000f8e023f */
.L_x_2466:
        /* <DEDUP_REMOVED lines=70> */
.L_x_2497:
        /* <DEDUP_REMOVED lines=15> */
.L_x_2470:
        /* <DEDUP_REMOVED lines=66> */
[----:B------:R-:W-:Y:S01]  /*6700*/  ISETP.GE.AND P1, PT, R4, R6, PT ;  /* 0x000000060400720c */ /* 0x000fe20003f26270 */
[----:B------:R-:W-:Y:S01]  /*6710*/  UTMALDG.4D [UR16], [UR48], desc[UR50] ;  /* 0x00003210300075b4 */ /* 0x000fe20008019000 */
[----:B------:R-:W-:Y:S01]  /*6720*/  UMOV UR60, UR12 ;  /* 0x0000000c003c7c82 */ /* 0x000fe20008000000 */
        /* <DEDUP_REMOVED lines=30> */
[----:B-1----:R-:W-:Y:S01]  /*6910*/  UIADD3 UR24, UR8, 0x6000, URZ ;  /* 0x0000600008187890 */ /* 0x002fe2000fffe03f */
[----:B------:R-:W-:Y:S01]  /*6920*/  UMOV UR26, UR18 ;  /* 0x00000012001a7c82 */ /* 0x000fe20008000000 */
[----:B------:R3:W-:Y:S01]  /*6930*/  UTMALDG.4D [UR40], [UR46], desc[UR54] ;  /* 0x000036282e0075b4 */ /* 0x0007e20008019000 */
[----:B--2---:R-:W-:-:S02]  /*6940*/  UIADD3 UR32, UR8, 0x8000, URZ ;  /* 0x0000800008207890 */ /* 0x004fc4000fffe03f */
[----:B------:R-:W-:-:S04]  /*6950*/  UIADD3 UR8, UR8, 0xa000, URZ ;  /* 0x0000a00008087890 */ /* 0x000fc8000fffe03f */
[----:B------:R3:W-:Y:S03]  /*6960*/  UTMALDG.4D [UR24], [UR30], desc[UR54] ;  /* 0x000036181e0075b4 */ /* 0x0007e60008019000 */
        /* <DEDUP_REMOVED lines=21> */
.L_x_2481:
[----:B--234-:R-:W-:-:S04]  /*6ac0*/  SHF.L.U32 R21, R11, 0x1f, RZ ;  /* 0x0000001f0b157819 */ /* 0x01cfc800000006ff */
[----:B------:R-:W1:Y:S02]  /*6ad0*/  SYNCS.PHASECHK.TRANS64.TRYWAIT P1, [R16+URZ+0x26840], R21 ;  /* 0x02684015100075a7 */ /* 0x000e64000802017f */
[----:B-1----:R-:W-:Y:S05]  /*6ae0*/  @!P1 BRA `(.L_x_2473) ;  /* 0x0000001800ac9947 */ /* 0x002fea0003800000 */
.L_x_2498:
[----:B------:R-:W-:Y:S05]  /*6af0*/  @P0 BRA `(.L_x_2474) ;  /* 0x0000000000140947 */ /* 0x000fea0003800000 */
[----:B------:R-:W-:Y:S01]  /*6b00*/  ISETP.NE.AND P1, PT, R6, RZ, PT ;  /* 0x000000ff0600720c */ /* 0x000fe20003f25270 */
[----:B------:R-:W-:-:S04]  /*6b10*/  IMAD.MOV.U32 R3, RZ, RZ, 0x3100 ;  /* 0x00003100ff037424 */ /* 0x000fc800078e00ff */
[----:B------:R3:W-:Y:S08]  /*6b20*/  SYNCS.ARRIVE.TRANS64 RZ, [R16+URZ+0x26830], R3 ;  /* 0x0268300310ff79a7 */ /* 0x0007f0000800003f */
[----:B------:R-:W-:Y:S05]  /*6b30*/  @!P1 BRA `(.L_x_2474) ;  /* 0x0000000000049947 */ /* 0x000fea0003800000 */
[----:B------:R-:W-:Y:S01]  /*6b40*/  BPT.TRAP 0x1 ;  /* 0x000000040000795c */ /* 0x000fe20000300000 */
.L_x_2474:
        /* <DEDUP_REMOVED lines=43> */
.L_x_2499:
[----:B------:R-:W-:Y:S05]  /*6e00*/  @P0 BRA `(.L_x_2476) ;  /* 0x0000000000140947 */ /* 0x000fea0003800000 */
[----:B------:R-:W-:Y:S01]  /*6e10*/  ISETP.NE.AND P1, PT, R6, RZ, PT ;  /* 0x000000ff0600720c */ /* 0x000fe20003f25270 */
[----:B------:R-:W-:-:S04]  /*6e20*/  IMAD.MOV.U32 R2, RZ, RZ, 0x3100 ;  /* 0x00003100ff027424 */ /* 0x000fc800078e00ff */
[----:B------:R3:W-:Y:S08]  /*6e30*/  SYNCS.ARRIVE.TRANS64 RZ, [R16+URZ+0x26818], R2 ;  /* 0x0268180210ff79a7 */ /* 0x0007f0000800003f */
[----:B------:R-:W-:Y:S05]  /*6e40*/  @!P1 BRA `(.L_x_2476) ;  /* 0x0000000000049947 */ /* 0x000fea0003800000 */
[----:B------:R-:W-:Y:S01]  /*6e50*/  BPT.TRAP 0x1 ;  /* 0x000000040000795c */ /* 0x000fe20000300000 */
.L_x_2476:
        /* <DEDUP_REMOVED lines=43> */
.L_x_2500:
[----:B------:R-:W-:Y:S05]  /*7110*/  @P0 BRA `(.L_x_2478) ;  /* 0x0000000000140947 */ /* 0x000fea0003800000 */
[----:B------:R-:W-:Y:S01]  /*7120*/  ISETP.NE.AND P1, PT, R6, RZ, PT ;  /* 0x000000ff0600720c */ /* 0x000fe20003f25270 */
[----:B-123--:R-:W-:-:S04]  /*7130*/  IMAD.MOV.U32 R21, RZ, RZ, 0x3100 ;  /* 0x00003100ff157424 */ /* 0x00efc800078e00ff */
[----:B------:R4:W-:Y:S08]  /*7140*/  SYNCS.ARRIVE.TRANS64 RZ, [R16+URZ+0x26838], R21 ;  /* 0x0268381510ff79a7 */ /* 0x0009f0000800003f */
[----:B------:R-:W-:Y:S05]  /*7150*/  @!P1 BRA `(.L_x_2478) ;  /* 0x0000000000049947 */ /* 0x000fea0003800000 */
[----:B------:R-:W-:Y:S01]  /*7160*/  BPT.TRAP 0x1 ;  /* 0x000000040000795c */ /* 0x000fe20000300000 */
.L_x_2478:
        /* <DEDUP_REMOVED lines=38> */
.L_x_2502:
[----:B------:R-:W-:Y:S05]  /*73d0*/  @P0 BRA `(.L_x_2480) ;  /* 0x0000000000140947 */ /* 0x000fea0003800000 */
[----:B------:R-:W-:Y:S01]  /*73e0*/  ISETP.NE.AND P1, PT, R6, RZ, PT ;  /* 0x000000ff0600720c */ /* 0x000fe20003f25270 */
[----:B------:R-:W-:-:S04]  /*73f0*/  IMAD.MOV.U32 R5, RZ, RZ, 0x3100 ;  /* 0x00003100ff057424 */ /* 0x000fc800078e00ff */
[----:B------:R1:W-:Y:S08]  /*7400*/  SYNCS.ARRIVE.TRANS64 RZ, [R16+URZ+0x26810], R5 ;  /* 0x0268100510ff79a7 */ /* 0x0003f0000800003f */
[----:B------:R-:W-:Y:S05]  /*7410*/  @!P1 BRA `(.L_x_2480) ;  /* 0x0000000000049947 */ /* 0x000fea0003800000 */
[----:B------:R-:W-:Y:S01]  /*7420*/  BPT.TRAP 0x1 ;  /* 0x000000040000795c */ /* 0x000fe20000300000 */
.L_x_2480:
        /* <DEDUP_REMOVED lines=44> */
.L_x_2472:
        /* <DEDUP_REMOVED lines=8> */
.L_x_2503:
[----:B------:R-:W-:Y:S05]  /*7770*/  @P0 BRA `(.L_x_2483) ;  /* 0x0000000000140947 */ /* 0x000fea0003800000 */
[----:B------:R-:W-:Y:S01]  /*7780*/  ISETP.NE.AND P1, PT, R6, RZ, PT ;  /* 0x000000ff0600720c */ /* 0x000fe20003f25270 */
[----:B------:R-:W-:-:S04]  /*7790*/  IMAD.MOV.U32 R5, RZ, RZ, 0x3100 ;  /* 0x00003100ff057424 */ /* 0x000fc800078e00ff */
[----:B------:R2:W-:Y:S08]  /*77a0*/  SYNCS.ARRIVE.TRANS64 RZ, [R16+URZ+0x26830], R5 ;  /* 0x0268300510ff79a7 */ /* 0x0005f0000800003f */
[----:B------:R-:W-:Y:S05]  /*77b0*/  @!P1 BRA `(.L_x_2483) ;  /* 0x0000000000049947 */ /* 0x000fea0003800000 */
[----:B------:R-:W-:Y:S01]  /*77c0*/  BPT.TRAP 0x1 ;  /* 0x000000040000795c */ /* 0x000fe20000300000 */
.L_x_2483:
        /* <DEDUP_REMOVED lines=40> */
.L_x_2504:
[----:B------:R-:W-:Y:S05]  /*7a50*/  @P0 BRA `(.L_x_2485) ;  /* 0x0000000000140947 */ /* 0x000fea0003800000 */
[----:B------:R-:W-:Y:S01]  /*7a60*/  ISETP.NE.AND P0, PT, R6, RZ, PT ;  /* 0x000000ff0600720c */ /* 0x000fe20003f05270 */
[----:B------:R-:W-:-:S04]  /*7a70*/  IMAD.MOV.U32 R5, RZ, RZ, 0x3100 ;  /* 0x00003100ff057424 */ /* 0x000fc800078e00ff */
[----:B------:R1:W-:Y:S08]  /*7a80*/  SYNCS.ARRIVE.TRANS64 RZ, [R16+URZ+0x26818], R5 ;  /* 0x0268180510ff79a7 */ /* 0x0003f0000800003f */
[----:B------:R-:W-:Y:S05]  /*7a90*/  @!P0 BRA `(.L_x_2485) ;  /* 0x0000000000048947 */ /* 0x000fea0003800000 */
[----:B------:R-:W-:Y:S01]  /*7aa0*/  BPT.TRAP 0x1 ;  /* 0x000000040000795c */ /* 0x000fe20000300000 */
.L_x_2485:
        /* <DEDUP_REMOVED lines=44> */
.L_x_2471:
[----:B------:R-:W1:Y:S01]  /*7d70*/  S2R R0, SR_TID.X ;  /* 0x0000000000007919 */ /* 0x000e620000002100 */
[----:B------:R-:W-:Y:S01]  /*7d80*/  IMAD R3, R19, 0x8, R16 ;  /* 0x0000000813037824 */ /* 0x000fe200078e0210 */
[----:B-1----:R-:W-:Y:S02]  /*7d90*/  LOP3.LUT R2, R0, 0x7f, RZ, 0xc0, !PT ;  /* 0x0000007f00027812 */ /* 0x002fe400078ec0ff */
[----:B------:R-:W-:Y:S02]  /*7da0*/  SHF.L.U32 R0, R11, 0x1f, RZ ;  /* 0x0000001f0b007819 */ /* 0x000fe400000006ff */
[----:B------:R-:W-:Y:S02]  /*7db0*/  ISETP.NE.AND P1, PT, R2, RZ, PT ;  /* 0x000000ff0200720c */ /* 0x000fe40003f25270 */
[----:B------:R-:W1:Y:S02]  /*7dc0*/  SYNCS.PHASECHK.TRANS64.TRYWAIT P0, [R3+URZ+0x26840], R0 ;  /* 0x02684000030075a7 */ /* 0x000e64000800017f */
[----:B-1----:R-:W-:Y:S09]  /*7dd0*/  @!P0 BRA `(.L_x_2486) ;  /* 0x00000008006c8947 */ /* 0x002ff20003800000 */
.L_x_2505:
[----:B------:R-:W-:Y:S05]  /*7de0*/  @P1 BRA `(.L_x_2487) ;  /* 0x0000000000181947 */ /* 0x000fea0003800000 */
[----:B------:R-:W1:Y:S01]  /*7df0*/  S2R R2, SR_TID.X ;  /* 0x0000000000027919 */ /* 0x000e620000002100 */
[----:B------:R-:W-:-:S04]  /*7e00*/  IMAD.MOV.U32 R0, RZ, RZ, 0x3100 ;  /* 0x00003100ff007424 */ /* 0x000fc800078e00ff */
[----:B------:R1:W-:Y:S02]  /*7e10*/  SYNCS.ARRIVE.TRANS64 RZ, [R3+URZ+0x26830], R0 ;  /* 0x0268300003ff79a7 */ /* 0x0003e4000800003f */
[----:B-1----:R-:W-:-:S13]  /*7e20*/  LOP3.LUT P0, RZ, R2, 0x1f, RZ, 0xc0, !PT ;  /* 0x0000001f02ff7812 */ /* 0x002fda000780c0ff */
[----:B------:R-:W-:Y:S05]  /*7e30*/  @!P0 BRA `(.L_x_2487) ;  /* 0x0000000000048947 */ /* 0x000fea0003800000 */
[----:B------:R-:W-:Y:S01]  /*7e40*/  BPT.TRAP 0x1 ;  /* 0x000000040000795c */ /* 0x000fe20000300000 */
.L_x_2487:
        /* <DEDUP_REMOVED lines=47> */
.L_x_2468:
[----:B------:R-:W-:Y:S05]  /*8140*/  BSYNC B0 ;  /* 0x0000000000007941 */ /* 0x000fea0003800000 */
.L_x_2467:
[----:B------:R-:W-:-:S03]  /*8150*/  UMOV UR7, 0xffffffff ;  /* 0xffffffff00077882 */ /* 0x000fc60000000000 */
[----:B------:R-:W-:Y:S05]  /*8160*/  BRA.DIV UR7, `(.L_x_2488) ;  /* 0x00000006079c7947 */ /* 0x000fea000b800000 */
[----:B------:R-:W-:-:S13]  /*8170*/  ELECT P6, URZ, PT ;  /* 0x00000000003f782f */ /* 0x000fda00038c0000 */
.L_x_2508:
[----:B------:R-:W-:Y:S05]  /*8180*/  @!P6 BRA `(.L_x_2416) ;  /* 0x000000000084e947 */ /* 0x000fea0003800000 */
[----:B------:R-:W-:-:S06]  /*8190*/  ULOP3.LUT UR7, UR38, 0x2, URZ, 0xfc, !UPT ;  /* 0x0000000226077892 */ /* 0x000fcc000f8efc3f */
[----:B------:R-:W-:-:S05]  /*81a0*/  IMAD.U32 R2, RZ, RZ, UR7 ;  /* 0x00000007ff027e24 */ /* 0x000fca000f8e00ff */
[----:B------:R-:W-:-:S13]  /*81b0*/  ISETP.NE.AND P2, PT, R2, 0x3, PT ;  /* 0x000000030200780c */ /* 0x000fda0003f45270 */
[----:B------:R-:W-:Y:S05]  /*81c0*/  @!P2 BRA `(.L_x_2489) ;  /* 0x000000000004a947 */ /* 0x000fea0003800000 */
[----:B------:R-:W-:Y:S01]  /*81d0*/  BPT.TRAP 0x1 ;  /* 0x000000040000795c */ /* 0x000fe20000300000 */
.L_x_2489:
        /* <DEDUP_REMOVED lines=15> */
.L_x_2509:
[----:B------:R-:W2:Y:S02]  /*82d0*/  SYNCS.PHASECHK.TRANS64.TRYWAIT P0, [R3+URZ], R2 ;  /* 0x00000002030075a7 */ /* 0x000ea4000800017f */
[----:B--2---:R-:W-:Y:S05]  /*82e0*/  @!P0 BRA `(.L_x_2491) ;  /* 0x0000000400708947 */ /* 0x004fea0003800000 */
.L_x_2510:
[----:B------:R-:W-:Y:S05]  /*82f0*/  @!P2 BRA `(.L_x_2492) ;  /* 0x000000000004a947 */ /* 0x000fea0003800000 */
[----:B------:R-:W-:Y:S01]  /*8300*/  BPT.TRAP 0x1 ;  /* 0x000000040000795c */ /* 0x000fe20000300000 */
.L_x_2492:
[----:B--2---:R-:W-:-:S04]  /*8310*/  VIADD R3, R7, 0x26840 ;  /* 0x0002684007037836 */ /* 0x004fc80000000000 */
[----:B------:R-:W-:-:S04]  /*8320*/  IMAD R0, R0, 0x8, R3 ;  /* 0x0000000800007824 */ /* 0x000fc800078e0203 */
[----:B------:R-:W2:Y:S02]  /*8330*/  SYNCS.PHASECHK.TRANS64.TRYWAIT P0, [R0+URZ], R5 ;  /* 0x00000005000075a7 */ /* 0x000ea4000800017f */
[----:B--2---:R-:W-:Y:S05]  /*8340*/  @!P0 BRA `(.L_x_2493) ;  /* 0x00000004006c8947 */ /* 0x004fea0003800000 */
.L_x_2511:
[----:B------:R-:W-:-:S07]  /*8350*/  IMAD R3, R4, 0x8, R3 ;  /* 0x0000000804037824 */ /* 0x000fce00078e0203 */
.L_x_2494:
[----:B---3--:R3:W4:Y:S02]  /*8360*/  SYNCS.PHASECHK.TRANS64.TRYWAIT P0, [R3+URZ], R2 ;  /* 0x00000002030075a7 */ /* 0x008724000800017f */
[----:B----4-:R-:W-:Y:S05]  /*8370*/  @!P0 NANOSLEEP.SYNCS 0x989680 ;  /* 0x009896800000895d */ /* 0x010fea0003900000 */
[----:B------:R-:W4:Y:S02]  /*8380*/  @!P0 SYNCS.PHASECHK.TRANS64 P0, [R3+URZ], R2 ;  /* 0x00000002030085a7 */ /* 0x000f24000800007f */
[----:B----4-:R-:W-:Y:S05]  /*8390*/  @!P0 BRA `(.L_x_2494) ;  /* 0xfffffffc00f08947 */ /* 0x010fea000383ffff */
.L_x_2416:
[----:B------:R-:W-:Y:S05]  /*83a0*/  BSYNC B6 ;  /* 0x0000000000067941 */ /* 0x000fea0003800000 */
.L_x_2411:
[----:B------:R-:W-:Y:S05]  /*83b0*/  EXIT ;  /* 0x000000000000794d */ /* 0x000fea0003800000 */
.L_x_2422:
[----:B------:R-:W-:Y:S02]  /*83c0*/  IMAD.MOV.U32 R13, RZ, RZ, R19 ;  /* 0x000000ffff0d7224 */ /* 0x000fe400078e0013 */
[----:B------:R-:W-:Y:S02]  /*83d0*/  IMAD.MOV.U32 R12, RZ, RZ, RZ ;  /* 0x000000ffff0c7224 */ /* 0x000fe400078e00ff */
[----:B------:R-:W-:Y:S02]  /*83e0*/  IMAD.MOV.U32 R11, RZ, RZ, 0x1f ;  /* 0x0000001fff0b7424 */ /* 0x000fe400078e00ff */
[----:B------:R-:W-:-:S07]  /*83f0*/  IMAD.MOV.U32 R15, RZ, RZ, -0x1 ;  /* 0xffffffffff0f7424 */ /* 0x000fce00078e00ff */
[----:B------:R-:W-:Y:S05]  /*8400*/  WARPSYNC.COLLECTIVE R15, `(.L_x_2495) ;  /* 0x000000000f087348 */ /* 0x000fea0003c00000 */
[----:B------:R1:W2:Y:S02]  /*8410*/  SHFL.IDX P6, R14, R13, R12, R11 ;  /* 0x0000000c0d0e7389 */ /* 0x0002a400000c000b */
[----:B-12---:R-:W-:Y:S01]  /*8420*/  ENDCOLLECTIVE ;  /* 0x000000000000791b */ /* 0x006fe20003800000 */
.L_x_2495:
[----:B------:R-:W-:Y:S05]  /*8430*/  BRA `(.L_x_2496) ;  /* 0xffffff8c006c7947 */ /* 0x000fea000383ffff */
.L_x_2424:
[----:B--2---:R2:W3:Y:S02]  /*8440*/  SYNCS.PHASECHK.TRANS64.TRYWAIT P0, [R2+URZ+0x26800], R5 ;  /* 0x02680005020075a7 */ /* 0x0044e4000800017f */
[----:B---3--:R-:W-:Y:S05]  /*8450*/  @!P0 NANOSLEEP.SYNCS 0x989680 ;  /* 0x009896800000895d */ /* 0x008fea0003900000 */
[----:B------:R-:W3:Y:S02]  /*8460*/  @!P0 SYNCS.PHASECHK.TRANS64 P0, [R2+URZ+0x26800], R5 ;  /* 0x02680005020085a7 */ /* 0x000ee4000800007f */
[----:B---3--:R-:W-:Y:S05]  /*8470*/  @!P0 BRA `(.L_x_2424) ;  /* 0xfffffffc00f08947 */ /* 0x008fea000383ffff */
[----:B------:R-:W-:Y:S05]  /*8480*/  BRA `(.L_x_2423) ;  /* 0xffffff8c00947947 */ /* 0x000fea000383ffff */
.L_x_2429:
[----:B--2---:R-:W-:-:S04]  /*8490*/  IMAD.U32 R5, RZ, RZ, UR7 ;  /* 0x00000007ff057e24 */ /* 0x004fc8000f8e00ff */
[----:B------:R2:W3:Y:S03]  /*84a0*/  SYNCS.PHASECHK.TRANS64.TRYWAIT P1, [R5+URZ+0x26810], R6 ;  /* 0x02681006050075a7 */ /* 0x0004e6000802017f */
[----:B---3--:R-:W-:Y:S05]  /*84b0*/  @!P1 NANOSLEEP.SYNCS 0x989680 ;  /* 0x009896800000995d */ /* 0x008fea0003900000 */
[----:B------:R-:W3:Y:S02]  /*84c0*/  @!P1 SYNCS.PHASECHK.TRANS64 P1, [R5+URZ+0x26810], R6 ;  /* 0x02681006050095a7 */ /* 0x000ee4000802007f */
[----:B---3--:R-:W-:Y:S05]  /*84d0*/  @!P1 BRA `(.L_x_2429) ;  /* 0xfffffffc00ec9947 */ /* 0x008fea000383ffff */
[----:B------:R-:W-:Y:S05]  /*84e0*/  BRA `(.L_x_2428) ;  /* 0xffffff9400ec7947 */ /* 0x000fea000383ffff */
.L_x_2433:
[----:B------:R-:W-:-:S04]  /*84f0*/  IMAD.U32 R5, RZ, RZ, UR7 ;  /* 0x00000007ff057e24 */ /* 0x000fc8000f8e00ff */
[----:B------:R1:W1:Y:S03]  /*8500*/  SYNCS.PHASECHK.TRANS64.TRYWAIT P1, [R5+URZ+0x26830], R6 ;  /* 0x02683006050075a7 */ /* 0x000266000802017f */
[----:B-1----:R-:W-:Y:S05]  /*8510*/  @!P1 NANOSLEEP.SYNCS 0x989680 ;  /* 0x009896800000995d */ /* 0x002fea0003900000 */
[----:B------:R-:W1:Y:S02]  /*8520*/  @!P1 SYNCS.PHASECHK.TRANS64 P1, [R5+URZ+0x26830], R6 ;  /* 0x02683006050095a7 */ /* 0x000e64000802007f */
[----:B-1----:R-:W-:Y:S05]  /*8530*/  @!P1 BRA `(.L_x_2433) ;  /* 0xfffffffc00ec9947 */ /* 0x002fea000383ffff */
[----:B------:R-:W-:Y:S05]  /*8540*/  BRA `(.L_x_2432) ;  /* 0xffffff9800f47947 */ /* 0x000fea000383ffff */
.L_x_2469:
[----:B-1----:R1:W2:Y:S02]  /*8550*/  SYNCS.PHASECHK.TRANS64.TRYWAIT P0, [R16+URZ+0x26820], R3 ;  /* 0x02682003100075a7 */ /* 0x0022a4000800017f */
[----:B--2---:R-:W-:Y:S05]  /*8560*/  @!P0 NANOSLEEP.SYNCS 0x989680 ;  /* 0x009896800000895d */ /* 0x004fea0003900000 */
[----:B------:R-:W2:Y:S02]  /*8570*/  @!P0 SYNCS.PHASECHK.TRANS64 P0, [R16+URZ+0x26820], R3 ;  /* 0x02682003100085a7 */ /* 0x000ea4000800007f */
[----:B--2---:R-:W-:Y:S05]  /*8580*/  @!P0 BRA `(.L_x_2469) ;  /* 0xfffffffc00f08947 */ /* 0x004fea000383ffff */
[----:B------:R-:W-:Y:S05]  /*8590*/  BRA `(.L_x_2497) ;  /* 0xffffffdc00147947 */ /* 0x000fea000383ffff */
.L_x_2473:
[----:B-1----:R1:W3:Y:S02]  /*85a0*/  SYNCS.PHASECHK.TRANS64.TRYWAIT P1, [R16+URZ+0x26840], R21 ;  /* 0x02684015100075a7 */ /* 0x0022e4000802017f */
[----:B---3--:R-:W-:Y:S05]  /*85b0*/  @!P1 NANOSLEEP.SYNCS 0x989680 ;  /* 0x009896800000995d */ /* 0x008fea0003900000 */
[----:B------:R-:W3:Y:S02]  /*85c0*/  @!P1 SYNCS.PHASECHK.TRANS64 P1, [R16+URZ+0x26840], R21 ;  /* 0x02684015100095a7 */ /* 0x000ee4000802007f */
[----:B---3--:R-:W-:Y:S05]  /*85d0*/  @!P1 BRA `(.L_x_2473) ;  /* 0xfffffffc00f09947 */ /* 0x008fea000383ffff */
[----:B------:R-:W-:Y:S05]  /*85e0*/  BRA `(.L_x_2498) ;  /* 0xffffffe400407947 */ /* 0x000fea000383ffff */
.L_x_2475:
[----:B--2---:R2:W3:Y:S02]  /*85f0*/  SYNCS.PHASECHK.TRANS64.TRYWAIT P1, [R16+URZ+0x26828], R21 ;  /* 0x02682815100075a7 */ /* 0x0044e4000802017f */
[----:B---3--:R-:W-:Y:S05]  /*8600*/  @!P1 NANOSLEEP.SYNCS 0x989680 ;  /* 0x009896800000995d */ /* 0x008fea0003900000 */
[----:B------:R-:W3:Y:S02]  /*8610*/  @!P1 SYNCS.PHASECHK.TRANS64 P1, [R16+URZ+0x26828], R21 ;  /* 0x02682815100095a7 */ /* 0x000ee4000802007f */
[----:B---3--:R-:W-:Y:S05]  /*8620*/  @!P1 BRA `(.L_x_2475) ;  /* 0xfffffffc00f09947 */ /* 0x008fea000383ffff */
[----:B------:R-:W-:Y:S05]  /*8630*/  BRA `(.L_x_2499) ;  /* 0xffffffe400f07947 */ /* 0x000fea000383ffff */
.L_x_2477:
[----:B---3--:R3:W4:Y:S02]  /*8640*/  SYNCS.PHASECHK.TRANS64.TRYWAIT P1, [R16+URZ+0x26848], R21 ;  /* 0x02684815100075a7 */ /* 0x008724000802017f */
[----:B----4-:R-:W-:Y:S05]  /*8650*/  @!P1 NANOSLEEP.SYNCS 0x989680 ;  /* 0x009896800000995d */ /* 0x010fea0003900000 */
[----:B------:R-:W4:Y:S02]  /*8660*/  @!P1 SYNCS.PHASECHK.TRANS64 P1, [R16+URZ+0x26848], R21 ;  /* 0x02684815100095a7 */ /* 0x000f24000802007f */
[----:B----4-:R-:W-:Y:S05]  /*8670*/  @!P1 BRA `(.L_x_2477) ;  /* 0xfffffffc00f09947 */ /* 0x010fea000383ffff */
[----:B------:R-:W-:Y:S05]  /*8680*/  BRA `(.L_x_2500) ;  /* 0xffffffe800a07947 */ /* 0x000fea000383ffff */
.L_x_2479:
[----:B------:R-:W-:-:S07]  /*8690*/  SHF.L.U32 R5, R11, 0x1f, RZ ;  /* 0x0000001f0b057819 */ /* 0x000fce00000006ff */
.L_x_2501:
[----:B------:R1:W1:Y:S02]  /*86a0*/  SYNCS.PHASECHK.TRANS64.TRYWAIT P1, [R16+URZ+0x26820], R5 ;  /* 0x02682005100075a7 */ /* 0x000264000802017f */
[----:B-1----:R-:W-:Y:S05]  /*86b0*/  @!P1 NANOSLEEP.SYNCS 0x989680 ;  /* 0x009896800000995d */ /* 0x002fea0003900000 */
[----:B------:R-:W1:Y:S02]  /*86c0*/  @!P1 SYNCS.PHASECHK.TRANS64 P1, [R16+URZ+0x26820], R5 ;  /* 0x02682005100095a7 */ /* 0x000e64000802007f */
[----:B-1----:R-:W-:Y:S05]  /*86d0*/  @!P1 BRA `(.L_x_2501) ;  /* 0xfffffffc00f09947 */ /* 0x002fea000383ffff */
[----:B------:R-:W-:Y:S05]  /*86e0*/  BRA `(.L_x_2502) ;  /* 0xffffffec00387947 */ /* 0x000fea000383ffff */
.L_x_2482:
[----:B-1----:R1:W2:Y:S02]  /*86f0*/  SYNCS.PHASECHK.TRANS64.TRYWAIT P1, [R16+URZ+0x26840], R13 ;  /* 0x0268400d100075a7 */ /* 0x0022a4000802017f */
[----:B--2---:R-:W-:Y:S05]  /*8700*/  @!P1 NANOSLEEP.SYNCS 0x989680 ;  /* 0x009896800000995d */ /* 0x004fea0003900000 */
[----:B------:R-:W2:Y:S02]  /*8710*/  @!P1 SYNCS.PHASECHK.TRANS64 P1, [R16+URZ+0x26840], R13 ;  /* 0x0268400d100095a7 */ /* 0x000ea4000802007f */
[----:B--2---:R-:W-:Y:S05]  /*8720*/  @!P1 BRA `(.L_x_2482) ;  /* 0xfffffffc00f09947 */ /* 0x004fea000383ffff */
[----:B------:R-:W-:Y:S05]  /*8730*/  BRA `(.L_x_2503) ;  /* 0xfffffff0000c7947 */ /* 0x000fea000383ffff */
.L_x_2484:
[----:B--2---:R2:W1:Y:S02]  /*8740*/  SYNCS.PHASECHK.TRANS64.TRYWAIT P1, [R16+URZ+0x26828], R13 ;  /* 0x0268280d100075a7 */ /* 0x004464000802017f */
[----:B-1----:R-:W-:Y:S05]  /*8750*/  @!P1 NANOSLEEP.SYNCS 0x989680 ;  /* 0x009896800000995d */ /* 0x002fea0003900000 */
[----:B------:R-:W1:Y:S02]  /*8760*/  @!P1 SYNCS.PHASECHK.TRANS64 P1, [R16+URZ+0x26828], R13 ;  /* 0x0268280d100095a7 */ /* 0x000e64000802007f */
[----:B-1----:R-:W-:Y:S05]  /*8770*/  @!P1 BRA `(.L_x_2484) ;  /* 0xfffffffc00f09947 */ /* 0x002fea000383ffff */
[----:B------:R-:W-:Y:S05]  /*8780*/  BRA `(.L_x_2504) ;  /* 0xfffffff000b07947 */ /* 0x000fea000383ffff */
.L_x_2486:
[----:B------:R1:W1:Y:S02]  /*8790*/  SYNCS.PHASECHK.TRANS64.TRYWAIT P0, [R3+URZ+0x26840], R0 ;  /* 0x02684000030075a7 */ /* 0x000264000800017f */
[----:B-1----:R-:W-:Y:S05]  /*87a0*/  @!P0 NANOSLEEP.SYNCS 0x989680 ;  /* 0x009896800000895d */ /* 0x002fea0003900000 */
[----:B------:R-:W1:Y:S02]  /*87b0*/  @!P0 SYNCS.PHASECHK.TRANS64 P0, [R3+URZ+0x26840], R0 ;  /* 0x02684000030085a7 */ /* 0x000e64000800007f */
[----:B-1----:R-:W-:Y:S05]  /*87c0*/  @!P0 BRA `(.L_x_2486) ;  /* 0xfffffffc00f08947 */ /* 0x002fea000383ffff */
[----:B------:R-:W-:Y:S05]  /*87d0*/  BRA `(.L_x_2505) ;  /* 0xfffffff400807947 */ /* 0x000fea000383ffff */
.L_x_2488:
[----:B------:R-:W-:Y:S01]  /*87e0*/  BSSY B0, `(.L_x_2506) ;  /* 0x0000006000007945 */ /* 0x000fe20003800000 */
[----:B------:R-:W-:-:S07]  /*87f0*/  IMAD.MOV.U32 R15, RZ, RZ, -0x1 ;  /* 0xffffffffff0f7424 */ /* 0x000fce00078e00ff */
[----:B------:R-:W-:Y:S05]  /*8800*/  WARPSYNC.COLLECTIVE R15, `(.L_x_2507) ;  /* 0x000000000f0c7348 */ /* 0x000fea0003c00000 */
[----:B------:R-:W-:Y:S02]  /*8810*/  ELECT P6, UR62, PT ;  /* 0x00000000003e782f */ /* 0x000fe400038c0000 */
[----:B------:R-:W-:Y:S01]  /*8820*/  MOV R14, UR62 ;  /* 0x0000003e000e7c02 */ /* 0x000fe20008000f00 */
[----:B------:R-:W-:Y:S10]  /*8830*/  ENDCOLLECTIVE ;  /* 0x000000000000791b */ /* 0x000ff40003800000 */
.L_x_2507:
[----:B------:R-:W-:Y:S05]  /*8840*/  BSYNC B0 ;  /* 0x0000000000007941 */ /* 0x000fea0003800000 */
.L_x_2506:
[----:B------:R-:W-:Y:S05]  /*8850*/  BRA `(.L_x_2508) ;  /* 0xfffffff800487947 */ /* 0x000fea000383ffff */
.L_x_2490:
[----:B-1----:R1:W2:Y:S02]  /*8860*/  SYNCS.PHASECHK.TRANS64.TRYWAIT P0, [R6+URZ], R5 ;  /* 0x00000005060075a7 */ /* 0x0022a4000800017f */
[----:B--2---:R-:W-:Y:S05]  /*8870*/  @!P0 NANOSLEEP.SYNCS 0x989680 ;  /* 0x009896800000895d */ /* 0x004fea0003900000 */
[----:B------:R-:W2:Y:S02]  /*8880*/  @!P0 SYNCS.PHASECHK.TRANS64 P0, [R6+URZ], R5 ;  /* 0x00000005060085a7 */ /* 0x000ea4000800007f */
[----:B--2---:R-:W-:Y:S05]  /*8890*/  @!P0 BRA `(.L_x_2490) ;  /* 0xfffffffc00f08947 */ /* 0x004fea000383ffff */
[----:B------:R-:W-:Y:S05]  /*88a0*/  BRA `(.L_x_2509) ;  /* 0xfffffff800887947 */ /* 0x000fea000383ffff */
.L_x_2491:
[----:B--2---:R2:W3:Y:S02]  /*88b0*/  SYNCS.PHASECHK.TRANS64.TRYWAIT P0, [R3+URZ], R2 ;  /* 0x00000002030075a7 */ /* 0x0044e4000800017f */
[----:B---3--:R-:W-:Y:S05]  /*88c0*/  @!P0 NANOSLEEP.SYNCS 0x989680 ;  /* 0x009896800000895d */ /* 0x008fea0003900000 */
[----:B------:R-:W3:Y:S02]  /*88d0*/  @!P0 SYNCS.PHASECHK.TRANS64 P0, [R3+URZ], R2 ;  /* 0x00000002030085a7 */ /* 0x000ee4000800007f */
[----:B---3--:R-:W-:Y:S05]  /*88e0*/  @!P0 BRA `(.L_x_2491) ;  /* 0xfffffffc00f08947 */ /* 0x008fea000383ffff */
[----:B------:R-:W-:Y:S05]  /*88f0*/  BRA `(.L_x_2510) ;  /* 0xfffffff8007c7947 */ /* 0x000fea000383ffff */
.L_x_2493:
[----:B--2---:R2:W3:Y:S02]  /*8900*/  SYNCS.PHASECHK.TRANS64.TRYWAIT P0, [R0+URZ], R5 ;  /* 0x00000005000075a7 */ /* 0x0044e4000800017f */
[----:B---3--:R-:W-:Y:S05]  /*8910*/  @!P0 NANOSLEEP.SYNCS 0x989680 ;  /* 0x009896800000895d */ /* 0x008fea0003900000 */
[----:B------:R-:W3:Y:S02]  /*8920*/  @!P0 SYNCS.PHASECHK.TRANS64 P0, [R0+URZ], R5 ;  /* 0x00000005000085a7 */ /* 0x000ee4000800007f */
[----:B---3--:R-:W-:Y:S05]  /*8930*/  @!P0 BRA `(.L_x_2493) ;  /* 0xfffffffc00f08947 */ /* 0x008fea000383ffff */
[----:B------:R-:W-:Y:S05]  /*8940*/  BRA `(.L_x_2511) ;  /* 0xfffffff800807947 */ /* 0x000fea000383ffff */
.L_x_2512:
        /* <DEDUP_REMOVED lines=11> */
.L_x_3311:


//--------------------- .text._ZN7cutlass13device_kernelIN5flash11enable_sm90INS1_16FlashAttnBwdSm90INS1_25CollectiveMainloopBwdSm90ILi2ELi2ELi2EN4cute5tupleIJNS5_1CILi1EEES8_S8_EEENS6_IJNS7_ILi64EEENS7_ILi128EEENS7_ILi96EEEEEENS_10bfloat16_tEfNS_4arch4Sm90ELb1ELb0ELb0ELb0ELb1ELb1ELb0ELb0ELi2ELi1ELi2ELi1ELb1EEENS1_24CollectiveEpilogueBwdGQAISD_fSG_Li256ELb0ELb1EEENS1_25SingleTileBwdLPTSchedulerILb0ELi128ELb1EEEEEEEEEvNT_6ParamsE --------------------------
	.section	.text._ZN7cutlass13device_kernelIN5flash11enable_sm90INS1_16FlashAttnBwdSm90INS1_25CollectiveMainloopBwdSm90ILi2ELi2ELi2EN4cute5tupleIJNS5_1CILi1EEES8_S8_EEENS6_IJNS7_ILi64EEENS7_ILi128EEENS7_ILi96EEEEEENS_10bfloat16_tEfNS_4arch4Sm90ELb1ELb0ELb0ELb0ELb1ELb1ELb0ELb0ELi2ELi1ELi2ELi1ELb1EEENS1_24CollectiveEpilogueBwdGQAISD_fSG_Li256ELb0ELb1EEENS1_25SingleTileBwdLPTSchedulerILb0ELi128ELb1EEEEEEEEEvNT_6ParamsE,"ax",@progbits
	.align	128
.text._ZN7cutlass13device_kernelIN5flash11enable_sm90INS1_16FlashAttnBwdSm90INS1_25CollectiveMainloopBwdSm90ILi2ELi2ELi2EN4cute5tupleIJNS5_1CILi1EEES8_S8_EEENS6_IJNS7_ILi64EEENS7_ILi128EEENS7_ILi96EEEEEENS_10bfloat16_tEfNS_4arch4Sm90ELb1ELb0ELb0ELb0ELb1ELb1ELb0ELb0ELi2ELi1ELi2ELi1ELb1EEENS1_24CollectiveEpilogueBwdGQAISD_fSG_Li256ELb0ELb1EEENS1_25SingleTileBwdLPTSchedulerILb0ELi128ELb1EEEEEEEEEvNT_6ParamsE:
        .type           _ZN7cutlass13device_kernelIN5flash11enable_sm90INS1_16FlashAttnBwdSm90INS1_25CollectiveMainloopBwdSm90ILi2ELi2ELi2EN4cute5tupleIJNS5_1CILi1EEES8_S8_EEENS6_IJNS7_ILi64EEENS7_ILi128EEENS7_ILi96EEEEEENS_10bfloat16_tEfNS_4arch4Sm90ELb1ELb0ELb0ELb0ELb1ELb1ELb0ELb0ELi2ELi1ELi2ELi1ELb1EEENS1_24CollectiveEpilogueBwdGQAISD_fSG_Li256ELb0ELb1EEENS1_25SingleTileBwdLPTSchedulerILb0ELi128ELb1EEEEEEEEEvNT_6ParamsE,@function
        .size           _ZN7cutlass13device_kernelIN5flash11enable_sm90INS1_16FlashAttnBwdSm90INS1_25CollectiveMainloopBwdSm90ILi2ELi2ELi2EN4cute5tupleIJNS5_1CILi1EEES8_S8_EEENS6_IJNS7_ILi64EEENS7_ILi128EEENS7_ILi96EEEEEENS_10bfloat16_tEfNS_4arch4Sm90ELb1ELb0ELb0ELb0ELb1ELb1ELb0ELb0ELi2ELi1ELi2ELi1ELb1EEENS1_24CollectiveEpilogueBwdGQAISD_fSG_Li256ELb0ELb1EEENS1_25SingleTileBwdLPTSchedulerILb0ELi128ELb1EEEEEEEEEvNT_6ParamsE,(.L_x_3312 - _ZN7cutlass13device_kernelIN5flash11enable_sm90INS1_16FlashAttnBwdSm90INS1_25CollectiveMainloopBwdSm90ILi2ELi2ELi2EN4cute5tupleIJNS5_1CILi1EEES8_S8_EEENS6_IJNS7_ILi64EEENS7_ILi128EEENS7_ILi96EEEEEENS_10bfloat16_tEfNS_4arch4Sm90ELb1ELb0ELb0ELb0ELb1ELb1ELb0ELb0ELi2ELi1ELi2ELi1ELb1EEENS1_24CollectiveEpilogueBwdGQAISD_fSG_Li256ELb0ELb1EEENS1_25SingleTileBwdLPTSchedulerILb0ELi128ELb1EEEEEEEEEvNT_6ParamsE)
        .other          _ZN7cutlass13device_kernelIN5flash11enable_sm90INS1_16FlashAttnBwdSm90INS1_25CollectiveMainloopBwdSm90ILi2ELi2ELi2EN4cute5tupleIJNS5_1CILi1EEES8_S8_EEENS6_IJNS7_ILi64EEENS7_ILi128EEENS7_ILi96EEEEEENS_10bfloat16_tEfNS_4arch4Sm90ELb1ELb0ELb0ELb0ELb1ELb1ELb0ELb0ELi2ELi1ELi2ELi1ELb1EEENS1_24CollectiveEpilogueBwdGQAISD_fSG_Li256ELb0ELb1EEENS1_25SingleTileBwdLPTSchedulerILb0ELi128ELb1EEEEEEEEEvNT_6ParamsE,@"STO_CUDA_ENTRY STV_DEFAULT"
_ZN7cutlass13device_kernelIN5flash11enable_sm90INS1_16FlashAttnBwdSm90INS1_25CollectiveMainloopBwdSm90ILi2ELi2ELi2EN4cute5tupleIJNS5_1CILi1EEES8_S8_EEENS6_IJNS7_ILi64EEENS7_ILi128EEENS7_ILi96EEEEEENS_10bfloat16_tEfNS_4arch4Sm90ELb1ELb0ELb0ELb0ELb1ELb1ELb0ELb0ELi2ELi1ELi2ELi1ELb1EEENS1_24CollectiveEpilogueBwdGQAISD_fSG_Li256ELb0ELb1EEENS1_25SingleTileBwdLPTSchedulerILb0ELi128ELb1EEEEEEEEEvNT_6ParamsE:
        /* <DEDUP_REMOVED lines=24> */
.L_x_2514:
[----:B------:R-:W-:Y:S05]  /*0180*/  BSYNC B0 ;  /* 0x0000000000007941 */ /* 0x000fea0003800000 */
.L_x_2513:
        /* <DEDUP_REMOVED lines=37> */
.L_x_2515:
        /* <DEDUP_REMOVED lines=22> */
.L_x_2516:
[----:B------:R-:W-:Y:S01]  /*0540*/  PLOP3.LUT P0, PT, PT, PT, UP0, 0x80, 0x0 ;  /* 0x000000000000781c */ /* 0x000fe20003f0f008 */
[----:B------:R-:W-:Y:S01]  /*0550*/  NOP ;  /* 0x0000000000007918 */ /* 0x000fe20000000000 */
[----:B------:R-:W-:Y:S01]  /*0560*/  ULDC.64 UR46, c[0x0][0x208] ;  /* 0x00008200002e7ab9 */ /* 0x000fe20000000a00 */
[----:B------:R-:W-:Y:S01]  /*0570*/  BSSY B6, `(.L_x_2517) ;  /* 0x00008d4000067945 */ /* 0x000fe20003800000 */
[----:B-12-4-:R-:W-:Y:S09]  /*0580*/  BAR.SYNC.DEFER_BLOCKING 0x0 ;  /* 0x0000000000007b1d */ /* 0x016ff20000010000 */
[----:B------:R-:W-:Y:S05]  /*0590*/  @!P0 BRA `(.L_x_2518) ;  /* 0x0000004c00308947 */ /* 0x000fea0003800000 */
.L_x_2519:
        /* <DEDUP_REMOVED lines=32> */
.L_x_2520:
[----:B------:R-:W-:Y:S01]  /*07a0*/  ULDC UR7, c[0x0][0x8cc] ;  /* 0x0002330000077ab9 */ /* 0x000fe20000000800 */
[----:B------:R-:W-:Y:S01]  /*07b0*/  UMOV UR36, UR10 ;  /* 0x0000000a00247c82 */ /* 0x000fe20008000000 */
[----:B------:R-:W-:-:S11]  /*07c0*/  UISETP.NE.AND UP0, UPT, UR7, 0x1, UPT ;  /* 0x000000010700788c */ /* 0x000fd6000bf05270 */
[----:B------:R-:W-:Y:S02]  /*07d0*/  @UP0 ULDC.64 UR8, c[0x0][0x8d0] ;  /* 0x0002340000080ab9 */ /* 0x000fe40000000a00 */
[----:B------:R-:W-:-:S04]  /*07e0*/  UIMAD.WIDE.U32 UR4, UR10, UR8, URZ ;  /* 0x000000080a0472a5 */ /* 0x000fc8000f8e003f */
[----:B------:R-:W-:-:S04]  /*07f0*/  @UP0 USHF.R.U32.HI UR36, URZ, UR9, UR5 ;  /* 0x000000093f240299 */ /* 0x000fc80008011605 */
[----:B------:R-:W-:-:S12]  /*0800*/  UIMAD UR4, UR36, UR7, URZ ;  /* 0x00000007240472a4 */ /* 0x000fd8000f8e023f */
.L_x_2521:
        /* <DEDUP_REMOVED lines=104> */
.L_x_2525:
        /* <DEDUP_REMOVED lines=15> */
.L_x_2524:
        /* <DEDUP_REMOVED lines=22> */
.L_x_2527:
        /* <DEDUP_REMOVED lines=15> */
.L_x_2526:
[----:B------:R-:W-:Y:S01]  /*11d0*/  SHF.R.S32.HI R23, RZ, 0x1f, R22 ;  /* 0x0000001fff177819 */ /* 0x000fe20000011416 */
[----:B------:R-:W-:-:S03]  /*11e0*/  UMOV UR4, 0xffffffff ;  /* 0xffffffff00047882 */ /* 0x000fc60000000000 */
[----:B------:R-:W-:-:S04]  /*11f0*/  LEA.HI R0, R23, R22, RZ, 0x7 ;  /* 0x0000001617007211 */ /* 0x000fc800078f38ff */
[----:B------:R-:W-:Y:S01]  /*1200*/  SHF.R.S32.HI R19, RZ, 0x7, R0 ;  /* 0x00000007ff137819 */ /* 0x000fe20000011400 */
[----:B------:R-:W-:Y:S06]  /*1210*/  BRA.DIV UR4, `(.L_x_2528) ;  /* 0x00000082042c7947 */ /* 0x000fec000b800000 */
[----:B------:R1:W2:Y:S02]  /*1220*/  SHFL.IDX PT, R14, R19, RZ, 0x1f ;  /* 0x00001fff130e7589 */ /* 0x0002a400000e0000 */
.L_x_2632:
        /* <DEDUP_REMOVED lines=15> */
.L_x_2529:
        /* <DEDUP_REMOVED lines=19> */
.L_x_2531:
        /* <DEDUP_REMOVED lines=123> */
.L_x_2542:
[----:B------:R-:W-:-:S06]  /*1c00*/  UISETP.NE.AND UP0, UPT, UR16, 0x3, UPT ;  /* 0x000000031000788c */ /* 0x000fcc000bf05270 */
[----:B------:R-:W-:-:S13]  /*1c10*/  PLOP3.LUT P0, PT, PT, PT, UP0, 0x80, 0x0 ;  /* 0x000000000000781c */ /* 0x000fda0003f0f008 */
[----:B-1----:R-:W-:Y:S05]  /*1c20*/  @!P0 BRA `(.L_x_2532) ;  /* 0x0000000000048947 */ /* 0x002fea0003800000 */
[----:B------:R-:W-:Y:S01]  /*1c30*/  BPT.TRAP 0x1 ;  /* 0x000000040000795c */ /* 0x000fe20000300000 */
.L_x_2532:
[----:B------:R-:W-:Y:S01]  /*1c40*/  R2UR UR8, R2 ;  /* 0x00000000020872ca */ /* 0x000fe200000e0000 */
[----:B------:R-:W-:-:S05]  /*1c50*/  IMAD.U32 R6, RZ, RZ, UR4 ;  /* 0x00000004ff067e24 */ /* 0x000fca000f8e00ff */
[----:B------:R-:W-:-:S07]  /*1c60*/  SHF.L.U32 R6, R6, 0x1f, RZ ;  /* 0x0000001f06067819 */ /* 0x000fce00000006ff */
[----:B------:R-:W-:-:S09]  /*1c70*/  ULEA UR8, UR5, UR8, 0x3 ;  /* 0x0000000805087291 */ /* 0x000fd2000f8e183f */
[----:B------:R1:W2:Y:S01]  /*1c80*/  SYNCS.PHASECHK.TRANS64.TRYWAIT P1, [UR8+0x26810], R6 ;  /* 0x02681006ff0075a7 */ /* 0x0002a20008020148 */
[----:B------:R-:W-:Y:S05]  /*1c90*/  @!P0 BRA `(.L_x_2533) ;  /* 0x0000000000048947 */ /* 0x000fea0003800000 */
[----:B------:R-:W-:Y:S01]  /*1ca0*/  BPT.TRAP 0x1 ;  /* 0x000000040000795c */ /* 0x000fe20000300000 */
.L_x_2533:
[----:B--2---:R-:W-:Y:S05]  /*1cb0*/  @P1 BRA `(.L_x_2534) ;  /* 0x0000000000081947 */ /* 0x004fea0003800000 */
[----:B------:R-:W2:Y:S02]  /*1cc0*/  SYNCS.PHASECHK.TRANS64.TRYWAIT P1, [UR8+0x26810], R6 ;  /* 0x02681006ff0075a7 */ /* 0x000ea40008020148 */
[----:B--2---:R-:W-:Y:S05]  /*1cd0*/  @!P1 BRA `(.L_x_2535) ;  /* 0x0000007400b09947 */ /* 0x004fea0003800000 */
.L_x_2534:
        /* <DEDUP_REMOVED lines=66> */
.L_x_2536:
[----:B------:R1:W1:Y:S01]  /*2100*/  SYNCS.PHASECHK.TRANS64.TRYWAIT P1, [UR8+0x26830], R6 ;  /* 0x02683006ff0075a7 */ /* 0x0002620008020148 */
[----:B------:R-:W-:Y:S05]  /*2110*/  @!P0 BRA `(.L_x_2537) ;  /* 0x0000000000048947 */ /* 0x000fea0003800000 */
[----:B------:R-:W-:Y:S01]  /*2120*/  BPT.TRAP 0x1 ;  /* 0x000000040000795c */ /* 0x000fe20000300000 */
.L_x_2537:
[----:B-1----:R-:W-:Y:S05]  /*2130*/  @P1 BRA `(.L_x_2538) ;  /* 0x0000000000081947 */ /* 0x002fea0003800000 */
[----:B------:R-:W1:Y:S02]  /*2140*/  SYNCS.PHASECHK.TRANS64.TRYWAIT P1, [UR8+0x26830], R6 ;  /* 0x02683006ff0075a7 */ /* 0x000e640008020148 */
[----:B-1----:R-:W-:Y:S05]  /*2150*/  @!P1 BRA `(.L_x_2539) ;  /* 0x0000007000a89947 */ /* 0x002fea0003800000 */
.L_x_2538:
[----:B------:R-:W-:Y:S01]  /*2160*/  R2UR UR10, R2 ;  /* 0x00000000020a72ca */ /* 0x000fe200000e0000 */
[----:B------:R-:W-:Y:S01]  /*2170*/  WARPGROUP.ARRIVE ;  /* 0x00000000000079c5 */ /* 0x000fe20000000000 */
[----:B------:R-:W-:Y:S01]  /*2180*/  UMOV UR11, 0x80000020 ;  /* 0x80000020000b7882 */ /* 0x000fe20000000000 */
[----:B------:R-:W-:Y:S01]  /*2190*/  ISETP.GT.AND P1, PT, R3, RZ, PT ;  /* 0x000000ff0300720c */ /* 0x000fe20003f24270 */
[----:B------:R-:W-:-:S09]  /*21a0*/  UMOV UR15, 0xc0000010 ;  /* 0xc0000010000f7882 */ /* 0x000fd20000000000 */
[----:B------:R-:W-:-:S04]  /*21b0*/  UIADD3 UR10, UR10, 0x18000, URZ ;  /* 0x000180000a0a7890 */ /* 0x000fc8000fffe03f */
[----:B------:R-:W-:-:S04]  /*21c0*/  USHF.R.U32.HI UR10, URZ, 0x4, UR10 ;  /* 0x000000043f0a7899 */ /* 0x000fc8000801160a */
[----:B------:R-:W-:-:S04]  /*21d0*/  ULOP3.LUT UR12, UR10, 0x3fff, URZ, 0xc0, !UPT ;  /* 0x00003fff0a0c7892 */ /* 0x000fc8000f8ec03f */
[----:B------:R-:W-:Y:S02]  /*21e0*/  ULOP3.LUT UR13, UR12, 0x10000, URZ, 0xfc, !UPT ;  /* 0x000100000c0d7892 */ /* 0x000fe4000f8efc3f */
[----:B------:R-:W-:Y:S02]  /*21f0*/  ULOP3.LUT UR12, UR12, 0x1000000, URZ, 0xfc, !UPT ;  /* 0x010000000c0c7892 */ /* 0x000fe4000f8efc3f */
[----:B------:R-:W-:Y:S02]  /*2200*/  UIMAD UR13, UR5, 0x300, UR13 ;  /* 0x00000300050d78a4 */ /* 0x000fe4000f8e020d */
[----:B------:R-:W-:-:S05]  /*2210*/  UIMAD UR12, UR5, 0x300, UR12 ;  /* 0x00000300050c78a4 */ /* 0x000fca000f8e020c */
[----:B------:R-:W-:Y:S02]  /*2220*/  UMOV UR10, UR13 ;  /* 0x0000000d000a7c82 */ /* 0x000fe40008000000 */
[----:B------:R-:W-:Y:S01]  /*2230*/  HGMMA.64x64x16.F32.BF16 R120, R184, gdesc[UR8], RZ, !UPT, gsb0 ;  /* 0x00e00008b8787df0 */ /* 0x000fe2000c0018ff */
[----:B------:R-:W-:Y:S01]  /*2240*/  UIADD3 UR10, UR13, 0x2, URZ ;  /* 0x000000020d0a7890 */ /* 0x000fe2000fffe03f */
[----:B------:R-:W-:Y:S01]  /*2250*/  UMOV UR11, 0x80000020 ;  /* 0x80000020000b7882 */ /* 0x000fe20000000000 */
[----:B------:R-:W-:Y:S02]  /*2260*/  WARPGROUP.DEPBAR.LE gsb0, 0x0 ;  /* 0x00008000000079c5 */ /* 0x000fe40000010000 */
[----:B------:R-:W-:-:S06]  /*2270*/  WARPGROUP.ARRIVE ;  /* 0x00000000000079c5 */ /* 0x000fcc0000000000 */
[----:B------:R-:W-:Y:S01]  /*2280*/  HGMMA.64x64x16.F32.BF16 R120, R196, gdesc[UR8], R120, gsb0 ;  /* 0x00e00008c4787df0 */ /* 0x000fe20008001878 */
[----:B------:R-:W-:Y:S01]  /*2290*/  UIADD3 UR10, UR13, 0x100, URZ ;  /* 0x000001000d0a7890 */ /* 0x000fe2000fffe03f */
[----:B------:R-:W-:Y:S01]  /*22a0*/  UMOV UR11, 0x80000020 ;  /* 0x80000020000b7882 */ /* 0x000fe20000000000 */
[----:B------:R-:W-:Y:S02]  /*22b0*/  WARPGROUP.DEPBAR.LE gsb0, 0x0 ;  /* 0x00008000000079c5 */ /* 0x000fe40000010000 */
[----:B------:R-:W-:-:S06]  /*22c0*/  WARPGROUP.ARRIVE ;  /* 0x00000000000079c5 */ /* 0x000fcc0000000000 */
[----:B------:R-:W-:Y:S01]  /*22d0*/  HGMMA.64x64x16.F32.BF16 R120, R188, gdesc[UR8], R120, gsb0 ;  /* 0x00e00008bc787df0 */ /* 0x000fe20008001878 */
[----:B------:R-:W-:Y:S02]  /*22e0*/  UIMAD UR11, UR41, -0x40, UR6 ;  /* 0xffffffc0290b78a4 */ /* 0x000fe4000f8e0206 */
[----:B------:R-:W-:-:S04]  /*22f0*/  UIADD3 UR10, UR13, 0x102, URZ ;  /* 0x000001020d0a7890 */ /* 0x000fc8000fffe03f */
[----:B------:R-:W-:Y:S01]  /*2300*/  IADD3 R19, -R3, UR11, -R18 ;  /* 0x0000000b03137c10 */ /* 0x000fe2000fffe912 */
[----:B------:R-:W-:-:S03]  /*2310*/  UMOV UR11, 0x80000020 ;  /* 0x80000020000b7882 */ /* 0x000fc60000000000 */
[----:B------:R-:W-:-:S04]  /*2320*/  SEL R221, R19, 0x40, P1 ;  /* 0x0000004013dd7807 */ /* 0x000fc80000800000 */
[C---:B------:R-:W-:Y:S02]  /*2330*/  ISETP.GT.AND P1, PT, R221.reuse, RZ, PT ;  /* 0x000000ffdd00720c */ /* 0x040fe40003f24270 */
[C---:B------:R-:W-:Y:S02]  /*2340*/  ISETP.GT.AND P2, PT, R221.reuse, 0x38, PT ;  /* 0x00000038dd00780c */ /* 0x040fe40003f44270 */
[----:B------:R-:W-:Y:S02]  /*2350*/  FSEL R5, R152, -INF , !P1 ;  /* 0xff80000098057808 */ /* 0x000fe40004800000 */
[C---:B------:R-:W-:Y:S02]  /*2360*/  ISETP.GT.AND P1, PT, R221.reuse, 0x1, PT ;  /* 0x00000001dd00780c */ /* 0x040fe40003f24270 */
[----:B------:R-:W-:Y:S01]  /*2370*/  ISETP.GT.AND P3, PT, R221, 0x39, PT ;  /* 0x00000039dd00780c */ /* 0x000fe20003f64270 */
[----:B---3--:R-:W-:Y:S01]  /*2380*/  FFMA.FTZ R152, R5, UR7, -R216 ;  /* 0x0000000705987c23 */ /* 0x008fe200080108d8 */
[----:B------:R-:W-:-:S02]  /*2390*/  FSEL R6, R153, -INF , !P1 ;  /* 0xff80000099067808 */ /* 0x000fc40004800000 */
[----:B------:R-:W-:-:S03]  /*23a0*/  ISETP.GT.AND P1, PT, R221, 0x8, PT ;  /* 0x00000008dd00780c */ /* 0x000fc60003f24270 */
[----:B------:R-:W-:Y:S01]  /*23b0*/  FFMA.FTZ R153, R6, UR7, -R217 ;  /* 0x0000000706997c23 */ /* 0x000fe200080108d9 */
[----:B------:R-:W-:Y:S01]  /*23c0*/  FSEL R5, R156, -INF , !P1 ;  /* 0xff8000009c057808 */ /* 0x000fe20004800000 */
[----:B------:R-:W-:Y:S01]  /*23d0*/  MUFU.EX2 R152, R152 ;  /* 0x0000009800987308 */ /* 0x000fe20000000800 */
[----:B------:R-:W-:-:S03]  /*23e0*/  ISETP.GT.AND P1, PT, R221, 0x9, PT ;  /* 0x00000009dd00780c */ /* 0x000fc60003f24270 */
[----:B----4-:R-:W-:Y:S01]  /*23f0*/  FFMA.FTZ R5, R5, UR7, -R214 ;  /* 0x0000000705057c23 */ /* 0x010fe200080108d6 */
[----:B------:R-:W-:Y:S02]  /*2400*/  FSEL R6, R157, -INF , !P1 ;  /* 0xff8000009d067808 */ /* 0x000fe40004800000 */
[C---:B------:R-:W-:Y:S01]  /*2410*/  ISETP.GT.AND P1, PT, R221.reuse, 0x10, PT ;  /* 0x00000010dd00780c */ /* 0x040fe20003f24270 */
[----:B------:R-:W-:Y:S01]  /*2420*/  MUFU.EX2 R153, R153 ;  /* 0x0000009900997308 */ /* 0x000fe20000000800 */
[----:B------:R-:W-:Y:S01]  /*2430*/  FSEL R157, R180, -INF , !P2 ;  /* 0xff800000b49d7808 */ /* 0x000fe20005000000 */
[----:B------:R-:W-:Y:S01]  /*2440*/  FFMA.FTZ R6, R6, UR7, -R215 ;  /* 0x0000000706067c23 */ /* 0x000fe200080108d7 */
[----:B------:R-:W-:Y:S02]  /*2450*/  FSEL R7, R160, -INF , !P1 ;  /* 0xff800000a0077808 */ /* 0x000fe40004800000 */
[----:B------:R-:W-:Y:S01]  /*2460*/  ISETP.GT.AND P1, PT, R221, 0x11, PT ;  /* 0x00000011dd00780c */ /* 0x000fe20003f24270 */
[----:B------:R-:W-:-:S02]  /*2470*/  FFMA.FTZ R160, R157, UR7, -R218 ;  /* 0x000000079da07c23 */ /* 0x000fc400080108da */
[----:B------:R-:W1:Y:S01]  /*2480*/  MUFU.EX2 R5, R5 ;  /* 0x0000000500057308 */ /* 0x000e620000000800 */
[----:B------:R-:W-:Y:S01]  /*2490*/  FSEL R8, R161, -INF , !P1 ;  /* 0xff800000a1087808 */ /* 0x000fe20004800000 */
[----:B------:R-:W-:Y:S01]  /*24a0*/  FFMA.FTZ R7, R7, UR7, -R208 ;  /* 0x0000000707077c23 */ /* 0x000fe200080108d0 */
        /* <DEDUP_REMOVED lines=15> */
[C---:B------:R-:W-:Y:S01]  /*25a0*/  ISETP.GT.AND P1, PT, R221.reuse, 0x28, PT ;  /* 0x00000028dd00780c */ /* 0x040fe20003f24270 */
[----:B------:R-:W-:Y:S02]  /*25b0*/  WARPGROUP.DEPBAR.LE gsb0, 0x0 ;  /* 0x00008000000079c5 */ /* 0x000fe40000010000 */
[----:B------:R-:W-:Y:S01]  /*25c0*/  WARPGROUP.ARRIVE ;  /* 0x00000000000079c5 */ /* 0x000fe20000000000 */
[----:B------:R-:W-:Y:S01]  /*25d0*/  FSEL R13, R172, -INF , !P1 ;  /* 0xff800000ac0d7808 */ /* 0x000fe20004800000 */
[----:B------:R-:W-:Y:S01]  /*25e0*/  FFMA.FTZ R12, R12, UR7, -R213 ;  /* 0x000000070c0c7c23 */ /* 0x000fe200080108d5 */
[----:B------:R-:W-:Y:S01]  /*25f0*/  ISETP.GT.AND P1, PT, R221, 0x29, PT ;  /* 0x00000029dd00780c */ /* 0x000fe20003f24270 */
[----:B------:R-:W-:Y:S02]  /*2600*/  MUFU.EX2 R11, R11 ;  /* 0x0000000b000b7308 */ /* 0x000fe40000000800 */
[----:B------:R-:W-:Y:S01]  /*2610*/  HGMMA.64x64x16.F32.BF16 R120, R200, gdesc[UR8], R120, gsb0 ;  /* 0x00e00008c8787df0 */ /* 0x000fe20008001878 */
[----:B------:R-:W-:Y:S01]  /*2620*/  UIADD3 UR10, UR13, 0x200, URZ ;  /* 0x000002000d0a7890 */ /* 0x000fe2000fffe03f */
[----:B------:R-:W-:Y:S01]  /*2630*/  FSEL R14, R173, -INF , !P1 ;  /* 0xff800000ad0e7808 */ /* 0x000fe20004800000 */
[----:B------:R-:W-:Y:S01]  /*2640*/  UMOV UR11, 0x80000020 ;  /* 0x80000020000b7882 */ /* 0x000fe20000000000 */
[----:B------:R-:W-:Y:S01]  /*2650*/  ISETP.GT.AND P1, PT, R221, 0x30, PT ;  /* 0x00000030dd00780c */ /* 0x000fe20003f24270 */
[----:B------:R-:W-:Y:S01]  /*2660*/  FFMA.FTZ R13, R13, UR7, -R22 ;  /* 0x000000070d0d7c23 */ /* 0x000fe20008010816 */
[----:B------:R-:W-:Y:S01]  /*2670*/  MUFU.EX2 R12, R12 ;  /* 0x0000000c000c7308 */ /* 0x000fe20000000800 */
[----:B------:R-:W-:Y:S01]  /*2680*/  FFMA.FTZ R14, R14, UR7, -R23 ;  /* 0x000000070e0e7c23 */ /* 0x000fe20008010817 */
[----:B------:R-:W-:-:S02]  /*2690*/  FSEL R15, R176, -INF , !P1 ;  /* 0xff800000b00f7808 */ /* 0x000fc40004800000 */
        /* <DEDUP_REMOVED lines=13> */
[----:B------:R-:W-:-:S02]  /*2770*/  FSEL R157, R154, -INF , !P1 ;  /* 0xff8000009a9d7808 */ /* 0x000fc40004800000 */
[C---:B------:R-:W-:Y:S02]  /*2780*/  ISETP.GT.AND P1, PT, R177.reuse, 0x1, PT ;  /* 0x00000001b100780c */ /* 0x040fe40003f24270 */
[----:B------:R-:W-:Y:S01]  /*2790*/  ISETP.GT.AND P2, PT, R177, 0x11, PT ;  /* 0x00000011b100780c */ /* 0x000fe20003f44270 */
[----:B------:R-:W-:Y:S01]  /*27a0*/  FFMA.FTZ R157, R157, UR7, -R216 ;  /* 0x000000079d9d7c23 */ /* 0x000fe200080108d8 */
[----:B------:R-:W-:Y:S01]  /*27b0*/  FSEL R154, R155, -INF , !P1 ;  /* 0xff8000009b9a7808 */ /* 0x000fe20004800000 */
[----:B------:R-:W-:Y:S01]  /*27c0*/  MUFU.EX2 R161, R156 ;  /* 0x0000009c00a17308 */ /* 0x000fe20000000800 */
[C---:B------:R-:W-:Y:S02]  /*27d0*/  ISETP.GT.AND P1, PT, R177.reuse, 0x8, PT ;  /* 0x00000008b100780c */ /* 0x040fe40003f24270 */
[----:B------:R-:W-:Y:S01]  /*27e0*/  ISETP.GT.AND P6, PT, R177, 0x20, PT ;  /* 0x00000020b100780c */ /* 0x000fe20003fc4270 */
[----:B------:R-:W-:Y:S01]  /*27f0*/  FFMA.FTZ R165, R154, UR7, -R217 ;  /* 0x000000079aa57c23 */ /* 0x000fe200080108d9 */
[----:B------:R-:W-:-:S02]  /*2800*/  FSEL R155, R158, -INF , !P1 ;  /* 0xff8000009e9b7808 */ /* 0x000fc40004800000 */
[C---:B------:R-:W-:Y:S01]  /*2810*/  ISETP.GT.AND P1, PT, R177.reuse, 0x9, PT ;  /* 0x00000009b100780c */ /* 0x040fe20003f24270 */
[----:B------:R4:W-:Y:S01]  /*2820*/  MUFU.EX2 R164, R157 ;  /* 0x0000009d00a47308 */ /* 0x0009e20000000800 */
[----:B------:R-:W-:Y:S01]  /*2830*/  ISETP.GT.AND P5, PT, R177, 0x21, PT ;  /* 0x00000021b100780c */ /* 0x000fe20003fa4270 */
[----:B------:R-:W-:Y:S01]  /*2840*/  FFMA.FTZ R168, R155, UR7, -R214 ;  /* 0x000000079ba87c23 */ /* 0x000fe200080108d6 */
[----:B------:R-:W-:Y:S02]  /*2850*/  FSEL R154, R159, -INF , !P1 ;  /* 0xff8000009f9a7808 */ /* 0x000fe40004800000 */
[----:B------:R-:W-:Y:S02]  /*2860*/  ISETP.GT.AND P1, PT, R177, 0x10, PT ;  /* 0x00000010b100780c */ /* 0x000fe40003f24270 */
[----:B------:R-:W-:Y:S01]  /*2870*/  FSEL R181, R170, -INF , !P6 ;  /* 0xff800000aab57808 */ /* 0x000fe20007000000 */
[----:B------:R-:W-:Y:S01]  /*2880*/  FFMA.FTZ R215, R154, UR7, -R215 ;  /* 0x000000079ad77c23 */ /* 0x000fe200080108d7 */
[----:B----4-:R-:W-:Y:S01]  /*2890*/  FSEL R157, R166, -INF , !P3 ;  /* 0xff800000a69d7808 */ /* 0x010fe20005800000 */
[----:B------:R-:W4:Y:S01]  /*28a0*/  MUFU.EX2 R168, R168 ;  /* 0x000000a800a87308 */ /* 0x000f220000000800 */
[----:B------:R-:W-:Y:S01]  /*28b0*/  FSEL R154, R163, -INF , !P2 ;  /* 0xff800000a39a7808 */ /* 0x000fe20005000000 */
[----:B------:R-:W-:Y:S01]  /*28c0*/  FFMA.FTZ R212, R181, UR7, -R212 ;  /* 0x00000007b5d47c23 */ /* 0x000fe200080108d4 */
[----:B------:R-:W-:Y:S01]  /*28d0*/  ISETP.GT.AND P2, PT, R177, 0x19, PT ;  /* 0x00000019b100780c */ /* 0x000fe20003f44270 */
[----:B------:R-:W-:Y:S01]  /*28e0*/  FFMA.FTZ R176, R157, UR7, -R20 ;  /* 0x000000079db07c23 */ /* 0x000fe20008010814 */
[----:B------:R-:W-:Y:S01]  /*28f0*/  FSEL R155, R162, -INF , !P1 ;  /* 0xff800000a29b7808 */ /* 0x000fe20004800000 */
[----:B------:R-:W-:Y:S01]  /*2900*/  FFMA.FTZ R163, R154, UR7, -R209 ;  /* 0x000000079aa37c23 */ /* 0x000fe200080108d1 */
[----:B------:R-:W-:Y:S01]  /*2910*/  FSEL R20, R167, -INF , !P2 ;  /* 0xff800000a7147808 */ /* 0x000fe20005000000 */
[----:B------:R-:W5:Y:S01]  /*2920*/  MUFU.EX2 R162, R215 ;  /* 0x000000d700a27308 */ /* 0x000f620000000800 */
[----:B------:R-:W-:Y:S01]  /*2930*/  FSEL R180, R171, -INF , !P5 ;  /* 0xff800000abb47808 */ /* 0x000fe20006800000 */
[----:B------:R-:W-:Y:S01]  /*2940*/  FFMA.FTZ R169, R155, UR7, -R208 ;  /* 0x000000079ba97c23 */ /* 0x000fe200080108d0 */
[----:B------:R-:W-:-:S02]  /*2950*/  ISETP.GT.AND P1, PT, R177, 0x28, PT ;  /* 0x00000028b100780c */ /* 0x000fc40003f24270 */
[C---:B------:R-:W-:Y:S01]  /*2960*/  ISETP.GT.AND P4, PT, R177.reuse, 0x29, PT ;  /* 0x00000029b100780c */ /* 0x040fe20003f84270 */
[----:B------:R-:W-:Y:S01]  /*2970*/  FFMA.FTZ R180, R180, UR7, -R213 ;  /* 0x00000007b4b47c23 */ /* 0x000fe200080108d5 */
[C---:B------:R-:W-:Y:S01]  /*2980*/  ISETP.GT.AND P3, PT, R177.reuse, 0x30, PT ;  /* 0x00000030b100780c */ /* 0x040fe20003f64270 */
[----:B------:R-:W5:Y:S01]  /*2990*/  MUFU.EX2 R15, R15 ;  /* 0x0000000f000f7308 */ /* 0x000f620000000800 */
[C---:B------:R-:W-:Y:S02]  /*29a0*/  ISETP.GT.AND P2, PT, R177.reuse, 0x31, PT ;  /* 0x00000031b100780c */ /* 0x040fe40003f44270 */
[C---:B------:R-:W-:Y:S02]  /*29b0*/  ISETP.GT.AND P6, PT, R177.reuse, 0x38, PT ;  /* 0x00000038b100780c */ /* 0x040fe40003fc4270 */
[----:B------:R-:W-:Y:S01]  /*29c0*/  ISETP.GT.AND P5, PT, R177, 0x39, PT ;  /* 0x00000039b100780c */ /* 0x000fe20003fa4270 */
[----:B------:R-:W-:Y:S01]  /*29d0*/  FFMA.FTZ R177, R20, UR7, -R21 ;  /* 0x0000000714b17c23 */ /* 0x000fe20008010815 */
[----:B------:R-:W-:Y:S01]  /*29e0*/  FSEL R208, R175, -INF , !P4 ;  /* 0xff800000afd07808 */ /* 0x000fe20006000000 */
[----:B------:R-:W-:Y:S01]  /*29f0*/  MUFU.EX2 R165, R165 ;  /* 0x000000a500a57308 */ /* 0x000fe20000000800 */
[----:B------:R-:W-:-:S02]  /*2a00*/  WARPGROUP.DEPBAR.LE gsb0, 0x0 ;  /* 0x00008000000079c5 */ /* 0x000fc40000010000 */
[----:B------:R-:W-:Y:S01]  /*2a10*/  WARPGROUP.ARRIVE ;  /* 0x00000000000079c5 */ /* 0x000fe20000000000 */
[----:B------:R-:W-:Y:S01]  /*2a20*/  FSEL R175, R178, -INF , !P3 ;  /* 0xff800000b2af7808 */ /* 0x000fe20005800000 */
[----:B------:R-:W-:Y:S01]  /*2a30*/  FFMA.FTZ R208, R208, UR7, -R23 ;  /* 0x00000007d0d07c23 */ /* 0x000fe20008010817 */
[----:B------:R-:W-:Y:S02]  /*2a40*/  FSEL R178, R179, -INF , !P2 ;  /* 0xff800000b3b27808 */ /* 0x000fe40005000000 */
[----:B------:R-:W-:Y:S01]  /*2a50*/  FSEL R179, R182, -INF , !P6 ;  /* 0xff800000b6b37808 */ /* 0x000fe20007000000 */
[----:B------:R-:W-:Y:S01]  /*2a60*/  HGMMA.64x64x16.F32.BF16 R120, R192, gdesc[UR8], R120, gsb0 ;  /* 0x00e00008c0787df0 */ /* 0x000fe20008001878 */
[----:B------:R-:W-:Y:S01]  /*2a70*/  UIADD3 UR10, UR13, 0x202, URZ ;  /* 0x000002020d0a7890 */ /* 0x000fe2000fffe03f */
[----:B------:R-:W-:Y:S01]  /*2a80*/  FSEL R181, R174, -INF , !P1 ;  /* 0xff800000aeb57808 */ /* 0x000fe20004800000 */
[----:B------:R-:W-:Y:S01]  /*2a90*/  UMOV UR11, 0x80000020 ;  /* 0x80000020000b7882 */ /* 0x000fe20000000000 */
[----:B------:R-:W-:Y:S01]  /*2aa0*/  FFMA.FTZ R218, R179, UR7, -R218 ;  /* 0x00000007b3da7c23 */ /* 0x000fe200080108da */
[----:B------:R-:W-:Y:S01]  /*2ab0*/  FFMA.FTZ R210, R175, UR7, -R210 ;  /* 0x00000007afd27c23 */ /* 0x000fe200080108d2 */
[----:B------:R-:W-:Y:S01]  /*2ac0*/  FSEL R182, R183, -INF , !P5 ;  /* 0xff800000b7b67808 */ /* 0x000fe20006800000 */
[----:B------:R-:W-:Y:S01]  /*2ad0*/  FFMA.FTZ R22, R181, UR7, -R22 ;  /* 0x00000007b5167c23 */ /* 0x000fe20008010816 */
[----:B------:R-:W-:Y:S01]  /*2ae0*/  FFMA.FTZ R211, R178, UR7, -R211 ;  /* 0x00000007b2d37c23 */ /* 0x000fe200080108d3 */
[----:B------:R-:W-:Y:S01]  /*2af0*/  MUFU.EX2 R10, R10 ;  /* 0x0000000a000a7308 */ /* 0x000fe20000000800 */
[----:B------:R-:W-:Y:S01]  /*2b00*/  UMOV UR13, 0x40000040 ;  /* 0x40000040000d7882 */ /* 0x000fe20000000000 */
[----:B------:R-:W-:-:S06]  /*2b10*/  FFMA.FTZ R219, R182, UR7, -R219 ;  /* 0x00000007b6db7c23 */ /* 0x000fcc00080108db */
[----:B------:R-:W5:Y:S08]  /*2b20*/  MUFU.EX2 R22, R22 ;  /* 0x0000001600167308 */ /* 0x000f700000000800 */
        /* <DEDUP_REMOVED lines=8> */
[----:B------:R-:W-:-:S05]  /*2bb0*/  WARPGROUP.ARRIVE ;  /* 0x00000000000079c5 */ /* 0x000fca0000000000 */
[----:B------:R-:W-:Y:S01]  /*2bc0*/  MUFU.EX2 R23, R180 ;  /* 0x000000b400177308 */ /* 0x000fe20000000800 */
[----:B------:R-:W-:Y:S01]  /*2bd0*/  HGMMA.64x64x16.F32.BF16 R120, R204, gdesc[UR8], R120, gsb0 ;  /* 0x00e00008cc787df0 */ /* 0x000fe20008001878 */
[----:B------:R-:W-:Y:S01]  /*2be0*/  UMOV UR10, UR12 ;  /* 0x0000000c000a7c82 */ /* 0x000fe20008000000 */
[----:B------:R-:W-:-:S05]  /*2bf0*/  UMOV UR11, 0x80000020 ;  /* 0x80000020000b7882 */ /* 0x000fca0000000000 */
[----:B------:R-:W-:Y:S08]  /*2c00*/  MUFU.EX2 R160, R160 ;  /* 0x000000a000a07308 */ /* 0x000ff00000000800 */
[----:B------:R-:W-:Y:S08]  /*2c10*/  MUFU.EX2 R210, R210 ;  /* 0x000000d200d27308 */ /* 0x000ff00000000800 */
[----:B------:R-:W-:Y:S01]  /*2c20*/  MUFU.EX2 R211, R211 ;  /* 0x000000d300d37308 */ /* 0x000fe20000000800 */
[----:B------:R-:W-:-:S02]  /*2c30*/  WARPGROUP.DEPBAR.LE gsb0, 0x0 ;  /* 0x00008000000079c5 */ /* 0x000fc40000010000 */
        /* <DEDUP_REMOVED lines=123> */
[----:B------:R-:W-:Y:S02]  /*33f0*/  R2UR UR10, R16 ;  /* 0x00000000100a72ca */ /* 0x000fe400000e0000 */
[----:B------:R-:W-:-:S11]  /*3400*/  R2UR UR11, R5 ;  /* 0x00000000050b72ca */ /* 0x000fd600000e0000 */
[----:B------:R-:W-:Y:S02]  /*3410*/  USHF.R.U32.HI UR10, URZ, 0x4, UR10 ;  /* 0x000000043f0a7899 */ /* 0x000fe4000801160a */
[----:B------:R-:W-:Y:S02]  /*3420*/  USHF.R.U32.HI UR11, URZ, 0x4, UR11 ;  /* 0x000000043f0b7899 */ /* 0x000fe4000801160b */
[----:B------:R-:W-:Y:S02]  /*3430*/  ULOP3.LUT UR10, UR10, 0x3fff, URZ, 0xc0, !UPT ;  /* 0x00003fff0a0a7892 */ /* 0x000fe4000f8ec03f */
[----:B------:R-:W-:Y:S02]  /*3440*/  ULOP3.LUT UR17, UR11, 0x3fff, URZ, 0xc0, !UPT ;  /* 0x00003fff0b117892 */ /* 0x000fe4000f8ec03f */
[----:B------:R-:W-:Y:S02]  /*3450*/  ULOP3.LUT UR18, UR10, 0x10000, URZ, 0xfc, !UPT ;  /* 0x000100000a127892 */ /* 0x000fe4000f8efc3f */
[----:B------:R-:W-:Y:S01]  /*3460*/  UIADD3 UR10, UR12, 0xc0, URZ ;  /* 0x000000c00c0a7890 */ /* 0x000fe2000fffe03f */
[----:B------:R-:W-:Y:S01]  /*3470*/  UMOV UR11, 0x80000020 ;  /* 0x80000020000b7882 */ /* 0x000fe20000000000 */
[----:B------:R-:W-:Y:S01]  /*3480*/  ULEA UR18, UR5, UR18, 0xa ;  /* 0x0000001205127291 */ /* 0x000fe2000f8e503f */
[----:B------:R-:W-:Y:S01]  /*3490*/  UMOV UR14, UR17 ;  /* 0x00000011000e7c82 */ /* 0x000fe20008000000 */
[----:B------:R-:W-:-:S05]  /*34a0*/  UIADD3 UR19, UR17, 0x200, URZ ;  /* 0x0000020011137890 */ /* 0x000fca000fffe03f */
[----:B------:R-:W-:Y:S01]  /*34b0*/  UMOV UR12, UR18 ;  /* 0x00000012000c7c82 */ /* 0x000fe20008000000 */
[----:B------:R-:W-:Y:S02]  /*34c0*/  WARPGROUP.DEPBAR.LE gsb0, 0x0 ;  /* 0x00008000000079c5 */ /* 0x000fe40000010000 */
[----:B------:R-:W-:Y:S02]  /*34d0*/  F2FP.BF16.F32.PACK_AB R120, R19, R15 ;  /* 0x0000000f1378723e */ /* 0x000fe400000010ff */
[----:B------:R-:W-:Y:S02]  /*34e0*/  F2FP.BF16.F32.PACK_AB R122, R161, R160 ;  /* 0x000000a0a17a723e */ /* 0x000fe400000010ff */
[----:B------:R-:W-:Y:S02]  /*34f0*/  F2FP.BF16.F32.PACK_AB R121, R211, R210 ;  /* 0x000000d2d379723e */ /* 0x000fe400000010ff */
[----:B------:R-:W-:-:S04]  /*3500*/  F2FP.BF16.F32.PACK_AB R123, R124, R127 ;  /* 0x0000007f7c7b723e */ /* 0x000fc800000010ff */
        /* <DEDUP_REMOVED lines=159> */
.L_x_2540:
        /* <DEDUP_REMOVED lines=45> */
.L_x_2541:
        /* <DEDUP_REMOVED lines=62> */
.L_x_2523:
[----:B------:R-:W-:Y:S05]  /*45b0*/  @P0 BRA `(.L_x_2522) ;  /* 0x0000004c003c0947 */ /* 0x000fea0003800000 */
[----:B-1----:R-:W1:Y:S01]  /*45c0*/  S2R R4, SR_TID.X ;  /* 0x0000000000047919 */ /* 0x002e620000002100 */
[----:B------:R-:W-:Y:S01]  /*45d0*/  ULDC UR8, c[0x0][0x850] ;  /* 0x0002140000087ab9 */ /* 0x000fe20000000800 */
[----:B------:R-:W-:Y:S01]  /*45e0*/  UMOV UR10, UR39 ;  /* 0x00000027000a7c82 */ /* 0x000fe20008000000 */
[----:B------:R-:W-:Y:S01]  /*45f0*/  UISETP.NE.AND UP0, UPT, UR8, 0x1, UPT ;  /* 0x000000010800788c */ /* 0x000fe2000bf05270 */
[----:B------:R-:W2:Y:S01]  /*4600*/  S2UR UR19, SR_CgaCtaId ;  /* 0x00000000001379c3 */ /* 0x000ea20000008800 */
[----:B------:R-:W-:Y:S01]  /*4610*/  ULDC.64 UR12, c[0x0][0x818] ;  /* 0x00020600000c7ab9 */ /* 0x000fe20000000a00 */
[----:B------:R-:W-:Y:S01]  /*4620*/  ULOP3.LUT UR36, URZ, UR36, URZ, 0x33, !UPT ;  /* 0x000000243f247292 */ /* 0x000fe2000f8e333f */
[----:B------:R-:W-:Y:S01]  /*4630*/  BSSY B0, `(.L_x_2543) ;  /* 0x0000056000007945 */ /* 0x000fe20003800000 */
[----:B------:R-:W-:Y:S01]  /*4640*/  ULDC UR6, c[0x0][0x8b4] ;  /* 0x00022d0000067ab9 */ /* 0x000fe20000000800 */
[----:B------:R-:W-:Y:S01]  /*4650*/  ULDC UR16, c[0x0][0x80c] ;  /* 0x0002030000107ab9 */ /* 0x000fe20000000800 */
[----:B------:R-:W-:-:S02]  /*4660*/  UIADD3 UR36, UR36, UR6, URZ ;  /* 0x0000000624247290 */ /* 0x000fc4000fffe03f */
[----:B------:R-:W-:Y:S02]  /*4670*/  UIMAD UR11, UR37, UR16, URZ ;  /* 0x00000010250b72a4 */ /* 0x000fe4000f8e023f */
[----:B------:R-:W-:Y:S01]  /*4680*/  @UP0 ULDC UR4, c[0x0][0x854] ;  /* 0x0002150000040ab9 */ /* 0x000fe20000000800 */
[----:B------:R-:W-:Y:S01]  /*4690*/  @UP0 ULDC UR7, c[0x0][0x858] ;  /* 0x0002160000070ab9 */ /* 0x000fe20000000800 */
[----:B------:R-:W-:Y:S02]  /*46a0*/  UIMAD.WIDE.U32 UR4, UR39, UR4, URZ ;  /* 0x00000004270472a5 */ /* 0x000fe4000f8e003f */
[----:B------:R-:W-:Y:S02]  /*46b0*/  UIMAD UR6, UR36, 0x3000, URZ ;  /* 0x00003000240678a4 */ /* 0x000fe4000f8e023f */
[----:B------:R-:W-:Y:S01]  /*46c0*/  @UP0 USHF.R.U32.HI UR10, URZ, UR7, UR5 ;  /* 0x000000073f0a0299 */ /* 0x000fe20008011605 */
[----:B------:R-:W-:Y:S01]  /*46d0*/  UMOV UR18, 0x400 ;  /* 0x0000040000127882 */ /* 0x000fe20000000000 */
[----:B------:R-:W-:-:S02]  /*46e0*/  USHF.R.S32.HI UR7, URZ, 0x1f, UR6 ;  /* 0x0000001f3f077899 */ /* 0x000fc40008011406 */
[----:B------:R-:W-:Y:S01]  /*46f0*/  USHF.R.S32.HI UR17, URZ, 0x1f, UR10 ;  /* 0x0000001f3f117899 */ /* 0x000fe2000801140a */
[----:B------:R-:W-:Y:S01]  /*4700*/  ULDC.64 UR14, c[0x0][0x840] ;  /* 0x00021000000e7ab9 */ /* 0x000fe20000000a00 */
[----:B------:R-:W-:Y:S02]  /*4710*/  UIMAD.WIDE.U32 UR4, UR10, UR12, UR6 ;  /* 0x0000000c0a0472a5 */ /* 0x000fe4000f8e0006 */
[----:B------:R-:W-:Y:S01]  /*4720*/  UIMAD UR9, UR17, UR12, URZ ;  /* 0x0000000c110972a4 */ /* 0x000fe2000f8e023f */
[C---:B-1----:R-:W-:Y:S01]  /*4730*/  VIADD R3, R4.reuse, 0xffffff80 ;  /* 0xffffff8004037836 */ /* 0x042fe20000000000 */
[----:B------:R-:W-:Y:S01]  /*4740*/  UIMAD.WIDE.U32 UR6, UR10, UR14, UR6 ;  /* 0x0000000e0a0672a5 */ /* 0x000fe2000f8e0006 */
[----:B------:R-:W-:Y:S01]  /*4750*/  BAR.SYNC.DEFER_BLOCKING 0x1, 0x100 ;  /* 0x0044000000007b1d */ /* 0x000fe20000010000 */
[----:B------:R-:W-:Y:S01]  /*4760*/  UIMAD UR20, UR10, UR13, UR9 ;  /* 0x0000000d0a1472a4 */ /* 0x000fe2000f8e0209 */
[----:B------:R-:W-:Y:S01]  /*4770*/  ISETP.NE.AND P1, PT, R4, 0x80, PT ;  /* 0x000000800400780c */ /* 0x000fe20003f25270 */
[----:B------:R-:W-:Y:S01]  /*4780*/  UIMAD UR21, UR17, UR14, URZ ;  /* 0x0000000e111572a4 */ /* 0x000fe2000f8e023f */
[----:B------:R-:W-:Y:S01]  /*4790*/  SHF.R.S32.HI R0, RZ, 0x1f, R3 ;  /* 0x0000001fff007819 */ /* 0x000fe20000011403 */
[----:B------:R-:W-:Y:S01]  /*47a0*/  UIADD3 UR5, UR5, UR20, URZ ;  /* 0x0000001405057290 */ /* 0x000fe2000fffe03f */
[----:B------:R-:W-:Y:S01]  /*47b0*/  ISETP.NE.AND P0, PT, R3, RZ, PT ;  /* 0x000000ff0300720c */ /* 0x000fe20003f05270 */
[----:B------:R-:W-:Y:S01]  /*47c0*/  ULDC UR9, c[0x0][0x870] ;  /* 0x00021c0000097ab9 */ /* 0x000fe20000000800 */
[----:B------:R-:W-:Y:S01]  /*47d0*/  LEA.HI R2, R0, R3, RZ, 0x7 ;  /* 0x0000000300027211 */ /* 0x000fe200078f38ff */
[----:B------:R-:W-:Y:S01]  /*47e0*/  UIMAD UR9, UR9, UR36, URZ ;  /* 0x00000024090972a4 */ /* 0x000fe2000f8e023f */
[----:B------:R-:W-:-:S02]  /*47f0*/  ULDC.64 UR12, c[0x0][0x868] ;  /* 0x00021a00000c7ab9 */ /* 0x000fc40000000a00 */
[----:B------:R-:W-:Y:S01]  /*4800*/  LOP3.LUT R0, R2, 0x3fffff80, RZ, 0xc0, !PT ;  /* 0x3fffff8002007812 */ /* 0x000fe200078ec0ff */
[----:B------:R-:W-:Y:S01]  /*4810*/  UIMAD UR16, UR9, UR16, URZ ;  /* 0x00000010091072a4 */ /* 0x000fe2000f8e023f */
[----:B------:R-:W-:Y:S01]  /*4820*/  SHF.R.S32.HI R5, RZ, 0x7, R2 ;  /* 0x00000007ff057819 */ /* 0x000fe20000011402 */
[----:B--2---:R-:W-:Y:S02]  /*4830*/  ULEA UR9, UR19, UR18, 0x18 ;  /* 0x0000001213097291 */ /* 0x004fe4000f8ec03f */
[----:B------:R-:W-:Y:S01]  /*4840*/  IMAD.IADD R0, R3, 0x1, -R0 ;  /* 0x0000000103007824 */ /* 0x000fe200078e0a00 */
[----:B------:R-:W-:Y:S02]  /*4850*/  USHF.R.S32.HI UR19, URZ, 0x1f, UR16 ;  /* 0x0000001f3f137899 */ /* 0x000fe40008011410 */
[----:B------:R-:W-:Y:S01]  /*4860*/  USHF.R.S32.HI UR18, URZ, 0x1f, UR11 ;  /* 0x0000001f3f127899 */ /* 0x000fe2000801140b */
[----:B------:R-:W-:Y:S01]  /*4870*/  IMAD R0, R5, 0x600, R0 ;  /* 0x0000060005007824 */ /* 0x000fe200078e0200 */
[----:B------:R-:W-:-:S02]  /*4880*/  UIADD3 UR16, UP0, UP1, UR16, UR11, UR10 ;  /* 0x0000000b10107290 */ /* 0x000fc4000f91e00a */
[----:B------:R-:W-:Y:S01]  /*4890*/  UIMAD UR15, UR10, UR15, UR21 ;  /* 0x0000000f0a0f72a4 */ /* 0x000fe2000f8e0215 */
[----:B------:R-:W-:Y:S01]  /*48a0*/  IMAD.SHL.U32 R0, R0, 0x4, RZ ;  /* 0x0000000400007824 */ /* 0x000fe200078e00ff */
[----:B------:R-:W-:Y:S02]  /*48b0*/  UIADD3.X UR14, UR19, UR18, UR17, UP0, UP1 ;  /* 0x00000012130e7290 */ /* 0x000fe400087e2411 */
[----:B------:R-:W-:Y:S02]  /*48c0*/  USHF.L.U32 UR11, UR16, 0x2, URZ ;  /* 0x00000002100b7899 */ /* 0x000fe4000800063f */
[----:B------:R-:W-:Y:S01]  /*48d0*/  LEA R0, R0, UR9, 0x2 ;  /* 0x0000000900007c11 */ /* 0x000fe2000f8e10ff */
[----:B------:R-:W-:Y:S02]  /*48e0*/  USHF.L.U64.HI UR14, UR16, 0x2, UR14 ;  /* 0x00000002100e7899 */ /* 0x000fe4000801020e */
[----:B------:R-:W-:Y:S02]  /*48f0*/  UIADD3 UR16, UP0, UR11, UR12, URZ ;  /* 0x0000000c0b107290 */ /* 0x000fe4000ff1e03f */
[----:B------:R1:W-:Y:S01]  /*4900*/  STS.128 [R0], R24 ;  /* 0x0000001800007388 */ /* 0x0003e20000000c00 */
[----:B------:R-:W-:Y:S01]  /*4910*/  USHF.R.S32.HI UR12, URZ, 0x1f, UR37 ;  /* 0x0000001f3f0c7899 */ /* 0x000fe20008011425 */
[----:B------:R-:W-:-:S02]  /*4920*/  ULDC.64 UR18, c[0x0][0x820] ;  /* 0x0002080000127ab9 */ /* 0x000fc40000000a00 */
[----:B------:R1:W-:Y:S01]  /*4930*/  STS.128 [R0+0x800], R28 ;  /* 0x0008001c00007388 */ /* 0x0003e20000000c00 */
[----:B------:R-:W-:Y:S01]  /*4940*/  UIADD3.X UR17, UR14, UR13, URZ, UP0, !UPT ;  /* 0x0000000d0e117290 */ /* 0x000fe200087fe43f */
[----:B------:R-:W-:Y:S01]  /*4950*/  IMAD.U32 R2, RZ, RZ, UR16 ;  /* 0x00000010ff027e24 */ /* 0x000fe2000f8e00ff */
[----:B------:R-:W-:Y:S01]  /*4960*/  ULDC.64 UR22, c[0x0][0x848] ;  /* 0x0002120000167ab9 */ /* 0x000fe20000000a00 */
[----:B------:R1:W-:Y:S01]  /*4970*/  STS.128 [R0+0x1000], R32 ;  /* 0x0010002000007388 */ /* 0x0003e20000000c00 */
[----:B------:R-:W-:Y:S02]  /*4980*/  UIMAD UR13, UR12, UR18, URZ ;  /* 0x000000120c0d72a4 */ /* 0x000fe4000f8e023f */
[----:B------:R-:W-:Y:S01]  /*4990*/  UIMAD UR12, UR12, UR22, URZ ;  /* 0x000000160c0c72a4 */ /* 0x000fe2000f8e023f */
[----:B------:R1:W-:Y:S01]  /*49a0*/  STS.128 [R0+0x1800], R36 ;  /* 0x0018002400007388 */ /* 0x0003e20000000c00 */
[----:B------:R-:W-:Y:S01]  /*49b0*/  UIADD3 UR7, UR7, UR15, URZ ;  /* 0x0000000f07077290 */ /* 0x000fe2000fffe03f */
[----:B------:R-:W-:Y:S01]  /*49c0*/  IMAD.U32 R3, RZ, RZ, UR17 ;  /* 0x00000011ff037e24 */ /* 0x000fe2000f8e00ff */
        /* <DEDUP_REMOVED lines=9> */
[----:B------:R-:W-:Y:S02]  /*4a60*/  UIADD3 UR15, -UR10, URZ, URZ ;  /* 0x0000003f0a0f7290 */ /* 0x000fe4000fffe13f */
[----:B------:R1:W-:Y:S01]  /*4a70*/  STS.128 [R0+0x3800], R52 ;  /* 0x0038003400007388 */ /* 0x0003e20000000c00 */
[----:B------:R-:W-:-:S02]  /*4a80*/  UIADD3 UR10, UR5, UR13, URZ ;  /* 0x0000000d050a7290 */ /* 0x000fc4000fffe03f */
[----:B------:R-:W-:Y:S01]  /*4a90*/  ULEA UR18, UP0, UR4, UR18, 0x2 ;  /* 0x0000001204127291 */ /* 0x000fe2000f80103f */
[----:B------:R1:W-:Y:S01]  /*4aa0*/  STS.128 [R0+0x4000], R56 ;  /* 0x0040003800007388 */ /* 0x0003e20000000c00 */
[----:B------:R-:W-:Y:S02]  /*4ab0*/  UIADD3 UR5, UR7, UR12, URZ ;  /* 0x0000000c07057290 */ /* 0x000fe4000fffe03f */
[----:B------:R-:W-:Y:S01]  /*4ac0*/  ULEA UR20, UP1, UR6, UR20, 0x2 ;  /* 0x0000001406147291 */ /* 0x000fe2000f82103f */
[----:B------:R1:W-:Y:S01]  /*4ad0*/  STS.128 [R0+0x4800], R60 ;  /* 0x0048003c00007388 */ /* 0x0003e20000000c00 */
[----:B------:R-:W-:Y:S02]  /*4ae0*/  ULEA.HI.X UR19, UR4, UR19, UR10, 0x2, UP0 ;  /* 0x0000001304137291 */ /* 0x000fe400080f140a */
[----:B------:R-:W-:Y:S01]  /*4af0*/  ULEA.HI.X UR5, UR6, UR21, UR5, 0x2, UP1 ;  /* 0x0000001506057291 */ /* 0x000fe200088f1405 */
[----:B------:R1:W-:Y:S01]  /*4b00*/  STS.128 [R0+0x5000], R64 ;  /* 0x0050004000007388 */ /* 0x0003e20000000c00 */
[----:B------:R-:W-:-:S03]  /*4b10*/  UIMAD UR15, UR8, UR15, UR39 ;  /* 0x0000000f080f72a4 */ /* 0x000fc6000f8e0227 */
[----:B------:R1:W-:Y:S01]  /*4b20*/  STS.128 [R0+0x5800], R68 ;  /* 0x0058004400007388 */ /* 0x0003e20000000c00 */
[----:B------:R-:W-:Y:S08]  /*4b30*/  @P0 BRA `(.L_x_2544) ;  /* 0x0000000000140947 */ /* 0x000ff00003800000 */
.L_x_2545:
[----:B------:R-:W2:Y:S04]  /*4b40*/  LDG.E.STRONG.GPU R4, desc[UR46][R2.64] ;  /* 0x0000002e02047981 */ /* 0x000ea8000c1ef900 */
[----:B--2---:R-:W-:Y:S01]  /*4b50*/  CCTL.IVALL ;  /* 0x00000000ff00798f */ /* 0x004fe20002000000 */
[----:B------:R-:W-:Y:S05]  /*4b60*/  YIELD ;  /* 0x0000000000007946 */ /* 0x000fea0003800000 */
[----:B------:R-:W-:-:S13]  /*4b70*/  ISETP.NE.AND P0, PT, R4, UR15, PT ;  /* 0x0000000f04007c0c */ /* 0x000fda000bf05270 */
[----:B------:R-:W-:Y:S05]  /*4b80*/  @P0 BRA `(.L_x_2545) ;  /* 0xfffffffc00ec0947 */ /* 0x000fea000383ffff */
.L_x_2544:
[----:B------:R-:W-:Y:S05]  /*4b90*/  BSYNC B0 ;  /* 0x0000000000007941 */ /* 0x000fea0003800000 */
.L_x_2543:
[----:B------:R-:W-:-:S03]  /*4ba0*/  UMOV UR4, 0xffffffff ;  /* 0xffffffff00047882 */ /* 0x000fc60000000000 */
[----:B------:R-:W-:Y:S05]  /*4bb0*/  BRA.DIV UR4, `(.L_x_2546) ;  /* 0x0000004a04287947 */ /* 0x000fea000b800000 */
[----:B------:R-:W-:Y:S01]  /*4bc0*/  NOP ;  /* 0x0000000000007918 */ /* 0x000fe20000000000 */
.L_x_2635:
        /* <DEDUP_REMOVED lines=15> */
.L_x_2549:
[----:B------:R-:W-:Y:S01]  /*4cc0*/  @P0 ELECT P2, URZ, PT ;  /* 0x00000000003f082f */ /* 0x000fe20003840000 */
[----:B------:R2:W-:-:S12]  /*4cd0*/  UBLKRED.G.S.ADD.F32.RN [UR4], [UR9], UR6, desc[UR12] ;  /* 0x00000c04090073bb */ /* 0x0005d800080a1406 */
[----:B------:R-:W-:Y:S02]  /*4ce0*/  @P2 PLOP3.LUT P0, PT, P2, PT, PT, 0x8, 0x0 ;  /* 0x000000000000281c */ /* 0x000fe4000170e170 */
[----:B------:R-:W-:-:S11]  /*4cf0*/  PLOP3.LUT P2, PT, PT, PT, PT, 0x8, 0x0 ;  /* 0x000000000000781c */ /* 0x000fd60003f4e170 */
[----:B--2---:R-:W-:Y:S05]  /*4d00*/  @P0 BRA.U.ANY `(.L_x_2549) ;  /* 0xfffffffd00ec0947 */ /* 0x004fea000393ffff */
[----:B------:R0:W-:Y:S01]  /*4d10*/  UTMACMDFLUSH ;  /* 0x00000000000079b7 */ /* 0x0001e20000000000 */
[----:B------:R-:W-:-:S04]  /*4d20*/  DEPBAR.LE SB0, 0x0 ;  /* 0x000080000000791a */ /* 0x000fc80000000000 */
.L_x_2548:
[----:B------:R-:W-:Y:S05]  /*4d30*/  BSYNC B0 ;  /* 0x0000000000007941 */ /* 0x000fea0003800000 */
.L_x_2547:
        /* <DEDUP_REMOVED lines=14> */
.L_x_2551:
[----:B------:R-:W-:Y:S05]  /*4e20*/  BSYNC B0 ;  /* 0x0000000000007941 */ /* 0x000fea0003800000 */
.L_x_2550:
        /* <DEDUP_REMOVED lines=20> */
.L_x_2554:
[----:B-12---:R-:W2:Y:S04]  /*4f70*/  LDG.E.STRONG.GPU R0, desc[UR46][R2.64] ;  /* 0x0000002e02007981 */ /* 0x006ea8000c1ef900 */
[----:B--2---:R-:W-:Y:S01]  /*4f80*/  CCTL.IVALL ;  /* 0x00000000ff00798f */ /* 0x004fe20002000000 */
[----:B------:R-:W-:Y:S05]  /*4f90*/  YIELD ;  /* 0x0000000000007946 */ /* 0x000fea0003800000 */
[----:B------:R-:W-:-:S13]  /*4fa0*/  ISETP.NE.AND P0, PT, R0, UR15, PT ;  /* 0x0000000f00007c0c */ /* 0x000fda000bf05270 */
[----:B------:R-:W-:Y:S05]  /*4fb0*/  @P0 BRA `(.L_x_2554) ;  /* 0xfffffffc00ec0947 */ /* 0x000fea000383ffff */
.L_x_2553:
[----:B------:R-:W-:Y:S05]  /*4fc0*/  BSYNC B0 ;  /* 0x0000000000007941 */ /* 0x000fea0003800000 */
.L_x_2552:
[----:B------:R-:W-:-:S03]  /*4fd0*/  UMOV UR4, 0xffffffff ;  /* 0xffffffff00047882 */ /* 0x000fc60000000000 */
[----:B------:R-:W-:Y:S05]  /*4fe0*/  BRA.DIV UR4, `(.L_x_2555) ;  /* 0x0000004604387947 */ /* 0x000fea000b800000 */
[----:B------:R-:W-:Y:S01]  /*4ff0*/  NOP ;  /* 0x0000000000007918 */ /* 0x000fe20000000000 */
.L_x_2638:
        /* <DEDUP_REMOVED lines=16> */
.L_x_2558:
[----:B------:R-:W-:Y:S01]  /*5100*/  @P0 ELECT P2, URZ, PT ;  /* 0x00000000003f082f */ /* 0x000fe20003840000 */
[----:B------:R3:W-:-:S12]  /*5110*/  UBLKRED.G.S.ADD.F32.RN [UR4], [UR9], UR6, desc[UR10] ;  /* 0x00000a04090073bb */ /* 0x0007d800080a1406 */
[----:B------:R-:W-:Y:S02]  /*5120*/  @P2 PLOP3.LUT P0, PT, P2, PT, PT, 0x8, 0x0 ;  /* 0x000000000000281c */ /* 0x000fe4000170e170 */
[----:B------:R-:W-:-:S11]  /*5130*/  PLOP3.LUT P2, PT, PT, PT, PT, 0x8, 0x0 ;  /* 0x000000000000781c */ /* 0x000fd60003f4e170 */
[----:B---3--:R-:W-:Y:S05]  /*5140*/  @P0 BRA.U.ANY `(.L_x_2558) ;  /* 0xfffffffd00ec0947 */ /* 0x008fea000393ffff */
[----:B------:R0:W-:Y:S01]  /*5150*/  UTMACMDFLUSH ;  /* 0x00000000000079b7 */ /* 0x0001e20000000000 */
[----:B------:R-:W-:-:S04]  /*5160*/  DEPBAR.LE SB0, 0x0 ;  /* 0x000080000000791a */ /* 0x000fc80000000000 */
.L_x_2557:
[----:B------:R-:W-:Y:S05]  /*5170*/  BSYNC B0 ;  /* 0x0000000000007941 */ /* 0x000fea0003800000 */
.L_x_2556:
        /* <DEDUP_REMOVED lines=14> */
.L_x_2518:
        /* <DEDUP_REMOVED lines=29> */
.L_x_2560:
[----:B------:R-:W-:Y:S01]  /*5430*/  ULDC UR9, c[0x0][0x8cc] ;  /* 0x0002330000097ab9 */ /* 0x000fe20000000800 */
[----:B------:R-:W-:Y:S01]  /*5440*/  UMOV UR7, UR8 ;  /* 0x0000000800077c82 */ /* 0x000fe20008000000 */
[----:B------:R-:W-:-:S11]  /*5450*/  UISETP.NE.AND UP0, UPT, UR9, 0x1, UPT ;  /* 0x000000010900788c */ /* 0x000fd6000bf05270 */
[----:B------:R-:W-:Y:S02]  /*5460*/  @UP0 ULDC.64 UR10, c[0x0][0x8d0] ;  /* 0x00023400000a0ab9 */ /* 0x000fe40000000a00 */
[----:B------:R-:W-:-:S04]  /*5470*/  UIMAD.WIDE.U32 UR4, UR8, UR10, URZ ;  /* 0x0000000a080472a5 */ /* 0x000fc8000f8e003f */
[----:B------:R-:W-:-:S04]  /*5480*/  @UP0 USHF.R.U32.HI UR7, URZ, UR11, UR5 ;  /* 0x0000000b3f070299 */ /* 0x000fc80008011605 */
[----:B------:R-:W-:-:S12]  /*5490*/  UIMAD UR4, UR7, UR9, URZ ;  /* 0x00000009070472a4 */ /* 0x000fd8000f8e023f */
.L_x_2561:
        /* <DEDUP_REMOVED lines=84> */
.L_x_2565:
[----:B------:R-:W2:Y:S04]  /*59e0*/  LDG.E.STRONG.GPU R4, desc[UR46][R2.64] ;  /* 0x0000002e02047981 */ /* 0x000ea8000c1ef900 */
[----:B--2---:R-:W-:Y:S01]  /*59f0*/  CCTL.IVALL ;  /* 0x00000000ff00798f */ /* 0x004fe20002000000 */
[----:B------:R-:W-:Y:S05]  /*5a00*/  YIELD ;  /* 0x0000000000007946 */ /* 0x000fea0003800000 */
[----:B------:R-:W-:-:S13]  /*5a10*/  ISETP.NE.AND P1, PT, R4, R5, PT ;  /* 0x000000050400720c */ /* 0x000fda0003f25270 */
[----:B------:R-:W-:Y:S05]  /*5a20*/  @P1 BRA `(.L_x_2565) ;  /* 0xfffffffc00ec1947 */ /* 0x000fea000383ffff */
.L_x_2564:
[----:B------:R-:W-:Y:S05]  /*5a30*/  BSYNC B0 ;  /* 0x0000000000007941 */ /* 0x000fea0003800000 */
.L_x_2563:
[----:B------:R-:W-:-:S03]  /*5a40*/  UMOV UR4, 0xffffffff ;  /* 0xffffffff00047882 */ /* 0x000fc60000000000 */
[----:B------:R-:W-:Y:S05]  /*5a50*/  BRA.DIV UR4, `(.L_x_2566) ;  /* 0x0000003a04b87947 */ /* 0x000fea000b800000 */
[----:B------:R-:W-:Y:S01]  /*5a60*/  NOP ;  /* 0x0000000000007918 */ /* 0x000fe20000000000 */
.L_x_2641:
        /* <DEDUP_REMOVED lines=22> */
.L_x_2568:
[----:B------:R-:W-:Y:S05]  /*5bd0*/  BSYNC B0 ;  /* 0x0000000000007941 */ /* 0x000fea0003800000 */
.L_x_2567:
        /* <DEDUP_REMOVED lines=20> */
.L_x_2570:
[----:B------:R-:W-:Y:S05]  /*5d20*/  BSYNC B0 ;  /* 0x0000000000007941 */ /* 0x000fea0003800000 */
.L_x_2569:
[----:B------:R-:W-:Y:S06]  /*5d30*/  BAR.ARV 0xa, 0xa0 ;  /* 0x0282800000007b1d */ /* 0x000fec0000002000 */
[----:B------:R-:W-:Y:S04]  /*5d40*/  BSSY B0, `(.L_x_2571) ;  /* 0x0000003000007945 */ /* 0x000fe80003800000 */
[----:B------:R-:W-:Y:S05]  /*5d50*/  @!P0 BRA `(.L_x_2572) ;  /* 0x0000000000048947 */ /* 0x000fea0003800000 */
[----:B------:R-:W-:-:S04]  /*5d60*/  DEPBAR.LE SB0, 0x0 ;  /* 0x000080000000791a */ /* 0x000fc80000000000 */
.L_x_2572:
[----:B------:R-:W-:Y:S05]  /*5d70*/  BSYNC B0 ;  /* 0x0000000000007941 */ /* 0x000fea0003800000 */
.L_x_2571:
        /* <DEDUP_REMOVED lines=19> */
.L_x_2574:
[----:B------:R-:W-:Y:S05]  /*5eb0*/  BSYNC B0 ;  /* 0x0000000000007941 */ /* 0x000fea0003800000 */
.L_x_2573:
[----:B------:R-:W-:Y:S01]  /*5ec0*/  UIADD3 UR17, UR8, 0x1, URZ ;  /* 0x0000000108117890 */ /* 0x000fe2000fffe03f */
[----:B------:R-:W-:Y:S11]  /*5ed0*/  BRA `(.L_x_2575) ;  /* 0x0000000000047947 */ /* 0x000ff60003800000 */
.L_x_2562:
[----:B------:R-:W-:-:S05]  /*5ee0*/  UMOV UR17, UR8 ;  /* 0x0000000800117c82 */ /* 0x000fca0008000000 */
.L_x_2575:
        /* <DEDUP_REMOVED lines=12> */
.L_x_2600:
        /* <DEDUP_REMOVED lines=18> */
.L_x_2578:
[----:B------:R-:W2:Y:S04]  /*60d0*/  LDG.E.STRONG.GPU R4, desc[UR46][R2.64] ;  /* 0x0000002e02047981 */ /* 0x000ea8000c1ef900 */
[----:B--2---:R-:W-:Y:S01]  /*60e0*/  CCTL.IVALL ;  /* 0x00000000ff00798f */ /* 0x004fe20002000000 */
[----:B------:R-:W-:Y:S05]  /*60f0*/  YIELD ;  /* 0x0000000000007946 */ /* 0x000fea0003800000 */
[----:B------:R-:W-:-:S13]  /*6100*/  ISETP.NE.AND P1, PT, R4, R5, PT ;  /* 0x000000050400720c */ /* 0x000fda0003f25270 */
[----:B------:R-:W-:Y:S05]  /*6110*/  @P1 BRA `(.L_x_2578) ;  /* 0xfffffffc00ec1947 */ /* 0x000fea000383ffff */
.L_x_2577:
[----:B------:R-:W-:Y:S05]  /*6120*/  BSYNC B0 ;  /* 0x0000000000007941 */ /* 0x000fea0003800000 */
.L_x_2576:
[----:B------:R-:W-:-:S03]  /*6130*/  UMOV UR18, 0xffffffff ;  /* 0xffffffff00127882 */ /* 0x000fc60000000000 */
[----:B------:R-:W-:Y:S05]  /*6140*/  BRA.DIV UR18, `(.L_x_2579) ;  /* 0x0000003612187947 */ /* 0x000fea000b800000 */
[----:B------:R-:W-:Y:S01]  /*6150*/  NOP ;  /* 0x0000000000007918 */ /* 0x000fe20000000000 */
.L_x_2644:
        /* <DEDUP_REMOVED lines=19> */
.L_x_2581:
[----:B------:R-:W-:Y:S05]  /*6290*/  BSYNC B0 ;  /* 0x0000000000007941 */ /* 0x000fea0003800000 */
.L_x_2580:
        /* <DEDUP_REMOVED lines=15> */
.L_x_2583:
[----:B------:R-:W-:Y:S05]  /*6390*/  BSYNC B0 ;  /* 0x0000000000007941 */ /* 0x000fea0003800000 */
.L_x_2582:
[----:B------:R-:W-:Y:S06]  /*63a0*/  BAR.ARV 0xa, 0xa0 ;  /* 0x0282800000007b1d */ /* 0x000fec0000002000 */
[----:B------:R-:W-:Y:S04]  /*63b0*/  BSSY B0, `(.L_x_2584) ;  /* 0x0000003000007945 */ /* 0x000fe80003800000 */
[----:B------:R-:W-:Y:S05]  /*63c0*/  @!P0 BRA `(.L_x_2585) ;  /* 0x0000000000048947 */ /* 0x000fea0003800000 */
[----:B------:R-:W-:-:S04]  /*63d0*/  DEPBAR.LE SB0, 0x0 ;  /* 0x000080000000791a */ /* 0x000fc80000000000 */
.L_x_2585:
[----:B------:R-:W-:Y:S05]  /*63e0*/  BSYNC B0 ;  /* 0x0000000000007941 */ /* 0x000fea0003800000 */
.L_x_2584:
        /* <DEDUP_REMOVED lines=19> */
.L_x_2587:
[----:B------:R-:W-:Y:S05]  /*6520*/  BSYNC B0 ;  /* 0x0000000000007941 */ /* 0x000fea0003800000 */
.L_x_2586:
        /* <DEDUP_REMOVED lines=16> */
.L_x_2590:
[----:B------:R-:W2:Y:S04]  /*6630*/  LDG.E.STRONG.GPU R4, desc[UR46][R2.64] ;  /* 0x0000002e02047981 */ /* 0x000ea8000c1ef900 */
[----:B--2---:R-:W-:Y:S01]  /*6640*/  CCTL.IVALL ;  /* 0x00000000ff00798f */ /* 0x004fe20002000000 */
[----:B------:R-:W-:Y:S05]  /*6650*/  YIELD ;  /* 0x0000000000007946 */ /* 0x000fea0003800000 */
[----:B------:R-:W-:-:S13]  /*6660*/  ISETP.NE.AND P1, PT, R4, R5, PT ;  /* 0x000000050400720c */ /* 0x000fda0003f25270 */
[----:B------:R-:W-:Y:S05]  /*6670*/  @P1 BRA `(.L_x_2590) ;  /* 0xfffffffc00ec1947 */ /* 0x000fea000383ffff */
.L_x_2589:
[----:B------:R-:W-:Y:S05]  /*6680*/  BSYNC B0 ;  /* 0x0000000000007941 */ /* 0x000fea0003800000 */
.L_x_2588:
[----:B------:R-:W-:-:S03]  /*6690*/  UMOV UR10, 0xffffffff ;  /* 0xffffffff000a7882 */ /* 0x000fc60000000000 */
[----:B------:R-:W-:Y:S05]  /*66a0*/  BRA.DIV UR10, `(.L_x_2591) ;  /* 0x0000002e0adc7947 */ /* 0x000fea000b800000 */
[----:B------:R-:W-:Y:S01]  /*66b0*/  NOP ;  /* 0x0000000000007918 */ /* 0x000fe20000000000 */
.L_x_2647:
        /* <DEDUP_REMOVED lines=15> */
.L_x_2593:
[----:B------:R-:W-:Y:S05]  /*67b0*/  BSYNC B0 ;  /* 0x0000000000007941 */ /* 0x000fea0003800000 */
.L_x_2592:
        /* <DEDUP_REMOVED lines=15> */
.L_x_2595:
[----:B------:R-:W-:Y:S05]  /*68b0*/  BSYNC B0 ;  /* 0x0000000000007941 */ /* 0x000fea0003800000 */
.L_x_2594:
[----:B------:R-:W-:Y:S06]  /*68c0*/  BAR.ARV 0xa, 0xa0 ;  /* 0x0282800000007b1d */ /* 0x000fec0000002000 */
[----:B------:R-:W-:Y:S04]  /*68d0*/  BSSY B0, `(.L_x_2596) ;  /* 0x0000003000007945 */ /* 0x000fe80003800000 */
[----:B------:R-:W-:Y:S05]  /*68e0*/  @!P0 BRA `(.L_x_2597) ;  /* 0x0000000000048947 */ /* 0x000fea0003800000 */
[----:B------:R-:W-:-:S04]  /*68f0*/  DEPBAR.LE SB0, 0x0 ;  /* 0x000080000000791a */ /* 0x000fc80000000000 */
.L_x_2597:
[----:B------:R-:W-:Y:S05]  /*6900*/  BSYNC B0 ;  /* 0x0000000000007941 */ /* 0x000fea0003800000 */
.L_x_2596:
        /* <DEDUP_REMOVED lines=19> */
.L_x_2599:
[----:B------:R-:W-:Y:S05]  /*6a40*/  BSYNC B0 ;  /* 0x0000000000007941 */ /* 0x000fea0003800000 */
.L_x_2598:
[----:B------:R-:W-:Y:S02]  /*6a50*/  UIADD3 UR17, UR17, 0x2, URZ ;  /* 0x0000000211117890 */ /* 0x000fe4000fffe03f */
[----:B------:R-:W-:Y:S02]  /*6a60*/  UIADD3 UR4, UR4, 0x3000, URZ ;  /* 0x0000300004047890 */ /* 0x000fe4000fffe03f */
[----:B------:R-:W-:-:S06]  /*6a70*/  UISETP.GE.AND UP0, UPT, UR17, UR5, UPT ;  /* 0x000000051100728c */ /* 0x000fcc000bf06270 */
[----:B------:R-:W-:-:S13]  /*6a80*/  PLOP3.LUT P1, PT, PT, PT, UP0, 0x80, 0x0 ;  /* 0x000000000000781c */ /* 0x000fda0003f2f008 */
[----:B------:R-:W-:Y:S05]  /*6a90*/  @!P1 BRA `(.L_x_2600) ;  /* 0xfffffff400449947 */ /* 0x000fea000383ffff */
[----:B------:R-:W-:Y:S05]  /*6aa0*/  BRA `(.L_x_2522) ;  /* 0x0000002800007947 */ /* 0x000fea0003800000 */
.L_x_2559:
        /* <DEDUP_REMOVED lines=21> */
.L_x_2601:
[----:B------:R-:W-:Y:S01]  /*6c00*/  ULDC UR9, c[0x0][0x8cc] ;  /* 0x0002330000097ab9 */ /* 0x000fe20000000800 */
[----:B------:R-:W-:Y:S01]  /*6c10*/  UMOV UR7, UR8 ;  /* 0x0000000800077c82 */ /* 0x000fe20008000000 */
[----:B------:R-:W-:-:S11]  /*6c20*/  UISETP.NE.AND UP0, UPT, UR9, 0x1, UPT ;  /* 0x000000010900788c */ /* 0x000fd6000bf05270 */
[----:B------:R-:W-:Y:S02]  /*6c30*/  @UP0 ULDC.64 UR10, c[0x0][0x8d0] ;  /* 0x00023400000a0ab9 */ /* 0x000fe40000000a00 */
[----:B------:R-:W-:-:S04]  /*6c40*/  UIMAD.WIDE.U32 UR4, UR8, UR10, URZ ;  /* 0x0000000a080472a5 */ /* 0x000fc8000f8e003f */
[----:B------:R-:W-:-:S04]  /*6c50*/  @UP0 USHF.R.U32.HI UR7, URZ, UR11, UR5 ;  /* 0x0000000b3f070299 */ /* 0x000fc80008011605 */
[----:B------:R-:W-:-:S12]  /*6c60*/  UIMAD UR4, UR7, UR9, URZ ;  /* 0x00000009070472a4 */ /* 0x000fd8000f8e023f */
.L_x_2602:
        /* <DEDUP_REMOVED lines=73> */
.L_x_2648:
        /* <DEDUP_REMOVED lines=15> */
.L_x_2606:
        /* <DEDUP_REMOVED lines=66> */
[----:B------:R-:W-:Y:S01]  /*7610*/  ISETP.GE.AND P1, PT, R4, R6, PT ;  /* 0x000000060400720c */ /* 0x000fe20003f26270 */
[----:B------:R1:W-:Y:S01]  /*7620*/  UTMALDG.4D [UR16], [UR48], desc[UR50] ;  /* 0x00003210300075b4 */ /* 0x0003e20008019000 */
[----:B------:R-:W-:Y:S01]  /*7630*/  UMOV UR57, UR9 ;  /* 0x0000000900397c82 */ /* 0x000fe20008000000 */
        /* <DEDUP_REMOVED lines=27> */
[----:B-1----:R-:W-:Y:S01]  /*77f0*/  UMOV UR10, 0x40 ;  /* 0x00000040000a7882 */ /* 0x002fe20000000000 */
        /* <DEDUP_REMOVED lines=29> */
.L_x_2617:
[----:B--234-:R-:W-:-:S04]  /*79d0*/  SHF.L.U32 R21, R11, 0x1f, RZ ;  /* 0x0000001f0b157819 */ /* 0x01cfc800000006ff */
[----:B------:R-:W1:Y:S02]  /*79e0*/  SYNCS.PHASECHK.TRANS64.TRYWAIT P1, [R16+URZ+0x26840], R21 ;  /* 0x02684015100075a7 */ /* 0x000e64000802017f */
[----:B-1----:R-:W-:Y:S05]  /*79f0*/  @!P1 BRA `(.L_x_2609) ;  /* 0x0000001c00389947 */ /* 0x002fea0003800000 */
.L_x_2649:
[----:B------:R-:W-:Y:S05]  /*7a00*/  @P0 BRA `(.L_x_2610) ;  /* 0x0000000000140947 */ /* 0x000fea0003800000 */
[----:B------:R-:W-:Y:S01]  /*7a10*/  ISETP.NE.AND P1, PT, R6, RZ, PT ;  /* 0x000000ff0600720c */ /* 0x000fe20003f25270 */
[----:B------:R-:W-:-:S04]  /*7a20*/  IMAD.MOV.U32 R3, RZ, RZ, 0x3100 ;  /* 0x00003100ff037424 */ /* 0x000fc800078e00ff */
[----:B------:R3:W-:Y:S08]  /*7a30*/  SYNCS.ARRIVE.TRANS64 RZ, [R16+URZ+0x26830], R3 ;  /* 0x0268300310ff79a7 */ /* 0x0007f0000800003f */
[----:B------:R-:W-:Y:S05]  /*7a40*/  @!P1 BRA `(.L_x_2610) ;  /* 0x0000000000049947 */ /* 0x000fea0003800000 */
[----:B------:R-:W-:Y:S01]  /*7a50*/  BPT.TRAP 0x1 ;  /* 0x000000040000795c */ /* 0x000fe20000300000 */
.L_x_2610:
        /* <DEDUP_REMOVED lines=43> */
.L_x_2650:
[----:B------:R-:W-:Y:S05]  /*7d10*/  @P0 BRA `(.L_x_2612) ;  /* 0x0000000000140947 */ /* 0x000fea0003800000 */
[----:B------:R-:W-:Y:S01]  /*7d20*/  ISETP.NE.AND P1, PT, R6, RZ, PT ;  /* 0x000000ff0600720c */ /* 0x000fe20003f25270 */
[----:B------:R-:W-:-:S04]  /*7d30*/  IMAD.MOV.U32 R2, RZ, RZ, 0x3100 ;  /* 0x00003100ff027424 */ /* 0x000fc800078e00ff */
[----:B------:R3:W-:Y:S08]  /*7d40*/  SYNCS.ARRIVE.TRANS64 RZ, [R16+URZ+0x26818], R2 ;  /* 0x0268180210ff79a7 */ /* 0x0007f0000800003f */
[----:B------:R-:W-:Y:S05]  /*7d50*/  @!P1 BRA `(.L_x_2612) ;  /* 0x0000000000049947 */ /* 0x000fea0003800000 */
[----:B------:R-:W-:Y:S01]  /*7d60*/  BPT.TRAP 0x1 ;  /* 0x000000040000795c */ /* 0x000fe20000300000 */
.L_x_2612:
        /* <DEDUP_REMOVED lines=43> */
.L_x_2651:
[----:B------:R-:W-:Y:S05]  /*8020*/  @P0 BRA `(.L_x_2614) ;  /* 0x0000000000140947 */ /* 0x000fea0003800000 */
[----:B------:R-:W-:Y:S01]  /*8030*/  ISETP.NE.AND P1, PT, R6, RZ, PT ;  /* 0x000000ff0600720c */ /* 0x000fe20003f25270 */
[----:B-123--:R-:W-:-:S04]  /*8040*/  IMAD.MOV.U32 R21, RZ, RZ, 0x3100 ;  /* 0x00003100ff157424 */ /* 0x00efc800078e00ff */
[----:B------:R4:W-:Y:S08]  /*8050*/  SYNCS.ARRIVE.TRANS64 RZ, [R16+URZ+0x26838], R21 ;  /* 0x0268381510ff79a7 */ /* 0x0009f0000800003f */
[----:B------:R-:W-:Y:S05]  /*8060*/  @!P1 BRA `(.L_x_2614) ;  /* 0x0000000000049947 */ /* 0x000fea0003800000 */
[----:B------:R-:W-:Y:S01]  /*8070*/  BPT.TRAP 0x1 ;  /* 0x000000040000795c */ /* 0x000fe20000300000 */
.L_x_2614:
        /* <DEDUP_REMOVED lines=38> */
.L_x_2653:
[----:B------:R-:W-:Y:S05]  /*82e0*/  @P0 BRA `(.L_x_2616) ;  /* 0x0000000000140947 */ /* 0x000fea0003800000 */
[----:B------:R-:W-:Y:S01]  /*82f0*/  ISETP.NE.AND P1, PT, R6, RZ, PT ;  /* 0x000000ff0600720c */ /* 0x000fe20003f25270 */
[----:B------:R-:W-:-:S04]  /*8300*/  IMAD.MOV.U32 R5, RZ, RZ, 0x3100 ;  /* 0x00003100ff057424 */ /* 0x000fc800078e00ff */
[----:B------:R1:W-:Y:S08]  /*8310*/  SYNCS.ARRIVE.TRANS64 RZ, [R16+URZ+0x26810], R5 ;  /* 0x0268100510ff79a7 */ /* 0x0003f0000800003f */
[----:B------:R-:W-:Y:S05]  /*8320*/  @!P1 BRA `(.L_x_2616) ;  /* 0x0000000000049947 */ /* 0x000fea0003800000 */
[----:B------:R-:W-:Y:S01]  /*8330*/  BPT.TRAP 0x1 ;  /* 0x000000040000795c */ /* 0x000fe20000300000 */
.L_x_2616:
        /* <DEDUP_REMOVED lines=44> */
.L_x_2608:
        /* <DEDUP_REMOVED lines=8> */
.L_x_2654:
[----:B------:R-:W-:Y:S05]  /*8680*/  @P0 BRA `(.L_x_2619) ;  /* 0x0000000000140947 */ /* 0x000fea0003800000 */
[----:B------:R-:W-:Y:S01]  /*8690*/  ISETP.NE.AND P1, PT, R6, RZ, PT ;  /* 0x000000ff0600720c */ /* 0x000fe20003f25270 */
[----:B------:R-:W-:-:S04]  /*86a0*/  IMAD.MOV.U32 R5, RZ, RZ, 0x3100 ;  /* 0x00003100ff057424 */ /* 0x000fc800078e00ff */
[----:B------:R2:W-:Y:S08]  /*86b0*/  SYNCS.ARRIVE.TRANS64 RZ, [R16+URZ+0x26830], R5 ;  /* 0x0268300510ff79a7 */ /* 0x0005f0000800003f */
[----:B------:R-:W-:Y:S05]  /*86c0*/  @!P1 BRA `(.L_x_2619) ;  /* 0x0000000000049947 */ /* 0x000fea0003800000 */
[----:B------:R-:W-:Y:S01]  /*86d0*/  BPT.TRAP 0x1 ;  /* 0x000000040000795c */ /* 0x000fe20000300000 */
.L_x_2619:
        /* <DEDUP_REMOVED lines=40> */
.L_x_2655:
[----:B------:R-:W-:Y:S05]  /*8960*/  @P0 BRA `(.L_x_2621) ;  /* 0x0000000000140947 */ /* 0x000fea0003800000 */
[----:B------:R-:W-:Y:S01]  /*8970*/  ISETP.NE.AND P0, PT, R6, RZ, PT ;  /* 0x000000ff0600720c */ /* 0x000fe20003f05270 */
[----:B------:R-:W-:-:S04]  /*8980*/  IMAD.MOV.U32 R5, RZ, RZ, 0x3100 ;  /* 0x00003100ff057424 */ /* 0x000fc800078e00ff */
[----:B------:R1:W-:Y:S08]  /*8990*/  SYNCS.ARRIVE.TRANS64 RZ, [R16+URZ+0x26818], R5 ;  /* 0x0268180510ff79a7 */ /* 0x0003f0000800003f */
[----:B------:R-:W-:Y:S05]  /*89a0*/  @!P0 BRA `(.L_x_2621) ;  /* 0x0000000000048947 */ /* 0x000fea0003800000 */
[----:B------:R-:W-:Y:S01]  /*89b0*/  BPT.TRAP 0x1 ;  /* 0x000000040000795c */ /* 0x000fe20000300000 */
.L_x_2621:
        /* <DEDUP_REMOVED lines=44> */
.L_x_2607:
[----:B------:R-:W1:Y:S01]  /*8c80*/  S2R R0, SR_TID.X ;  /* 0x0000000000007919 */ /* 0x000e620000002100 */
[----:B------:R-:W-:Y:S01]  /*8c90*/  IMAD R3, R19, 0x8, R16 ;  /* 0x0000000813037824 */ /* 0x000fe200078e0210 */
[----:B-1----:R-:W-:Y:S02]  /*8ca0*/  LOP3.LUT R2, R0, 0x7f, RZ, 0xc0, !PT ;  /* 0x0000007f00027812 */ /* 0x002fe400078ec0ff */
[----:B------:R-:W-:Y:S02]  /*8cb0*/  SHF.L.U32 R0, R11, 0x1f, RZ ;  /* 0x0000001f0b007819 */ /* 0x000fe400000006ff */
[----:B------:R-:W-:Y:S02]  /*8cc0*/  ISETP.NE.AND P1, PT, R2, RZ, PT ;  /* 0x000000ff0200720c */ /* 0x000fe40003f25270 */
[----:B------:R-:W1:Y:S02]  /*8cd0*/  SYNCS.PHASECHK.TRANS64.TRYWAIT P0, [R3+URZ+0x26840], R0 ;  /* 0x02684000030075a7 */ /* 0x000e64000800017f */
[----:B-1----:R-:W-:Y:S09]  /*8ce0*/  @!P0 BRA `(.L_x_2622) ;  /* 0x0000000800f88947 */ /* 0x002ff20003800000 */
.L_x_2656:
[----:B------:R-:W-:Y:S05]  /*8cf0*/  @P1 BRA `(.L_x_2623) ;  /* 0x0000000000181947 */ /* 0x000fea0003800000 */
[----:B------:R-:W1:Y:S01]  /*8d00*/  S2R R2, SR_TID.X ;  /* 0x0000000000027919 */ /* 0x000e620000002100 */
[----:B------:R-:W-:-:S04]  /*8d10*/  IMAD.MOV.U32 R0, RZ, RZ, 0x3100 ;  /* 0x00003100ff007424 */ /* 0x000fc800078e00ff */
[----:B------:R1:W-:Y:S02]  /*8d20*/  SYNCS.ARRIVE.TRANS64 RZ, [R3+URZ+0x26830], R0 ;  /* 0x0268300003ff79a7 */ /* 0x0003e4000800003f */
[----:B-1----:R-:W-:-:S13]  /*8d30*/  LOP3.LUT P0, RZ, R2, 0x1f, RZ, 0xc0, !PT ;  /* 0x0000001f02ff7812 */ /* 0x002fda000780c0ff */
[----:B------:R-:W-:Y:S05]  /*8d40*/  @!P0 BRA `(.L_x_2623) ;  /* 0x0000000000048947 */ /* 0x000fea0003800000 */
[----:B------:R-:W-:Y:S01]  /*8d50*/  BPT.TRAP 0x1 ;  /* 0x000000040000795c */ /* 0x000fe20000300000 */
.L_x_2623:
        /* <DEDUP_REMOVED lines=47> */
.L_x_2604:
[----:B------:R-:W-:Y:S05]  /*9050*/  BSYNC B0 ;  /* 0x0000000000007941 */ /* 0x000fea0003800000 */
.L_x_2603:
[----:B------:R-:W-:-:S03]  /*9060*/  UMOV UR7, 0xffffffff ;  /* 0xffffffff00077882 */ /* 0x000fc60000000000 */
[----:B------:R-:W-:Y:S05]  /*9070*/  BRA.DIV UR7, `(.L_x_2624) ;  /* 0x0000000a07287947 */ /* 0x000fea000b800000 */
[----:B------:R-:W-:-:S13]  /*9080*/  ELECT P6, URZ, PT ;  /* 0x00000000003f782f */ /* 0x000fda00038c0000 */
.L_x_2659:
[----:B------:R-:W-:Y:S05]  /*9090*/  @!P6 BRA `(.L_x_2522) ;  /* 0x000000000084e947 */ /* 0x000fea0003800000 */
[----:B------:R-:W-:-:S06]  /*90a0*/  ULOP3.LUT UR7, UR38, 0x2, URZ, 0xfc, !UPT ;  /* 0x0000000226077892 */ /* 0x000fcc000f8efc3f */
[----:B------:R-:W-:-:S05]  /*90b0*/  IMAD.U32 R2, RZ, RZ, UR7 ;  /* 0x00000007ff027e24 */ /* 0x000fca000f8e00ff */
[----:B------:R-:W-:-:S13]  /*90c0*/  ISETP.NE.AND P2, PT, R2, 0x3, PT ;  /* 0x000000030200780c */ /* 0x000fda0003f45270 */
[----:B------:R-:W-:Y:S05]  /*90d0*/  @!P2 BRA `(.L_x_2625) ;  /* 0x000000000004a947 */ /* 0x000fea0003800000 */
[----:B------:R-:W-:Y:S01]  /*90e0*/  BPT.TRAP 0x1 ;  /* 0x000000040000795c */ /* 0x000fe20000300000 */
.L_x_2625:
        /* <DEDUP_REMOVED lines=15> */
.L_x_2660:
[----:B------:R-:W2:Y:S02]  /*91e0*/  SYNCS.PHASECHK.TRANS64.TRYWAIT P0, [R3+URZ], R2 ;  /* 0x00000002030075a7 */ /* 0x000ea4000800017f */
[----:B--2---:R-:W-:Y:S05]  /*91f0*/  @!P0 BRA `(.L_x_2627) ;  /* 0x0000000400fc8947 */ /* 0x004fea0003800000 */
.L_x_2661:
[----:B------:R-:W-:Y:S05]  /*9200*/  @!P2 BRA `(.L_x_2628) ;  /* 0x000000000004a947 */ /* 0x000fea0003800000 */
[----:B------:R-:W-:Y:S01]  /*9210*/  BPT.TRAP 0x1 ;  /* 0x000000040000795c */ /* 0x000fe20000300000 */
.L_x_2628:
[----:B--2---:R-:W-:-:S04]  /*9220*/  VIADD R3, R7, 0x26840 ;  /* 0x0002684007037836 */ /* 0x004fc80000000000 */
[----:B------:R-:W-:-:S04]  /*9230*/  IMAD R0, R0, 0x8, R3 ;  /* 0x0000000800007824 */ /* 0x000fc800078e0203 */
[----:B------:R-:W2:Y:S02]  /*9240*/  SYNCS.PHASECHK.TRANS64.TRYWAIT P0, [R0+URZ], R5 ;  /* 0x00000005000075a7 */ /* 0x000ea4000800017f */
[----:B--2---:R-:W-:Y:S05]  /*9250*/  @!P0 BRA `(.L_x_2629) ;  /* 0x0000000400f88947 */ /* 0x004fea0003800000 */
.L_x_2662:
[----:B------:R-:W-:-:S07]  /*9260*/  IMAD R3, R4, 0x8, R3 ;  /* 0x0000000804037824 */ /* 0x000fce00078e0203 */
.L_x_2630:
[----:B---3--:R3:W4:Y:S02]  /*9270*/  SYNCS.PHASECHK.TRANS64.TRYWAIT P0, [R3+URZ], R2 ;  /* 0x00000002030075a7 */ /* 0x008724000800017f */
[----:B----4-:R-:W-:Y:S05]  /*9280*/  @!P0 NANOSLEEP.SYNCS 0x989680 ;  /* 0x009896800000895d */ /* 0x010fea0003900000 */
[----:B------:R-:W4:Y:S02]  /*9290*/  @!P0 SYNCS.PHASECHK.TRANS64 P0, [R3+URZ], R2 ;  /* 0x00000002030085a7 */ /* 0x000f24000800007f */
[----:B----4-:R-:W-:Y:S05]  /*92a0*/  @!P0 BRA `(.L_x_2630) ;  /* 0xfffffffc00f08947 */ /* 0x010fea000383ffff */
.L_x_2522:
[----:B------:R-:W-:Y:S05]  /*92b0*/  BSYNC B6 ;  /* 0x0000000000067941 */ /* 0x000fea0003800000 */
.L_x_2517:
[----:B------:R-:W-:Y:S05]  /*92c0*/  EXIT ;  /* 0x000000000000794d */ /* 0x000fea0003800000 */
.L_x_2528:
[----:B------:R-:W-:Y:S02]  /*92d0*/  IMAD.MOV.U32 R13, RZ, RZ, R19 ;  /* 0x000000ffff0d7224 */ /* 0x000fe400078e0013 */
[----:B------:R-:W-:Y:S02]  /*92e0*/  IMAD.MOV.U32 R12, RZ, RZ, RZ ;  /* 0x000000ffff0c7224 */ /* 0x000fe400078e00ff */
[----:B------:R-:W-:Y:S02]  /*92f0*/  IMAD.MOV.U32 R11, RZ, RZ, 0x1f ;  /* 0x0000001fff0b7424 */ /* 0x000fe400078e00ff */
[----:B------:R-:W-:-:S07]  /*9300*/  IMAD.MOV.U32 R15, RZ, RZ, -0x1 ;  /* 0xffffffffff0f7424 */ /* 0x000fce00078e00ff */
[----:B------:R-:W-:Y:S05]  /*9310*/  WARPSYNC.COLLECTIVE R15, `(.L_x_2631) ;  /* 0x000000000f087348 */ /* 0x000fea0003c00000 */
[----:B------:R1:W2:Y:S02]  /*9320*/  SHFL.IDX P6, R14, R13, R12, R11 ;  /* 0x0000000c0d0e7389 */ /* 0x0002a400000c000b */
[----:B-12---:R-:W-:Y:S01]  /*9330*/  ENDCOLLECTIVE ;  /* 0x000000000000791b */ /* 0x006fe20003800000 */
.L_x_2631:
[----:B------:R-:W-:Y:S05]  /*9340*/  BRA `(.L_x_2632) ;  /* 0xffffff7c00b87947 */ /* 0x000fea000383ffff */
.L_x_2530:
[----:B--2---:R2:W3:Y:S02]  /*9350*/  SYNCS.PHASECHK.TRANS64.TRYWAIT P0, [R2+URZ+0x26800], R5 ;  /* 0x02680005020075a7 */ /* 0x0044e4000800017f */
[----:B---3--:R-:W-:Y:S05]  /*9360*/  @!P0 NANOSLEEP.SYNCS 0x989680 ;  /* 0x009896800000895d */ /* 0x008fea0003900000 */
[----:B------:R-:W3:Y:S02]  /*9370*/  @!P0 SYNCS.PHASECHK.TRANS64 P0, [R2+URZ+0x26800], R5 ;  /* 0x02680005020085a7 */ /* 0x000ee4000800007f */
[----:B---3--:R-:W-:Y:S05]  /*9380*/  @!P0 BRA `(.L_x_2530) ;  /* 0xfffffffc00f08947 */ /* 0x008fea000383ffff */
[----:B------:R-:W-:Y:S05]  /*9390*/  BRA `(.L_x_2529) ;  /* 0xffffff7c00e07947 */ /* 0x000fea000383ffff */
.L_x_2535:
[----:B--2---:R-:W-:-:S04]  /*93a0*/  IMAD.U32 R5, RZ, RZ, UR8 ;  /* 0x00000008ff057e24 */ /* 0x004fc8000f8e00ff */
[----:B------:R2:W3:Y:S03]  /*93b0*/  SYNCS.PHASECHK.TRANS64.TRYWAIT P1, [R5+URZ+0x26810], R6 ;  /* 0x02681006050075a7 */ /* 0x0004e6000802017f */
[----:B---3--:R-:W-:Y:S05]  /*93c0*/  @!P1 NANOSLEEP.SYNCS 0x989680 ;  /* 0x009896800000995d */ /* 0x008fea0003900000 */
[----:B------:R-:W3:Y:S02]  /*93d0*/  @!P1 SYNCS.PHASECHK.TRANS64 P1, [R5+URZ+0x26810], R6 ;  /* 0x02681006050095a7 */ /* 0x000ee4000802007f */
[----:B---3--:R-:W-:Y:S05]  /*93e0*/  @!P1 BRA `(.L_x_2535) ;  /* 0xfffffffc00ec9947 */ /* 0x008fea000383ffff */
[----:B------:R-:W-:Y:S05]  /*93f0*/  BRA `(.L_x_2534) ;  /* 0xffffff8800387947 */ /* 0x000fea000383ffff */
.L_x_2539:
[----:B------:R-:W-:-:S04]  /*9400*/  IMAD.U32 R5, RZ, RZ, UR8 ;  /* 0x00000008ff057e24 */ /* 0x000fc8000f8e00ff */
[----:B------:R1:W1:Y:S03]  /*9410*/  SYNCS.PHASECHK.TRANS64.TRYWAIT P1, [R5+URZ+0x26830], R6 ;  /* 0x02683006050075a7 */ /* 0x000266000802017f */
[----:B-1----:R-:W-:Y:S05]  /*9420*/  @!P1 NANOSLEEP.SYNCS 0x989680 ;  /* 0x009896800000995d */ /* 0x002fea0003900000 */
[----:B------:R-:W1:Y:S02]  /*9430*/  @!P1 SYNCS.PHASECHK.TRANS64 P1, [R5+URZ+0x26830], R6 ;  /* 0x02683006050095a7 */ /* 0x000e64000802007f */
[----:B-1----:R-:W-:Y:S05]  /*9440*/  @!P1 BRA `(.L_x_2539) ;  /* 0xfffffffc00ec9947 */ /* 0x002fea000383ffff */
[----:B------:R-:W-:Y:S05]  /*9450*/  BRA `(.L_x_2538) ;  /* 0xffffff8c00407947 */ /* 0x000fea000383ffff */
.L_x_2546:
[----:B------:R-:W-:Y:S01]  /*9460*/  BSSY B0, `(.L_x_2633) ;  /* 0x0000005000007945 */ /* 0x000fe20003800000 */
[----:B------:R-:W-:-:S07]  /*9470*/  IMAD.MOV.U32 R15, RZ, RZ, -0x1 ;  /* 0xffffffffff0f7424 */ /* 0x000fce00078e00ff */
[----:B-1----:R-:W-:Y:S05]  /*9480*/  WARPSYNC.COLLECTIVE R15, `(.L_x_2634) ;  /* 0x000000000f087348 */ /* 0x002fea0003c00000 */
[----:B------:R-:W-:Y:S01]  /*9490*/  NOP ;  /* 0x0000000000007918 */ /* 0x000fe20000000000 */
[----:B-1----:R-:W-:Y:S01]  /*94a0*/  ENDCOLLECTIVE ;  /* 0x000000000000791b */ /* 0x002fe20003800000 */
.L_x_2634:
[----:B------:R-:W-:Y:S05]  /*94b0*/  BSYNC B0 ;  /* 0x0000000000007941 */ /* 0x000fea0003800000 */
.L_x_2633:
[----:B------:R-:W-:Y:S05]  /*94c0*/  BRA `(.L_x_2635) ;  /* 0xffffffb400c07947 */ /* 0x000fea000383ffff */
.L_x_2555:
[----:B------:R-:W-:Y:S01]  /*94d0*/  BSSY B0, `(.L_x_2636) ;  /* 0x0000005000007945 */ /* 0x000fe20003800000 */
[----:B------:R-:W-:-:S07]  /*94e0*/  IMAD.MOV.U32 R15, RZ, RZ, -0x1 ;  /* 0xffffffffff0f7424 */ /* 0x000fce00078e00ff */
[----:B-12---:R-:W-:Y:S05]  /*94f0*/  WARPSYNC.COLLECTIVE R15, `(.L_x_2637) ;  /* 0x000000000f087348 */ /* 0x006fea0003c00000 */
[----:B------:R-:W-:Y:S01]  /*9500*/  NOP ;  /* 0x0000000000007918 */ /* 0x000fe20000000000 */
[----:B-12---:R-:W-:Y:S01]  /*9510*/  ENDCOLLECTIVE ;  /* 0x000000000000791b */ /* 0x006fe20003800000 */
.L_x_2637:
[----:B------:R-:W-:Y:S05]  /*9520*/  BSYNC B0 ;  /* 0x0000000000007941 */ /* 0x000fea0003800000 */
.L_x_2636:
[----:B------:R-:W-:Y:S05]  /*9530*/  BRA `(.L_x_2638) ;  /* 0xffffffb800b07947 */ /* 0x000fea000383ffff */
.L_x_2566:
[----:B------:R-:W-:Y:S01]  /*9540*/  BSSY B0, `(.L_x_2639) ;  /* 0x0000005000007945 */ /* 0x000fe20003800000 */
[----:B------:R-:W-:-:S07]  /*9550*/  IMAD.MOV.U32 R15, RZ, RZ, -0x1 ;  /* 0xffffffffff0f7424 */ /* 0x000fce00078e00ff */
[----:B------:R-:W-:Y:S05]  /*9560*/  WARPSYNC.COLLECTIVE R15, `(.L_x_2640) ;  /* 0x000000000f087348 */ /* 0x000fea0003c00000 */
[----:B------:R-:W-:Y:S01]  /*9570*/  NOP ;  /* 0x0000000000007918 */ /* 0x000fe20000000000 */
[----:B------:R-:W-:Y:S01]  /*9580*/  ENDCOLLECTIVE ;  /* 0x000000000000791b */ /* 0x000fe20003800000 */
.L_x_2640:
[----:B------:R-:W-:Y:S05]  /*9590*/  BSYNC B0 ;  /* 0x0000000000007941 */ /* 0x000fea0003800000 */
.L_x_2639:
[----:B------:R-:W-:Y:S05]  /*95a0*/  BRA `(.L_x_2641) ;  /* 0xffffffc400307947 */ /* 0x000fea000383ffff */
.L_x_2579:
[----:B------:R-:W-:Y:S01]  /*95b0*/  BSSY B0, `(.L_x_2642) ;  /* 0x0000005000007945 */ /* 0x000fe20003800000 */
[----:B------:R-:W-:-:S07]  /*95c0*/  IMAD.MOV.U32 R15, RZ, RZ, -0x1 ;  /* 0xffffffffff0f7424 */ /* 0x000fce00078e00ff */
[----:B------:R-:W-:Y:S05]  /*95d0*/  WARPSYNC.COLLECTIVE R15, `(.L_x_2643) ;  /* 0x000000000f087348 */ /* 0x000fea0003c00000 */
[----:B------:R-:W-:Y:S01]  /*95e0*/  NOP ;  /* 0x0000000000007918 */ /* 0x000fe20000000000 */
[----:B------:R-:W-:Y:S01]  /*95f0*/  ENDCOLLECTIVE ;  /* 0x000000000000791b */ /* 0x000fe20003800000 */
.L_x_2643:
[----:B------:R-:W-:Y:S05]  /*9600*/  BSYNC B0 ;  /* 0x0000000000007941 */ /* 0x000fea0003800000 */
.L_x_2642:
[----:B------:R-:W-:Y:S05]  /*9610*/  BRA `(.L_x_2644) ;  /* 0xffffffc800d07947 */ /* 0x000fea000383ffff */
.L_x_2591:
[----:B------:R-:W-:Y:S01]  /*9620*/  BSSY B0, `(.L_x_2645) ;  /* 0x0000005000007945 */ /* 0x000fe20003800000 */
[----:B------:R-:W-:-:S07]  /*9630*/  IMAD.MOV.U32 R15, RZ, RZ, -0x1 ;  /* 0xffffffffff0f7424 */ /* 0x000fce00078e00ff */
[----:B------:R-:W-:Y:S05]  /*9640*/  WARPSYNC.COLLECTIVE R15, `(.L_x_2646) ;  /* 0x000000000f087348 */ /* 0x000fea0003c00000 */
[----:B------:R-:W-:Y:S01]  /*9650*/  NOP ;  /* 0x0000000000007918 */ /* 0x000fe20000000000 */
[----:B------:R-:W-:Y:S01]  /*9660*/  ENDCOLLECTIVE ;  /* 0x000000000000791b */ /* 0x000fe20003800000 */
.L_x_2646:
[----:B------:R-:W-:Y:S05]  /*9670*/  BSYNC B0 ;  /* 0x0000000000007941 */ /* 0x000fea0003800000 */
.L_x_2645:
[----:B------:R-:W-:Y:S05]  /*9680*/  BRA `(.L_x_2647) ;  /* 0xffffffd0000c7947 */ /* 0x000fea000383ffff */
.L_x_2605:
[----:B-1----:R1:W2:Y:S02]  /*9690*/  SYNCS.PHASECHK.TRANS64.TRYWAIT P0, [R16+URZ+0x26820], R3 ;  /* 0x02682003100075a7 */ /* 0x0022a4000800017f */
[----:B--2---:R-:W-:Y:S05]  /*96a0*/  @!P0 NANOSLEEP.SYNCS 0x989680 ;  /* 0x009896800000895d */ /* 0x004fea0003900000 */
[----:B------:R-:W2:Y:S02]  /*96b0*/  @!P0 SYNCS.PHASECHK.TRANS64 P0, [R16+URZ+0x26820], R3 ;  /* 0x02682003100085a7 */ /* 0x000ea4000800007f */
[----:B--2---:R-:W-:Y:S05]  /*96c0*/  @!P0 BRA `(.L_x_2605) ;  /* 0xfffffffc00f08947 */ /* 0x004fea000383ffff */
[----:B------:R-:W-:Y:S05]  /*96d0*/  BRA `(.L_x_2648) ;  /* 0xffffffd800887947 */ /* 0x000fea000383ffff */
.L_x_2609:
[----:B-1----:R1:W3:Y:S02]  /*96e0*/  SYNCS.PHASECHK.TRANS64.TRYWAIT P1, [R16+URZ+0x26840], R21 ;  /* 0x02684015100075a7 */ /* 0x0022e4000802017f */
[----:B---3--:R-:W-:Y:S05]  /*96f0*/  @!P1 NANOSLEEP.SYNCS 0x989680 ;  /* 0x009896800000995d */ /* 0x008fea0003900000 */
[----:B------:R-:W3:Y:S02]  /*9700*/  @!P1 SYNCS.PHASECHK.TRANS64 P1, [R16+URZ+0x26840], R21 ;  /* 0x02684015100095a7 */ /* 0x000ee4000802007f */
[----:B---3--:R-:W-:Y:S05]  /*9710*/  @!P1 BRA `(.L_x_2609) ;  /* 0xfffffffc00f09947 */ /* 0x008fea000383ffff */
[----:B------:R-:W-:Y:S05]  /*9720*/  BRA `(.L_x_2649) ;  /* 0xffffffe000b47947 */ /* 0x000fea000383ffff */
.L_x_2611:
[----:B--2---:R2:W3:Y:S02]  /*9730*/  SYNCS.PHASECHK.TRANS64.TRYWAIT P1, [R16+URZ+0x26828], R21 ;  /* 0x02682815100075a7 */ /* 0x0044e4000802017f */
[----:B---3--:R-:W-:Y:S05]  /*9740*/  @!P1 NANOSLEEP.SYNCS 0x989680 ;  /* 0x009896800000995d */ /* 0x008fea0003900000 */
[----:B------:R-:W3:Y:S02]  /*9750*/  @!P1 SYNCS.PHASECHK.TRANS64 P1, [R16+URZ+0x26828], R21 ;  /* 0x02682815100095a7 */ /* 0x000ee4000802007f */
[----:B---3--:R-:W-:Y:S05]  /*9760*/  @!P1 BRA `(.L_x_2611) ;  /* 0xfffffffc00f09947 */ /* 0x008fea000383ffff */
[----:B------:R-:W-:Y:S05]  /*9770*/  BRA `(.L_x_2650) ;  /* 0xffffffe400647947 */ /* 0x000fea000383ffff */
.L_x_2613:
[----:B---3--:R3:W4:Y:S02]  /*9780*/  SYNCS.PHASECHK.TRANS64.TRYWAIT P1, [R16+URZ+0x26848], R21 ;  /* 0x02684815100075a7 */ /* 0x008724000802017f */
[----:B----4-:R-:W-:Y:S05]  /*9790*/  @!P1 NANOSLEEP.SYNCS 0x989680 ;  /* 0x009896800000995d */ /* 0x010fea0003900000 */
[----:B------:R-:W4:Y:S02]  /*97a0*/  @!P1 SYNCS.PHASECHK.TRANS64 P1, [R16+URZ+0x26848], R21 ;  /* 0x02684815100095a7 */ /* 0x000f24000802007f */
[----:B----4-:R-:W-:Y:S05]  /*97b0*/  @!P1 BRA `(.L_x_2613) ;  /* 0xfffffffc00f09947 */ /* 0x010fea000383ffff */
[----:B------:R-:W-:Y:S05]  /*97c0*/  BRA `(.L_x_2651) ;  /* 0xffffffe800147947 */ /* 0x000fea000383ffff */
.L_x_2615:
[----:B------:R-:W-:-:S07]  /*97d0*/  SHF.L.U32 R5, R11, 0x1f, RZ ;  /* 0x0000001f0b057819 */ /* 0x000fce00000006ff */
.L_x_2652:
[----:B------:R1:W1:Y:S02]  /*97e0*/  SYNCS.PHASECHK.TRANS64.TRYWAIT P1, [R16+URZ+0x26820], R5 ;  /* 0x02682005100075a7 */ /* 0x000264000802017f */
[----:B-1----:R-:W-:Y:S05]  /*97f0*/  @!P1 NANOSLEEP.SYNCS 0x989680 ;  /* 0x009896800000995d */ /* 0x002fea0003900000 */
[----:B------:R-:W1:Y:S02]  /*9800*/  @!P1 SYNCS.PHASECHK.TRANS64 P1, [R16+URZ+0x26820], R5 ;  /* 0x02682005100095a7 */ /* 0x000e64000802007f */
[----:B-1----:R-:W-:Y:S05]  /*9810*/  @!P1 BRA `(.L_x_2652) ;  /* 0xfffffffc00f09947 */ /* 0x002fea000383ffff */
[----:B------:R-:W-:Y:S05]  /*9820*/  BRA `(.L_x_2653) ;  /* 0xffffffe800ac7947 */ /* 0x000fea000383ffff */
.L_x_2618:
[----:B-1----:R1:W2:Y:S02]  /*9830*/  SYNCS.PHASECHK.TRANS64.TRYWAIT P1, [R16+URZ+0x26840], R13 ;  /* 0x0268400d100075a7 */ /* 0x0022a4000802017f */
[----:B--2---:R-:W-:Y:S05]  /*9840*/  @!P1 NANOSLEEP.SYNCS 0x989680 ;  /* 0x009896800000995d */ /* 0x004fea0003900000 */
[----:B------:R-:W2:Y:S02]  /*9850*/  @!P1 SYNCS.PHASECHK.TRANS64 P1, [R16+URZ+0x26840], R13 ;  /* 0x0268400d100095a7 */ /* 0x000ea4000802007f */
[----:B--2---:R-:W-:Y:S05]  /*9860*/  @!P1 BRA `(.L_x_2618) ;  /* 0xfffffffc00f09947 */ /* 0x004fea000383ffff */
[----:B------:R-:W-:Y:S05]  /*9870*/  BRA `(.L_x_2654) ;  /* 0xffffffec00807947 */ /* 0x000fea000383ffff */
.L_x_2620:
[----:B--2---:R2:W1:Y:S02]  /*9880*/  SYNCS.PHASECHK.TRANS64.TRYWAIT P1, [R16+URZ+0x26828], R13 ;  /* 0x0268280d100075a7 */ /* 0x004464000802017f */
[----:B-1----:R-:W-:Y:S05]  /*9890*/  @!P1 NANOSLEEP.SYNCS 0x989680 ;  /* 0x009896800000995d */ /* 0x002fea0003900000 */
[----:B------:R-:W1:Y:S02]  /*98a0*/  @!P1 SYNCS.PHASECHK.TRANS64 P1, [R16+URZ+0x26828], R13 ;  /* 0x0268280d100095a7 */ /* 0x000e64000802007f */
[----:B-1----:R-:W-:Y:S05]  /*98b0*/  @!P1 BRA `(.L_x_2620) ;  /* 0xfffffffc00f09947 */ /* 0x002fea000383ffff */
[----:B------:R-:W-:Y:S05]  /*98c0*/  BRA `(.L_x_2655) ;  /* 0xfffffff000247947 */ /* 0x000fea000383ffff */
.L_x_2622:
[----:B------:R1:W1:Y:S02]  /*98d0*/  SYNCS.PHASECHK.TRANS64.TRYWAIT P0, [R3+URZ+0x26840], R0 ;  /* 0x02684000030075a7 */ /* 0x000264000800017f */
[----:B-1----:R-:W-:Y:S05]  /*98e0*/  @!P0 NANOSLEEP.SYNCS 0x989680 ;  /* 0x009896800000895d */ /* 0x002fea0003900000 */
[----:B------:R-:W1:Y:S02]  /*98f0*/  @!P0 SYNCS.PHASECHK.TRANS64 P0, [R3+URZ+0x26840], R0 ;  /* 0x02684000030085a7 */ /* 0x000e64000800007f */
[----:B-1----:R-:W-:Y:S05]  /*9900*/  @!P0 BRA `(.L_x_2622) ;  /* 0xfffffffc00f08947 */ /* 0x002fea000383ffff */
[----:B------:R-:W-:Y:S05]  /*9910*/  BRA `(.L_x_2656) ;  /* 0xfffffff000f47947 */ /* 0x000fea000383ffff */
.L_x_2624:
[----:B------:R-:W-:Y:S01]  /*9920*/  BSSY B0, `(.L_x_2657) ;  /* 0x0000006000007945 */ /* 0x000fe20003800000 */
[----:B------:R-:W-:-:S07]  /*9930*/  IMAD.MOV.U32 R15, RZ, RZ, -0x1 ;  /* 0xffffffffff0f7424 */ /* 0x000fce00078e00ff */
[----:B------:R-:W-:Y:S05]  /*9940*/  WARPSYNC.COLLECTIVE R15, `(.L_x_2658) ;  /* 0x000000000f0c7348 */ /* 0x000fea0003c00000 */
[----:B------:R-:W-:Y:S02]  /*9950*/  ELECT P6, UR62, PT ;  /* 0x00000000003e782f */ /* 0x000fe400038c0000 */
[----:B------:R-:W-:Y:S01]  /*9960*/  MOV R14, UR62 ;  /* 0x0000003e000e7c02 */ /* 0x000fe20008000f00 */
[----:B------:R-:W-:Y:S10]  /*9970*/  ENDCOLLECTIVE ;  /* 0x000000000000791b */ /* 0x000ff40003800000 */
.L_x_2658:
[----:B------:R-:W-:Y:S05]  /*9980*/  BSYNC B0 ;  /* 0x0000000000007941 */ /* 0x000fea0003800000 */
.L_x_2657:
[----:B------:R-:W-:Y:S05]  /*9990*/  BRA `(.L_x_2659) ;  /* 0xfffffff400bc7947 */ /* 0x000fea000383ffff */
.L_x_2626:
[----:B-1----:R1:W2:Y:S02]  /*99a0*/  SYNCS.PHASECHK.TRANS64.TRYWAIT P0, [R6+URZ], R5 ;  /* 0x00000005060075a7 */ /* 0x0022a4000800017f */
[----:B--2---:R-:W-:Y:S05]  /*99b0*/  @!P0 NANOSLEEP.SYNCS 0x989680 ;  /* 0x009896800000895d */ /* 0x004fea0003900000 */
[----:B------:R-:W2:Y:S02]  /*99c0*/  @!P0 SYNCS.PHASECHK.TRANS64 P0, [R6+URZ], R5 ;  /* 0x00000005060085a7 */ /* 0x000ea4000800007f */
[----:B--2---:R-:W-:Y:S05]  /*99d0*/  @!P0 BRA `(.L_x_2626) ;  /* 0xfffffffc00f08947 */ /* 0x004fea000383ffff */
[----:B------:R-:W-:Y:S05]  /*99e0*/  BRA `(.L_x_2660) ;  /* 0xfffffff400fc7947 */ /* 0x000fea000383ffff */
.L_x_2627:
[----:B--2---:R2:W3:Y:S02]  /*99f0*/  SYNCS.PHASECHK.TRANS64.TRYWAIT P0, [R3+URZ], R2 ;  /* 0x00000002030075a7 */ /* 0x0044e4000800017f */
[----:B---3--:R-:W-:Y:S05]  /*9a00*/  @!P0 NANOSLEEP.SYNCS 0x989680 ;  /* 0x009896800000895d */ /* 0x008fea0003900000 */
[----:B------:R-:W3:Y:S02]  /*9a10*/  @!P0 SYNCS.PHASECHK.TRANS64 P0, [R3+URZ], R2 ;  /* 0x00000002030085a7 */ /* 0x000ee4000800007f */
[----:B---3--:R-:W-:Y:S05]  /*9a20*/  @!P0 BRA `(.L_x_2627) ;  /* 0xfffffffc00f08947 */ /* 0x008fea000383ffff */
[----:B------:R-:W-:Y:S05]  /*9a30*/  BRA `(.L_x_2661) ;  /* 0xfffffff400f07947 */ /* 0x000fea000383ffff */
.L_x_2629:
[----:B--2---:R2:W3:Y:S02]  /*9a40*/  SYNCS.PHASECHK.TRANS64.TRYWAIT P0, [R0+URZ], R5 ;  /* 0x00000005000075a7 */ /* 0x0044e4000800017f */
[----:B---3--:R-:W-:Y:S05]  /*9a50*/  @!P0 NANOSLEEP.SYNCS 0x989680 ;  /* 0x009896800000895d */ /* 0x008fea0003900000 */
[----:B------:R-:W3:Y:S02]  /*9a60*/  @!P0 SYNCS.PHASECHK.TRANS64 P0, [R0+URZ], R5 ;  /* 0x00000005000085a7 */ /* 0x000ee4000800007f */
[----:B---3--:R-:W-:Y:S05]  /*9a70*/  @!P0 BRA `(.L_x_2629) ;  /* 0xfffffffc00f08947 */ /* 0x008fea000383ffff */
[----:B------:R-:W-:Y:S05]  /*9a80*/  BRA `(.L_x_2662) ;  /* 0xfffffff400f47947 */ /* 0x000fea000383ffff */
.L_x_2663:
        /* <DEDUP_REMOVED lines=15> */
.L_x_3312:


//--------------------- .text._ZN7cutlass13device_kernelIN5flash22FlashAttnBwdPreprocessIN4cute5tupleIJNS3_1CILi64EEENS5_ILi96EEEEEENS_10bfloat16_tEfNS_4arch4Sm90ELb1ELb0EEEEEvNT_6ParamsE --------------------------
	.section	.text._ZN7cutlass13device_kernelIN5flash22FlashAttnBwdPreprocessIN4cute5tupleIJNS3_1CILi64EEENS5_ILi96EEEEEENS_10bfloat16_tEfNS_4arch4Sm90ELb1ELb0EEEEEvNT_6ParamsE,"ax",@progbits
	.align	128
.text._ZN7cutlass13device_kernelIN5flash22FlashAttnBwdPreprocessIN4cute5tupleIJNS3_1CILi64EEENS5_ILi96EEEEEENS_10bfloat16_tEfNS_4arch4Sm90ELb1ELb0EEEEEvNT_6ParamsE:
        .type           _ZN7cutlass13device_kernelIN5flash22FlashAttnBwdPreprocessIN4cute5tupleIJNS3_1CILi64EEENS5_ILi96EEEEEENS_10bfloat16_tEfNS_4arch4Sm90ELb1ELb0EEEEEvNT_6ParamsE,@function
        .size           _ZN7cutlass13device_kernelIN5flash22FlashAttnBwdPreprocessIN4cute5tupleIJNS3_1CILi64EEENS5_ILi96EEEEEENS_10bfloat16_tEfNS_4arch4Sm90ELb1ELb0EEEEEvNT_6ParamsE,(.L_x_3313 - _ZN7cutlass13device_kernelIN5flash22FlashAttnBwdPreprocessIN4cute5tupleIJNS3_1CILi64EEENS5_ILi96EEEEEENS_10bfloat16_tEfNS_4arch4Sm90ELb1ELb0EEEEEvNT_6ParamsE)
        .other          _ZN7cutlass13device_kernelIN5flash22FlashAttnBwdPreprocessIN4cute5tupleIJNS3_1CILi64EEENS5_ILi96EEEEEENS_10bfloat16_tEfNS_4arch4Sm90ELb1ELb0EEEEEvNT_6ParamsE,@"STO_CUDA_ENTRY STV_DEFAULT"
_ZN7cutlass13device_kernelIN5flash22FlashAttnBwdPreprocessIN4cute5tupleIJNS3_1CILi64EEENS5_ILi96EEEEEENS_10bfloat16_tEfNS_4arch4Sm90ELb1ELb0EEEEEvNT_6ParamsE:
[----:B------:R-:W-:Y:S01]  /*0000*/  LDC R1, c[0x0][0x28] ;  /* 0x00000a00ff017b82 */ /* 0x000fe20000000800 */
[----:B------:R-:W0:Y:S01]  /*0010*/  S2R R33, SR_CTAID.X ;  /* 0x0000000000217919 */ /* 0x000e220000002500 */
[----:B------:R-:W-:-:S06]  /*0020*/  ULDC UR4, c[0x0][0x218] ;  /* 0x0000860000047ab9 */ /* 0x000fcc0000000800 */
[----:B------:R-:W1:Y:S01]  /*0030*/  S2UR UR8, SR_CTAID.Y ;  /* 0x00000000000879c3 */ /* 0x000e620000002600 */
[----:B------:R-:W-:Y:S01]  /*0040*/  IMAD.MOV.U32 R30, RZ, RZ, 0x7f800000 ;  /* 0x7f800000ff1e7424 */ /* 0x000fe200078e00ff */
[----:B------:R-:W2:Y:S01]  /*0050*/  S2R R28, SR_TID.X ;  /* 0x00000000001c7919 */ /* 0x000ea20000002100 */
[----:B------:R-:W-:-:S05]  /*0060*/  ULDC.64 UR6, c[0x0][0x208] ;  /* 0x0000820000067ab9 */ /* 0x000fca0000000a00 */
[----:B------:R-:W3:Y:S01]  /*0070*/  S2UR UR9, SR_CTAID.Z ;  /* 0x00000000000979c3 */ /* 0x000ee20000002700 */
[----:B-1----:R-:W-:Y:S01]  /*0080*/  USHF.R.S32.HI UR10, URZ, 0x1f, UR8 ;  /* 0x0000001f3f0a7899 */ /* 0x002fe20008011408 */
[----:B0-----:R-:W-:Y:S01]  /*0090*/  IMAD.SHL.U32 R31, R33, 0x40, RZ ;  /* 0x00000040211f7824 */ /* 0x001fe200078e00ff */
[----:B---3--:R-:W-:Y:S01]  /*00a0*/  USHF.R.S32.HI UR11, URZ, 0x1f, UR9 ;  /* 0x0000001f3f0b7899 */ /* 0x008fe20008011409 */
[----:B--2---:R-:W-:-:S03]  /*00b0*/  ISETP.GT.AND P0, PT, R28, 0x3f, PT ;  /* 0x0000003f1c00780c */ /* 0x004fc60003f04270 */
[----:B------:R-:W-:-:S04]  /*00c0*/  IADD3 R29, -R31, UR4, RZ ;  /* 0x000000041f1d7c10 */ /* 0x000fc8000fffe1ff */
[----:B------:R-:W-:-:S13]  /*00d0*/  ISETP.GE.OR P1, PT, R28, R29, P0 ;  /* 0x0000001d1c00720c */ /* 0x000fda0000726670 */
[----:B------:R-:W0:Y:S01]  /*00e0*/  @!P1 LDC.64 R6, c[0x0][0x290] ;  /* 0x0000a400ff069b82 */ /* 0x000e220000000a00 */
[----:B------:R-:W-:Y:S02]  /*00f0*/  @!P1 SHF.R.S32.HI R0, RZ, 0x1f, R28 ;  /* 0x0000001fff009819 */ /* 0x000fe4000001141c */
[----:B------:R-:W-:-:S04]  /*0100*/  @!P1 IADD3 R2, P2, R31, R28, RZ ;  /* 0x0000001c1f029210 */ /* 0x000fc80007f5e0ff */
[----:B------:R-:W-:Y:S01]  /*0110*/  @!P1 LEA.HI.X.SX32 R3, R31, R0, 0x1, P2 ;  /* 0x000000001f039211 */ /* 0x000fe200010f0eff */
[----:B------:R-:W1:Y:S08]  /*0120*/  @!P1 LDC.64 R8, c[0x0][0x298] ;  /* 0x0000a600ff089b82 */ /* 0x000e700000000a00 */
[----:B------:R-:W2:Y:S01]  /*0130*/  @!P1 LDC.64 R20, c[0x0][0x288] ;  /* 0x0000a200ff149b82 */ /* 0x000ea20000000a00 */
[----:B0-----:R-:W-:-:S02]  /*0140*/  @!P1 IMAD R4, R6, UR10, RZ ;  /* 0x0000000a06049c24 */ /* 0x001fc4000f8e02ff */
[----:B------:R-:W-:-:S04]  /*0150*/  @!P1 IMAD.WIDE.U32 R2, R6, UR8, R2 ;  /* 0x0000000806029c25 */ /* 0x000fc8000f8e0002 */
[----:B------:R-:W-:Y:S02]  /*0160*/  @!P1 IMAD R5, R7, UR8, R4 ;  /* 0x0000000807059c24 */ /* 0x000fe4000f8e0204 */
[C---:B-1----:R-:W-:Y:S02]  /*0170*/  @!P1 IMAD R0, R8.reuse, UR11, RZ ;  /* 0x0000000b08009c24 */ /* 0x042fe4000f8e02ff */
[----:B------:R-:W-:Y:S02]  /*0180*/  @!P1 IMAD.IADD R3, R3, 0x1, R5 ;  /* 0x0000000103039824 */ /* 0x000fe400078e0205 */
[----:B------:R-:W-:Y:S02]  /*0190*/  @!P1 IMAD R5, R9, UR9, R0 ;  /* 0x0000000909059c24 */ /* 0x000fe4000f8e0200 */
[----:B------:R-:W-:-:S05]  /*01a0*/  @!P1 IMAD.WIDE.U32 R2, R8, UR9, R2 ;  /* 0x0000000908029c25 */ /* 0x000fca000f8e0002 */
[----:B------:R-:W-:Y:S02]  /*01b0*/  @!P1 IADD3 R0, R3, R5, RZ ;  /* 0x0000000503009210 */ /* 0x000fe40007ffe0ff */
[----:B------:R-:W-:Y:S02]  /*01c0*/  SHF.R.S32.HI R3, RZ, 0x1f, R28 ;  /* 0x0000001fff037819 */ /* 0x000fe4000001141c */
[C---:B--2---:R-:W-:Y:S02]  /*01d0*/  @!P1 LEA R20, P2, R2.reuse, R20, 0x2 ;  /* 0x0000001402149211 */ /* 0x044fe400078410ff */
[----:B------:R-:W-:Y:S02]  /*01e0*/  LEA.HI R3, R3, R28, RZ, 0x2 ;  /* 0x0000001c03037211 */ /* 0x000fe400078f10ff */
[----:B------:R-:W-:Y:S02]  /*01f0*/  @!P1 LEA.HI.X R21, R2, R21, R0, 0x2, P2 ;  /* 0x0000001502159211 */ /* 0x000fe400010f1400 */
[----:B------:R-:W-:-:S03]  /*0200*/  SHF.R.S32.HI R2, RZ, 0x2, R3 ;  /* 0x00000002ff027819 */ /* 0x000fc60000011403 */
[----:B------:R0:W5:Y:S01]  /*0210*/  @!P1 LDG.E R30, desc[UR6][R20.64] ;  /* 0x00000006141e9981 */ /* 0x000162000c1e1900 */
[----:B------:R-:W-:Y:S01]  /*0220*/  ISETP.GE.AND P1, PT, R2, R29, PT ;  /* 0x0000001d0200720c */ /* 0x000fe20003f26270 */
[----:B------:R-:W-:Y:S01]  /*0230*/  BSSY B0, `(.L_x_2664) ;  /* 0x000002f000007945 */ /* 0x000fe20003800000 */
[----:B------:R-:W-:Y:S02]  /*0240*/  LOP3.LUT R35, R3, 0xfffffffc, RZ, 0xc0, !PT ;  /* 0xfffffffc03237812 */ /* 0x000fe400078ec0ff */
        /* <DEDUP_REMOVED lines=9> */
[----:B0-----:R-:W-:-:S02]  /*02e0*/  CS2R R20, SRZ ;  /* 0x0000000000147805 */ /* 0x001fc4000001ff00 */
[----:B------:R-:W-:Y:S02]  /*02f0*/  CS2R R22, SRZ ;  /* 0x0000000000167805 */ /* 0x000fe4000001ff00 */
[----:B------:R-:W-:Y:S02]  /*0300*/  SHF.R.S32.HI R3, RZ, 0x1f, R2 ;  /* 0x0000001fff037819 */ /* 0x000fe40000011402 */
[----:B------:R-:W-:Y:S01]  /*0310*/  CS2R R26, SRZ ;  /* 0x00000000001a7805 */ /* 0x000fe2000001ff00 */
[----:B------:R-:W-:Y:S01]  /*0320*/  IMAD.IADD R0, R28, 0x1, -R35 ;  /* 0x000000011c007824 */ /* 0x000fe200078e0a23 */
[----:B------:R-:W-:Y:S06]  /*0330*/  @P1 BRA `(.L_x_2665) ;  /* 0x0000000000781947 */ /* 0x000fec0003800000 */
[----:B------:R-:W0:Y:S01]  /*0340*/  LDC.64 R38, c[0x0][0x230] ;  /* 0x00008c00ff267b82 */ /* 0x000e220000000a00 */
[----:B------:R-:W-:Y:S01]  /*0350*/  SHF.L.U32 R34, R0, 0x3, RZ ;  /* 0x0000000300227819 */ /* 0x000fe200000006ff */
[----:B------:R-:W-:Y:S01]  /*0360*/  ULDC.64 UR12, c[0x0][0x228] ;  /* 0x00008a00000c7ab9 */ /* 0x000fe20000000a00 */
[----:B------:R-:W-:Y:S02]  /*0370*/  ULDC UR5, c[0x0][0x21c] ;  /* 0x0000870000057ab9 */ /* 0x000fe40000000800 */
[----:B------:R-:W-:Y:S01]  /*0380*/  SHF.R.S32.HI R35, RZ, 0x1f, R34 ;  /* 0x0000001fff237819 */ /* 0x000fe20000011422 */
[C---:B------:R-:W-:Y:S01]  /*0390*/  VIADD R40, R34.reuse, 0x40 ;  /* 0x0000004022287836 */ /* 0x040fe20000000000 */
[----:B------:R-:W-:Y:S01]  /*03a0*/  ISETP.GE.AND P2, PT, R34, UR5, PT ;  /* 0x0000000522007c0c */ /* 0x000fe2000bf46270 */
[----:B------:R-:W1:Y:S03]  /*03b0*/  LDC.64 R36, c[0x0][0x238] ;  /* 0x00008e00ff247b82 */ /* 0x000e660000000a00 */
[----:B------:R-:W-:Y:S01]  /*03c0*/  ISETP.GE.AND P4, PT, R40, UR5, PT ;  /* 0x0000000528007c0c */ /* 0x000fe2000bf86270 */
[----:B0-----:R-:W-:-:S04]  /*03d0*/  IMAD R32, R38, UR10, RZ ;  /* 0x0000000a26207c24 */ /* 0x001fc8000f8e02ff */
[----:B------:R-:W-:Y:S02]  /*03e0*/  IMAD R41, R39, UR8, R32 ;  /* 0x0000000827297c24 */ /* 0x000fe4000f8e0220 */
[----:B------:R-:W-:-:S04]  /*03f0*/  IMAD.WIDE.U32 R38, R38, UR8, R34 ;  /* 0x0000000826267c25 */ /* 0x000fc8000f8e0022 */
[----:B-1----:R-:W-:Y:S02]  /*0400*/  IMAD R32, R36, UR11, RZ ;  /* 0x0000000b24207c24 */ /* 0x002fe4000f8e02ff */
[----:B------:R-:W-:Y:S02]  /*0410*/  IMAD.IADD R39, R39, 0x1, R41 ;  /* 0x0000000127277824 */ /* 0x000fe400078e0229 */
[----:B------:R-:W-:Y:S01]  /*0420*/  IMAD R35, R37, UR9, R32 ;  /* 0x0000000925237c24 */ /* 0x000fe2000f8e0220 */
[----:B------:R-:W-:Y:S01]  /*0430*/  IADD3 R32, R34, 0x20, RZ ;  /* 0x0000002022207810 */ /* 0x000fe20007ffe0ff */
[----:B------:R-:W-:-:S03]  /*0440*/  IMAD.WIDE.U32 R38, R36, UR9, R38 ;  /* 0x0000000924267c25 */ /* 0x000fc6000f8e0026 */
[----:B------:R-:W-:Y:S01]  /*0450*/  ISETP.GE.AND P3, PT, R32, UR5, PT ;  /* 0x0000000520007c0c */ /* 0x000fe2000bf66270 */
[----:B------:R-:W-:-:S04]  /*0460*/  IMAD.WIDE R36, R33, 0x40, R2 ;  /* 0x0000004021247825 */ /* 0x000fc800078e0202 */
[----:B------:R-:W-:Y:S02]  /*0470*/  IMAD.IADD R39, R39, 0x1, R35 ;  /* 0x0000000127277824 */ /* 0x000fe400078e0223 */
[----:B------:R-:W-:-:S04]  /*0480*/  IMAD R35, R37, UR12, RZ ;  /* 0x0000000c25237c24 */ /* 0x000fc8000f8e02ff */
[C---:B------:R-:W-:Y:S02]  /*0490*/  IMAD R35, R36.reuse, UR13, R35 ;  /* 0x0000000d24237c24 */ /* 0x040fe4000f8e0223 */
[----:B------:R-:W-:Y:S01]  /*04a0*/  IMAD.WIDE.U32 R36, R36, UR12, R38 ;  /* 0x0000000c24247c25 */ /* 0x000fe2000f8e0026 */
[----:B------:R-:W-:-:S03]  /*04b0*/  ULDC.64 UR12, c[0x0][0x210] ;  /* 0x00008400000c7ab9 */ /* 0x000fc60000000a00 */
[----:B------:R-:W-:Y:S01]  /*04c0*/  IMAD.IADD R35, R37, 0x1, R35 ;  /* 0x0000000125237824 */ /* 0x000fe200078e0223 */
[----:B------:R-:W-:-:S04]  /*04d0*/  LEA R34, P5, R36, UR12, 0x1 ;  /* 0x0000000c24227c11 */ /* 0x000fc8000f8a08ff */
[----:B------:R-:W-:-:S05]  /*04e0*/  LEA.HI.X R35, R36, UR13, R35, 0x1, P5 ;  /* 0x0000000d24237c11 */ /* 0x000fca000a8f0c23 */
[----:B------:R0:W5:Y:S04]  /*04f0*/  @!P2 LDG.E.128 R4, desc[UR6][R34.64] ;  /* 0x000000062204a981 */ /* 0x000168000c1e1d00 */
[----:B------:R0:W5:Y:S04]  /*0500*/  @!P3 LDG.E.128 R8, desc[UR6][R34.64+0x40] ;  /* 0x000040062208b981 */ /* 0x000168000c1e1d00 */
[----:B------:R0:W5:Y:S02]  /*0510*/  @!P4 LDG.E.128 R20, desc[UR6][R34.64+0x80] ;  /* 0x000080062214c981 */ /* 0x000164000c1e1d00 */
.L_x_2665:
[----:B------:R-:W-:Y:S05]  /*0520*/  BSYNC B0 ;  /* 0x0000000000007941 */ /* 0x000fea0003800000 */
.L_x_2664:
[----:B------:R-:W-:Y:S04]  /*0530*/  BSSY B0, `(.L_x_2666) ;  /* 0x0000020000007945 */ /* 0x000fe80003800000 */
[----:B------:R-:W-:Y:S05]  /*0540*/  @P1 BRA `(.L_x_2667) ;  /* 0x0000000000781947 */ /* 0x000fea0003800000 */
[----:B------:R-:W1:Y:S01]  /*0550*/  LDC.64 R38, c[0x0][0x250] ;  /* 0x00009400ff267b82 */ /* 0x000e620000000a00 */
[----:B0-----:R-:W-:Y:S01]  /*0560*/  SHF.L.U32 R34, R0, 0x3, RZ ;  /* 0x0000000300227819 */ /* 0x001fe200000006ff */
[----:B------:R-:W-:Y:S01]  /*0570*/  ULDC.64 UR12, c[0x0][0x248] ;  /* 0x00009200000c7ab9 */ /* 0x000fe20000000a00 */
[----:B------:R-:W-:Y:S02]  /*0580*/  ULDC UR5, c[0x0][0x21c] ;  /* 0x0000870000057ab9 */ /* 0x000fe40000000800 */
[----:B------:R-:W-:Y:S01]  /*0590*/  SHF.R.S32.HI R35, RZ, 0x1f, R34 ;  /* 0x0000001fff237819 */ /* 0x000fe20000011422 */
[C---:B------:R-:W-:Y:S01]  /*05a0*/  VIADD R40, R34.reuse, 0x40 ;  /* 0x0000004022287836 */ /* 0x040fe20000000000 */
[----:B------:R-:W-:Y:S01]  /*05b0*/  ISETP.GE.AND P2, PT, R34, UR5, PT ;  /* 0x0000000522007c0c */ /* 0x000fe2000bf46270 */
[----:B------:R-:W0:Y:S03]  /*05c0*/  LDC.64 R36, c[0x0][0x258] ;  /* 0x00009600ff247b82 */ /* 0x000e260000000a00 */
[----:B------:R-:W-:Y:S01]  /*05d0*/  ISETP.GE.AND P4, PT, R40, UR5, PT ;  /* 0x0000000528007c0c */ /* 0x000fe2000bf86270 */
[----:B-1----:R-:W-:-:S04]  /*05e0*/  IMAD R32, R38, UR10, RZ ;  /* 0x0000000a26207c24 */ /* 0x002fc8000f8e02ff */
[----:B------:R-:W-:Y:S02]  /*05f0*/  IMAD R41, R39, UR8, R32 ;  /* 0x0000000827297c24 */ /* 0x000fe4000f8e0220 */
[----:B------:R-:W-:-:S04]  /*0600*/  IMAD.WIDE.U32 R38, R38, UR8, R34 ;  /* 0x0000000826267c25 */ /* 0x000fc8000f8e0022 */
[----:B0-----:R-:W-:Y:S02]  /*0610*/  IMAD R32, R36, UR11, RZ ;  /* 0x0000000b24207c24 */ /* 0x001fe4000f8e02ff */
        /* <DEDUP_REMOVED lines=17> */
.L_x_2667:
[----:B------:R-:W-:Y:S05]  /*0730*/  BSYNC B0 ;  /* 0x0000000000007941 */ /* 0x000fea0003800000 */
.L_x_2666:
[----:B-----5:R-:W-:Y:S01]  /*0740*/  LOP3.LUT R32, R4, 0xffff0000, RZ, 0xc0, !PT ;  /* 0xffff000004207812 */ /* 0x020fe200078ec0ff */
[C---:B01----:R-:W-:Y:S01]  /*0750*/  IMAD.U32 R35, R12.reuse, 0x10000, RZ ;  /* 0x000100000c237824 */ /* 0x043fe200078e00ff */
[----:B------:R-:W-:Y:S01]  /*0760*/  LOP3.LUT R37, R12, 0xffff0000, RZ, 0xc0, !PT ;  /* 0xffff00000c257812 */ /* 0x000fe200078ec0ff */
[----:B------:R-:W-:Y:S01]  /*0770*/  IMAD.U32 R12, R5, 0x10000, RZ ;  /* 0x00010000050c7824 */ /* 0x000fe200078e00ff */
[----:B------:R-:W-:Y:S01]  /*0780*/  SHF.L.U32 R4, R4, 0x10, RZ ;  /* 0x0000001004047819 */ /* 0x000fe200000006ff */
[----:B------:R-:W-:Y:S01]  /*0790*/  BSSY B0, `(.L_x_2668) ;  /* 0x0000060000007945 */ /* 0x000fe20003800000 */
[----:B------:R-:W-:Y:S01]  /*07a0*/  ISETP.NE.AND P1, PT, R0, RZ, PT ;  /* 0x000000ff0000720c */ /* 0x000fe20003f25270 */
[----:B------:R-:W-:Y:S01]  /*07b0*/  FMUL.FTZ R39, R32, R37 ;  /* 0x0000002520277220 */ /* 0x000fe20000410000 */
[----:B------:R-:W-:Y:S01]  /*07c0*/  SHF.L.U32 R37, R13, 0x10, RZ ;  /* 0x000000100d257819 */ /* 0x000fe200000006ff */
[----:B------:R-:W-:Y:S01]  /*07d0*/  IMAD R0, R33, 0x1800, RZ ;  /* 0x0000180021007824 */ /* 0x000fe200078e02ff */
[----:B------:R-:W-:Y:S01]  /*07e0*/  LOP3.LUT R13, R13, 0xffff0000, RZ, 0xc0, !PT ;  /* 0xffff00000d0d7812 */ /* 0x000fe200078ec0ff */
[----:B------:R-:W-:Y:S01]  /*07f0*/  FFMA.FTZ R35, R4, R35, R39 ;  /* 0x0000002304237223 */ /* 0x000fe20000010027 */
[----:B------:R-:W-:Y:S01]  /*0800*/  LOP3.LUT R4, R5, 0xffff0000, RZ, 0xc0, !PT ;  /* 0xffff000005047812 */ /* 0x000fe200078ec0ff */
[----:B------:R-:W-:-:S02]  /*0810*/  IMAD.U32 R5, R6, 0x10000, RZ ;  /* 0x0001000006057824 */ /* 0x000fc400078e00ff */
[----:B------:R-:W-:Y:S01]  /*0820*/  FFMA.FTZ R35, R12, R37, R35 ;  /* 0x000000250c237223 */ /* 0x000fe20000010023 */
[----:B------:R-:W-:-:S03]  /*0830*/  IMAD.U32 R12, R14, 0x10000, RZ ;  /* 0x000100000e0c7824 */ /* 0x000fc600078e00ff */
[----:B------:R-:W-:Y:S01]  /*0840*/  FFMA.FTZ R32, R4, R13, R35 ;  /* 0x0000000d04207223 */ /* 0x000fe20000010023 */
[----:B------:R-:W-:Y:S02]  /*0850*/  LOP3.LUT R4, R6, 0xffff0000, RZ, 0xc0, !PT ;  /* 0xffff000006047812 */ /* 0x000fe400078ec0ff */
[----:B------:R-:W-:Y:S01]  /*0860*/  LOP3.LUT R13, R14, 0xffff0000, RZ, 0xc0, !PT ;  /* 0xffff00000e0d7812 */ /* 0x000fe200078ec0ff */
[----:B------:R-:W-:Y:S01]  /*0870*/  FFMA.FTZ R35, R5, R12, R32 ;  /* 0x0000000c05237223 */ /* 0x000fe20000010020 */
[----:B------:R-:W-:Y:S01]  /*0880*/  SHF.L.U32 R5, R7, 0x10, RZ ;  /* 0x0000001007057819 */ /* 0x000fe200000006ff */
[----:B------:R-:W-:Y:S01]  /*0890*/  IMAD.U32 R12, R15, 0x10000, RZ ;  /* 0x000100000f0c7824 */ /* 0x000fe200078e00ff */
[----:B------:R-:W-:Y:S01]  /*08a0*/  LOP3.LUT R6, R7, 0xffff0000, RZ, 0xc0, !PT ;  /* 0xffff000007067812 */ /* 0x000fe200078ec0ff */
[----:B------:R-:W-:Y:S01]  /*08b0*/  FFMA.FTZ R4, R4, R13, R35 ;  /* 0x0000000d04047223 */ /* 0x000fe20000010023 */
[----:B------:R-:W-:Y:S01]  /*08c0*/  LOP3.LUT R15, R15, 0xffff0000, RZ, 0xc0, !PT ;  /* 0xffff00000f0f7812 */ /* 0x000fe200078ec0ff */
[----:B------:R-:W-:Y:S01]  /*08d0*/  IMAD.U32 R7, R16, 0x10000, RZ ;  /* 0x0001000010077824 */ /* 0x000fe200078e00ff */
[----:B------:R-:W-:Y:S01]  /*08e0*/  SHF.L.U32 R13, R28, 0x2, RZ ;  /* 0x000000021c0d7819 */ /* 0x000fe200000006ff */
[----:B------:R-:W-:Y:S01]  /*08f0*/  FFMA.FTZ R5, R5, R12, R4 ;  /* 0x0000000c05057223 */ /* 0x000fe20000010004 */
[----:B------:R-:W-:-:S03]  /*0900*/  SHF.L.U32 R4, R8, 0x10, RZ ;  /* 0x0000001008047819 */ /* 0x000fc600000006ff */
[----:B------:R-:W-:Y:S01]  /*0910*/  FFMA.FTZ R15, R6, R15, R5 ;  /* 0x0000000f060f7223 */ /* 0x000fe20000010005 */
[----:B------:R-:W-:Y:S02]  /*0920*/  LOP3.LUT R5, R8, 0xffff0000, RZ, 0xc0, !PT ;  /* 0xffff000008057812 */ /* 0x000fe400078ec0ff */
[----:B------:R-:W-:Y:S01]  /*0930*/  LOP3.LUT R6, R16, 0xffff0000, RZ, 0xc0, !PT ;  /* 0xffff000010067812 */ /* 0x000fe200078ec0ff */
[----:B------:R-:W-:Y:S01]  /*0940*/  FFMA.FTZ R8, R4, R7, R15 ;  /* 0x0000000704087223 */ /* 0x000fe2000001000f */
[----:B------:R-:W-:Y:S01]  /*0950*/  SHF.L.U32 R4, R9, 0x10, RZ ;  /* 0x0000001009047819 */ /* 0x000fe200000006ff */
[C---:B------:R-:W-:Y:S01]  /*0960*/  IMAD.U32 R7, R17.reuse, 0x10000, RZ ;  /* 0x0001000011077824 */ /* 0x040fe200078e00ff */
[----:B------:R-:W-:Y:S01]  /*0970*/  LOP3.LUT R17, R17, 0xffff0000, RZ, 0xc0, !PT ;  /* 0xffff000011117812 */ /* 0x000fe200078ec0ff */
[----:B------:R-:W-:Y:S01]  /*0980*/  FFMA.FTZ R5, R5, R6, R8 ;  /* 0x0000000605057223 */ /* 0x000fe20000010008 */
[----:B------:R-:W-:Y:S02]  /*0990*/  LOP3.LUT R8, R9, 0xffff0000, RZ, 0xc0, !PT ;  /* 0xffff000009087812 */ /* 0x000fe400078ec0ff */
[----:B------:R-:W-:Y:S01]  /*09a0*/  LOP3.LUT R6, R18, 0xffff0000, RZ, 0xc0, !PT ;  /* 0xffff000012067812 */ /* 0x000fe200078ec0ff */
[----:B------:R-:W-:Y:S01]  /*09b0*/  FFMA.FTZ R5, R4, R7, R5 ;  /* 0x0000000704057223 */ /* 0x000fe20000010005 */
[----:B------:R-:W-:Y:S01]  /*09c0*/  SHF.L.U32 R4, R10, 0x10, RZ ;  /* 0x000000100a047819 */ /* 0x000fe200000006ff */
[----:B------:R-:W-:-:S02]  /*09d0*/  IMAD.U32 R7, R18, 0x10000, RZ ;  /* 0x0001000012077824 */ /* 0x000fc400078e00ff */
[----:B------:R-:W-:Y:S01]  /*09e0*/  FFMA.FTZ R17, R8, R17, R5 ;  /* 0x0000001108117223 */ /* 0x000fe20000010005 */
[----:B------:R-:W-:Y:S02]  /*09f0*/  LOP3.LUT R5, R10, 0xffff0000, RZ, 0xc0, !PT ;  /* 0xffff00000a057812 */ /* 0x000fe400078ec0ff */
[C---:B------:R-:W-:Y:S01]  /*0a00*/  LOP3.LUT R10, R11.reuse, 0xffff0000, RZ, 0xc0, !PT ;  /* 0xffff00000b0a7812 */ /* 0x040fe200078ec0ff */
[----:B------:R-:W-:Y:S01]  /*0a10*/  FFMA.FTZ R8, R4, R7, R17 ;  /* 0x0000000704087223 */ /* 0x000fe20000010011 */
[----:B------:R-:W-:Y:S01]  /*0a20*/  SHF.L.U32 R4, R11, 0x10, RZ ;  /* 0x000000100b047819 */ /* 0x000fe200000006ff */
[C---:B------:R-:W-:Y:S01]  /*0a30*/  IMAD.U32 R7, R19.reuse, 0x10000, RZ ;  /* 0x0001000013077824 */ /* 0x040fe200078e00ff */
[----:B------:R-:W-:Y:S01]  /*0a40*/  LOP3.LUT R19, R19, 0xffff0000, RZ, 0xc0, !PT ;  /* 0xffff000013137812 */ /* 0x000fe200078ec0ff */
[----:B------:R-:W-:Y:S01]  /*0a50*/  FFMA.FTZ R5, R5, R6, R8 ;  /* 0x0000000605057223 */ /* 0x000fe20000010008 */
[----:B------:R-:W-:-:S03]  /*0a60*/  LOP3.LUT R6, R25, 0xffff0000, RZ, 0xc0, !PT ;  /* 0xffff000019067812 */ /* 0x000fc600078ec0ff */
[----:B------:R-:W-:Y:S01]  /*0a70*/  FFMA.FTZ R7, R4, R7, R5 ;  /* 0x0000000704077223 */ /* 0x000fe20000010005 */
[----:B------:R-:W-:Y:S01]  /*0a80*/  SHF.L.U32 R4, R20, 0x10, RZ ;  /* 0x0000001014047819 */ /* 0x000fe200000006ff */
[----:B------:R-:W-:Y:S01]  /*0a90*/  IMAD.U32 R5, R24, 0x10000, RZ ;  /* 0x0001000018057824 */ /* 0x000fe200078e00ff */
[----:B------:R-:W-:Y:S01]  /*0aa0*/  LOP3.LUT R20, R20, 0xffff0000, RZ, 0xc0, !PT ;  /* 0xffff000014147812 */ /* 0x000fe200078ec0ff */
[----:B------:R-:W-:Y:S01]  /*0ab0*/  FFMA.FTZ R19, R10, R19, R7 ;  /* 0x000000130a137223 */ /* 0x000fe20000010007 */
[----:B------:R-:W-:-:S03]  /*0ac0*/  LOP3.LUT R7, R24, 0xffff0000, RZ, 0xc0, !PT ;  /* 0xffff000018077812 */ /* 0x000fc600078ec0ff */
[----:B------:R-:W-:Y:S01]  /*0ad0*/  FFMA.FTZ R19, R4, R5, R19 ;  /* 0x0000000504137223 */ /* 0x000fe20000010013 */
[----:B------:R-:W-:Y:S01]  /*0ae0*/  SHF.L.U32 R4, R21, 0x10, RZ ;  /* 0x0000001015047819 */ /* 0x000fe200000006ff */
[----:B------:R-:W-:Y:S01]  /*0af0*/  IMAD.U32 R5, R25, 0x10000, RZ ;  /* 0x0001000019057824 */ /* 0x000fe200078e00ff */
[----:B------:R-:W-:Y:S01]  /*0b00*/  LOP3.LUT R21, R21, 0xffff0000, RZ, 0xc0, !PT ;  /* 0xffff000015157812 */ /* 0x000fe200078ec0ff */
[----:B------:R-:W-:-:S04]  /*0b10*/  FFMA.FTZ R7, R20, R7, R19 ;  /* 0x0000000714077223 */ /* 0x000fc80000010013 */
[----:B------:R-:W-:Y:S01]  /*0b20*/  FFMA.FTZ R8, R4, R5, R7 ;  /* 0x0000000504087223 */ /* 0x000fe20000010007 */
[----:B------:R-:W-:Y:S01]  /*0b30*/  SHF.L.U32 R4, R22, 0x10, RZ ;  /* 0x0000001016047819 */ /* 0x000fe200000006ff */
[----:B------:R-:W-:Y:S01]  /*0b40*/  IMAD.U32 R5, R26, 0x10000, RZ ;  /* 0x000100001a057824 */ /* 0x000fe200078e00ff */
[----:B------:R-:W-:Y:S01]  /*0b50*/  LOP3.LUT R22, R22, 0xffff0000, RZ, 0xc0, !PT ;  /* 0xffff000016167812 */ /* 0x000fe200078ec0ff */
[----:B------:R-:W-:Y:S01]  /*0b60*/  FFMA.FTZ R21, R21, R6, R8 ;  /* 0x0000000615157223 */ /* 0x000fe20000010008 */
[----:B------:R-:W-:Y:S02]  /*0b70*/  LOP3.LUT R7, R26, 0xffff0000, RZ, 0xc0, !PT ;  /* 0xffff00001a077812 */ /* 0x000fe400078ec0ff */
[----:B------:R-:W-:Y:S01]  /*0b80*/  LOP3.LUT R6, R27, 0xffff0000, RZ, 0xc0, !PT ;  /* 0xffff00001b067812 */ /* 0x000fe200078ec0ff */
[----:B------:R-:W-:Y:S01]  /*0b90*/  FFMA.FTZ R21, R4, R5, R21 ;  /* 0x0000000504157223 */ /* 0x000fe20000010015 */
[----:B------:R-:W-:Y:S01]  /*0ba0*/  SHF.L.U32 R4, R23, 0x10, RZ ;  /* 0x0000001017047819 */ /* 0x000fe200000006ff */
[----:B------:R-:W-:Y:S01]  /*0bb0*/  IMAD.U32 R5, R27, 0x10000, RZ ;  /* 0x000100001b057824 */ /* 0x000fe200078e00ff */
[----:B------:R-:W-:Y:S01]  /*0bc0*/  LOP3.LUT R23, R23, 0xffff0000, RZ, 0xc0, !PT ;  /* 0xffff000017177812 */ /* 0x000fe200078ec0ff */
[----:B------:R-:W-:-:S04]  /*0bd0*/  FFMA.FTZ R7, R22, R7, R21 ;  /* 0x0000000716077223 */ /* 0x000fc80000010015 */
[----:B------:R-:W-:-:S04]  /*0be0*/  FFMA.FTZ R4, R4, R5, R7 ;  /* 0x0000000504047223 */ /* 0x000fc80000010007 */
[----:B------:R-:W-:Y:S02]  /*0bf0*/  FFMA.FTZ R23, R23, R6, R4 ;  /* 0x0000000617177223 */ /* 0x000fe40000010004 */
[----:B------:R-:W0:Y:S03]  /*0c00*/  LDC.64 R6, c[0x0][0x2d0] ;  /* 0x0000b400ff067b82 */ /* 0x000e260000000a00 */
[----:B------:R-:W1:Y:S02]  /*0c10*/  SHFL.BFLY PT, R4, R23, 0x2, 0x1f ;  /* 0x0c401f0017047f89 */ /* 0x000e6400000e0000 */
[----:B-1----:R-:W-:-:S03]  /*0c20*/  FADD.FTZ R8, R23, R4 ;  /* 0x0000000417087221 */ /* 0x002fc60000010000 */
[----:B------:R-:W1:Y:S02]  /*0c30*/  LDC.64 R4, c[0x0][0x2d8] ;  /* 0x0000b600ff047b82 */ /* 0x000e640000000a00 */
[----:B------:R-:W2:Y:S02]  /*0c40*/  SHFL.BFLY PT, R9, R8, 0x1, 0x1f ;  /* 0x0c201f0008097f89 */ /* 0x000ea400000e0000 */
[----:B--2---:R-:W-:Y:S01]  /*0c50*/  FADD.FTZ R12, R8, R9 ;  /* 0x00000009080c7221 */ /* 0x004fe20000010000 */
[----:B0-----:R-:W-:Y:S06]  /*0c60*/  @P1 BRA `(.L_x_2669) ;  /* 0x0000000000481947 */ /* 0x001fec0003800000 */
[----:B------:R-:W0:Y:S01]  /*0c70*/  LDC.64 R14, c[0x0][0x278] ;  /* 0x00009e00ff0e7b82 */ /* 0x000e220000000a00 */
[----:B------:R-:W-:Y:S01]  /*0c80*/  IADD3 R8, P1, R31, R2, RZ ;  /* 0x000000021f087210 */ /* 0x000fe20007f3e0ff */
[----:B------:R-:W-:-:S03]  /*0c90*/  ULDC.64 UR12, c[0x0][0x260] ;  /* 0x00009800000c7ab9 */ /* 0x000fc60000000a00 */
[----:B------:R-:W-:Y:S02]  /*0ca0*/  LEA.HI.X.SX32 R9, R31, R3, 0x1, P1 ;  /* 0x000000031f097211 */ /* 0x000fe400008f0eff */
[----:B------:R-:W-:Y:S01]  /*0cb0*/  ISETP.GE.AND P1, PT, R2, R29, PT ;  /* 0x0000001d0200720c */ /* 0x000fe20003f26270 */
[----:B------:R-:W2:Y:S01]  /*0cc0*/  LDC.64 R16, c[0x0][0x280] ;  /* 0x0000a000ff107b82 */ /* 0x000ea20000000a00 */
[C---:B0-----:R-:W-:Y:S02]  /*0cd0*/  IMAD R10, R14.reuse, UR10, RZ ;  /* 0x0000000a0e0a7c24 */ /* 0x041fe4000f8e02ff */
[----:B------:R-:W-:-:S04]  /*0ce0*/  IMAD.WIDE.U32 R8, R14, UR8, R8 ;  /* 0x000000080e087c25 */ /* 0x000fc8000f8e0008 */
[----:B------:R-:W-:Y:S02]  /*0cf0*/  IMAD R3, R15, UR8, R10 ;  /* 0x000000080f037c24 */ /* 0x000fe4000f8e020a */
[C---:B--2---:R-:W-:Y:S02]  /*0d00*/  IMAD R10, R16.reuse, UR11, RZ ;  /* 0x0000000b100a7c24 */ /* 0x044fe4000f8e02ff */
[----:B------:R-:W-:Y:S02]  /*0d10*/  IMAD.IADD R9, R9, 0x1, R3 ;  /* 0x0000000109097824 */ /* 0x000fe400078e0203 */
[----:B------:R-:W-:Y:S02]  /*0d20*/  IMAD R3, R17, UR9, R10 ;  /* 0x0000000911037c24 */ /* 0x000fe4000f8e020a */
[----:B------:R-:W-:-:S05]  /*0d30*/  IMAD.WIDE.U32 R8, R16, UR9, R8 ;  /* 0x0000000910087c25 */ /* 0x000fca000f8e0008 */
[----:B------:R-:W-:Y:S02]  /*0d40*/  IADD3 R3, R9, R3, RZ ;  /* 0x0000000309037210 */ /* 0x000fe40007ffe0ff */
[----:B------:R-:W-:-:S04]  /*0d50*/  LEA R10, P2, R8, UR12, 0x2 ;  /* 0x0000000c080a7c11 */ /* 0x000fc8000f8410ff */
[----:B------:R-:W-:Y:S02]  /*0d60*/  LEA.HI.X R11, R8, UR13, R3, 0x2, P2 ;  /* 0x0000000d080b7c11 */ /* 0x000fe400090f1403 */
[----:B------:R-:W-:-:S05]  /*0d70*/  FSEL R3, R12, RZ, !P1 ;  /* 0x000000ff0c037208 */ /* 0x000fca0004800000 */
[----:B------:R0:W-:Y:S02]  /*0d80*/  STG.E desc[UR6][R10.64], R3 ;  /* 0x000000030a007986 */ /* 0x0001e4000c101906 */
.L_x_2669:
[----:B------:R-:W-:Y:S05]  /*0d90*/  BSYNC B0 ;  /* 0x0000000000007941 */ /* 0x000fea0003800000 */
.L_x_2668:
[----:B------:R-:W-:Y:S01]  /*0da0*/  UIADD3 UR4, UR4, 0x3f, URZ ;  /* 0x0000003f04047890 */ /* 0x000fe2000fffe03f */
[----:B0-----:R-:W-:Y:S01]  /*0db0*/  SHF.R.S32.HI R3, RZ, 0x1f, R13 ;  /* 0x0000001fff037819 */ /* 0x001fe2000001140d */
[----:B------:R-:W-:Y:S01]  /*0dc0*/  BSSY B0, `(.L_x_2670) ;  /* 0x0000025000007945 */ /* 0x000fe20003800000 */
[----:B------:R-:W-:Y:S01]  /*0dd0*/  IADD3 R2, P1, R0, R13, RZ ;  /* 0x0000000d00027210 */ /* 0x000fe20007f3e0ff */
[----:B------:R-:W-:-:S03]  /*0de0*/  USHF.R.S32.HI UR5, URZ, 0x1f, UR4 ;  /* 0x0000001f3f057899 */ /* 0x000fc60008011404 */
[----:B------:R-:W-:Y:S01]  /*0df0*/  LEA.HI.X.SX32 R3, R0, R3, 0x1, P1 ;  /* 0x0000000300037211 */ /* 0x000fe200008f0eff */
[----:B------:R-:W-:Y:S01]  /*0e00*/  ULEA.HI UR5, UR5, UR4, URZ, 0x6 ;  /* 0x0000000405057291 */ /* 0x000fe2000f8f303f */
[----:B------:R-:W-:-:S03]  /*0e10*/  IMAD R0, R6, UR10, RZ ;  /* 0x0000000a06007c24 */ /* 0x000fc6000f8e02ff */
[----:B------:R-:W-:Y:S01]  /*0e20*/  ULOP3.LUT UR5, UR5, 0xffffffc0, URZ, 0xc0, !UPT ;  /* 0xffffffc005057892 */ /* 0x000fe2000f8ec03f */
[----:B------:R-:W-:Y:S02]  /*0e30*/  IMAD R9, R7, UR8, R0 ;  /* 0x0000000807097c24 */ /* 0x000fe4000f8e0200 */
[----:B------:R-:W-:-:S03]  /*0e40*/  IMAD.WIDE.U32 R6, R6, UR8, R2 ;  /* 0x0000000806067c25 */ /* 0x000fc6000f8e0002 */
[----:B------:R-:W-:Y:S01]  /*0e50*/  IADD3 R3, -R31, UR5, RZ ;  /* 0x000000051f037c10 */ /* 0x000fe2000fffe1ff */
[----:B-1----:R-:W-:Y:S02]  /*0e60*/  IMAD R0, R4, UR11, RZ ;  /* 0x0000000b04007c24 */ /* 0x002fe4000f8e02ff */
[----:B------:R-:W-:Y:S01]  /*0e70*/  IMAD.IADD R7, R7, 0x1, R9 ;  /* 0x0000000107077824 */ /* 0x000fe200078e0209 */
[----:B------:R-:W-:Y:S01]  /*0e80*/  ISETP.GE.OR P0, PT, R28, R3, P0 ;  /* 0x000000031c00720c */ /* 0x000fe20000706670 */
[----:B------:R-:W-:Y:S02]  /*0e90*/  IMAD R9, R5, UR9, R0 ;  /* 0x0000000905097c24 */ /* 0x000fe4000f8e0200 */
[----:B------:R-:W-:-:S05]  /*0ea0*/  IMAD.WIDE.U32 R4, R4, UR9, R6 ;  /* 0x0000000904047c25 */ /* 0x000fca000f8e0006 */
[----:B------:R-:W-:-:S05]  /*0eb0*/  IADD3 R9, R5, R9, RZ ;  /* 0x0000000905097210 */ /* 0x000fca0007ffe0ff */
[----:B------:R-:W-:Y:S05]  /*0ec0*/  @P0 BRA `(.L_x_2671) ;  /* 0x0000000000500947 */ /* 0x000fea0003800000 */
[----:B------:R-:W0:Y:S01]  /*0ed0*/  LDC.64 R6, c[0x0][0x2a8] ;  /* 0x0000aa00ff067b82 */ /* 0x000e220000000a00 */
[----:B------:R-:W-:Y:S01]  /*0ee0*/  SHF.R.S32.HI R0, RZ, 0x1f, R28 ;  /* 0x0000001fff007819 */ /* 0x000fe2000001141c */
[----:B------:R-:W-:Y:S01]  /*0ef0*/  ULDC.64 UR4, c[0x0][0x2a0] ;  /* 0x0000a80000047ab9 */ /* 0x000fe20000000a00 */
[----:B------:R-:W-:-:S04]  /*0f00*/  IADD3 R2, P0, R31, R28, RZ ;  /* 0x0000001c1f027210 */ /* 0x000fc80007f1e0ff */
[----:B------:R-:W-:Y:S01]  /*0f10*/  LEA.HI.X.SX32 R3, R31, R0, 0x1, P0 ;  /* 0x000000001f037211 */ /* 0x000fe200000f0eff */
[----:B------:R-:W1:Y:S01]  /*0f20*/  LDC.64 R10, c[0x0][0x2b0] ;  /* 0x0000ac00ff0a7b82 */ /* 0x000e620000000a00 */
[----:B------:R-:W-:Y:S01]  /*0f30*/  FSETP.NEU.FTZ.AND P0, PT, R30, -INF , PT ;  /* 0xff8000001e00780b */ /* 0x000fe20003f1d000 */
[C---:B0-----:R-:W-:Y:S02]  /*0f40*/  IMAD R0, R6.reuse, UR10, RZ ;  /* 0x0000000a06007c24 */ /* 0x041fe4000f8e02ff */
[----:B------:R-:W-:-:S04]  /*0f50*/  IMAD.WIDE.U32 R2, R6, UR8, R2 ;  /* 0x0000000806027c25 */ /* 0x000fc8000f8e0002 */
[----:B------:R-:W-:Y:S02]  /*0f60*/  IMAD R7, R7, UR8, R0 ;  /* 0x0000000807077c24 */ /* 0x000fe4000f8e0200 */
[----:B-1----:R-:W-:Y:S02]  /*0f70*/  IMAD R0, R10, UR11, RZ ;  /* 0x0000000b0a007c24 */ /* 0x002fe4000f8e02ff */
[----:B------:R-:W-:Y:S02]  /*0f80*/  IMAD.IADD R3, R3, 0x1, R7 ;  /* 0x0000000103037824 */ /* 0x000fe400078e0207 */
[----:B------:R-:W-:Y:S02]  /*0f90*/  IMAD R7, R11, UR9, R0 ;  /* 0x000000090b077c24 */ /* 0x000fe4000f8e0200 */
[----:B------:R-:W-:Y:S01]  /*0fa0*/  FMUL.FTZ R0, R30, 1.4426950216293334961 ;  /* 0x3fb8aa3b1e007820 */ /* 0x000fe20000410000 */
[----:B------:R-:W-:-:S05]  /*0fb0*/  IMAD.WIDE.U32 R2, R10, UR9, R2 ;  /* 0x000000090a027c25 */ /* 0x000fca000f8e0002 */
[----:B------:R-:W-:Y:S02]  /*0fc0*/  IADD3 R3, R3, R7, RZ ;  /* 0x0000000703037210 */ /* 0x000fe40007ffe0ff */
[----:B------:R-:W-:-:S04]  /*0fd0*/  LEA R6, P1, R2, UR4, 0x2 ;  /* 0x0000000402067c11 */ /* 0x000fc8000f8210ff */
[----:B------:R-:W-:Y:S02]  /*0fe0*/  LEA.HI.X R7, R2, UR5, R3, 0x2, P1 ;  /* 0x0000000502077c11 */ /* 0x000fe400088f1403 */
[----:B------:R-:W-:-:S05]  /*0ff0*/  FSEL R3, R0, RZ, P0 ;  /* 0x000000ff00037208 */ /* 0x000fca0000000000 */
[----:B------:R0:W-:Y:S02]  /*1000*/  STG.E desc[UR6][R6.64], R3 ;  /* 0x0000000306007986 */ /* 0x0001e4000c101906 */
.L_x_2671:
[----:B------:R-:W-:Y:S05]  /*1010*/  BSYNC B0 ;  /* 0x0000000000007941 */ /* 0x000fea0003800000 */
.L_x_2670:
[----:B------:R-:W-:Y:S01]  /*1020*/  ULDC.64 UR12, c[0x0][0x2e8] ;  /* 0x0000ba00000c7ab9 */ /* 0x000fe20000000a00 */
[----:B------:R-:W-:Y:S01]  /*1030*/  ULDC.64 UR4, c[0x0][0x2b8] ;  /* 0x0000ae0000047ab9 */ /* 0x000fe20000000a00 */
[----:B------:R-:W-:Y:S02]  /*1040*/  ISETP.NE.U32.AND P0, PT, RZ, UR12, PT ;  /* 0x0000000cff007c0c */ /* 0x000fe4000bf05070 */
[C---:B------:R-:W-:Y:S02]  /*1050*/  LEA R2, P1, R4.reuse, UR4, 0x2 ;  /* 0x0000000404027c11 */ /* 0x040fe4000f8210ff */
[----:B------:R-:W-:Y:S02]  /*1060*/  ISETP.NE.AND.EX P0, PT, RZ, UR13, PT, P0 ;  /* 0x0000000dff007c0c */ /* 0x000fe4000bf05300 */
[----:B0-----:R-:W-:Y:S02]  /*1070*/  LEA.HI.X R3, R4, UR5, R9, 0x2, P1 ;  /* 0x0000000504037c11 */ /* 0x001fe400088f1409 */
[----:B------:R-:W-:-:S03]  /*1080*/  ISETP.NE.OR P0, PT, R28, RZ, !P0 ;  /* 0x000000ff1c00720c */ /* 0x000fc60004705670 */
[----:B------:R0:W-:Y:S04]  /*1090*/  STG.E.128 desc[UR6][R2.64], RZ ;  /* 0x000000ff02007986 */ /* 0x0001e8000c101d06 */
[----:B------:R0:W-:Y:S04]  /*10a0*/  STG.E.128 desc[UR6][R2.64+0x1000], RZ ;  /* 0x001000ff02007986 */ /* 0x0001e8000c101d06 */
[----:B------:R0:W-:Y:S04]  /*10b0*/  STG.E.128 desc[UR6][R2.64+0x2000], RZ ;  /* 0x002000ff02007986 */ /* 0x0001e8000c101d06 */
[----:B------:R0:W-:Y:S04]  /*10c0*/  STG.E.128 desc[UR6][R2.64+0x3000], RZ ;  /* 0x003000ff02007986 */ /* 0x0001e8000c101d06 */
[----:B------:R0:W-:Y:S04]  /*10d0*/  STG.E.128 desc[UR6][R2.64+0x4000], RZ ;  /* 0x004000ff02007986 */ /* 0x0001e8000c101d06 */
[----:B------:R0:W-:Y:S01]  /*10e0*/  STG.E.128 desc[UR6][R2.64+0x5000], RZ ;  /* 0x005000ff02007986 */ /* 0x0001e2000c101d06 */
[----:B------:R-:W-:Y:S05]  /*10f0*/  @P0 EXIT ;  /* 0x000000000000094d */ /* 0x000fea0003800000 */
[----:B------:R-:W1:Y:S08]  /*1100*/  LDC R0, c[0x0][0x2e0] ;  /* 0x0000b800ff007b82 */ /* 0x000e700000000800 */
[----:B------:R-:W2:Y:S08]  /*1110*/  LDC R4, c[0x0][0x220] ;  /* 0x00008800ff047b82 */ /* 0x000eb00000000800 */
[----:B0-----:R-:W0:Y:S01]  /*1120*/  LDC.64 R2, c[0x0][0x2e8] ;  /* 0x0000ba00ff027b82 */ /* 0x001e220000000a00 */
[----:B-1----:R-:W-:-:S04]  /*1130*/  IMAD R33, R33, R0, UR9 ;  /* 0x0000000921217e24 */ /* 0x002fc8000f8e0200 */
[----:B--2---:R-:W-:-:S04]  /*1140*/  IMAD R33, R33, R4, UR8 ;  /* 0x0000000821217e24 */ /* 0x004fc8000f8e0204 */
[----:B0-----:R-:W-:-:S05]  /*1150*/  IMAD.WIDE R2, R33, 0x4, R2 ;  /* 0x0000000421027825 */ /* 0x001fca00078e0202 */
[----:B------:R-:W-:Y:S01]  /*1160*/  STG.E desc[UR6][R2.64], RZ ;  /* 0x000000ff02007986 */ /* 0x000fe2000c101906 */
[----:B------:R-:W-:Y:S05]  /*1170*/  EXIT ;  /* 0x000000000000794d */ /* 0x000fea0003800000 */
.L_x_2672:
        /* <DEDUP_REMOVED lines=16> */
.L_x_3313:


//--------------------- .text._ZN7cutlass13device_kernelIN5flash11enable_sm90INS1_16FlashAttnBwdSm90INS1_25CollectiveMainloopBwdSm90ILi2ELi2ELi2EN4cute5tupleIJNS5_1CILi1EEES8_S8_EEENS6_IJNS7_ILi64EEENS7_ILi128EEENS7_ILi96EEEEEENS_10bfloat16_tEfNS_4arch4Sm90ELb1ELb0ELb0ELb1ELb0ELb1ELb0ELb0ELi2ELi1ELi2ELi1ELb1EEENS1_21CollectiveEpilogueBwdISD_SE_SG_Li256ELb1ELb0ELi1EEENS1_25SingleTileBwdLPTSchedulerILb1ELi128ELb0EEEEEEEEEvNT_6ParamsE --------------------------
	.section	.text._ZN7cutlass13device_kernelIN5flash11enable_sm90INS1_16FlashAttnBwdSm90INS1_25CollectiveMainloopBwdSm90ILi2ELi2ELi2EN4cute5tupleIJNS5_1CILi1EEES8_S8_EEENS6_IJNS7_ILi64EEENS7_ILi128EEENS7_ILi96EEEEEENS_10bfloat16_tEfNS_4arch4Sm90ELb1ELb0ELb0ELb1ELb0ELb1ELb0ELb0ELi2ELi1ELi2ELi1ELb1EEENS1_21CollectiveEpilogueBwdISD_SE_SG_Li256ELb1ELb0ELi1EEENS1_25SingleTileBwdLPTSchedulerILb1ELi128ELb0EEEEEEEEEvNT_6ParamsE,"ax",@progbits
	.align	128
.text._ZN7cutlass13device_kernelIN5flash11enable_sm90INS1_16FlashAttnBwdSm90INS1_25CollectiveMainloopBwdSm90ILi2ELi2ELi2EN4cute5tupleIJNS5_1CILi1EEES8_S8_EEENS6_IJNS7_ILi64EEENS7_ILi128EEENS7_ILi96EEEEEENS_10bfloat16_tEfNS_4arch4Sm90ELb1ELb0ELb0ELb1ELb0ELb1ELb0ELb0ELi2ELi1ELi2ELi1ELb1EEENS1_21CollectiveEpilogueBwdISD_SE_SG_Li256ELb1ELb0ELi1EEENS1_25SingleTileBwdLPTSchedulerILb1ELi128ELb0EEEEEEEEEvNT_6ParamsE:
        .type           _ZN7cutlass13device_kernelIN5flash11enable_sm90INS1_16FlashAttnBwdSm90INS1_25CollectiveMainloopBwdSm90ILi2ELi2ELi2EN4cute5tupleIJNS5_1CILi1EEES8_S8_EEENS6_IJNS7_ILi64EEENS7_ILi128EEENS7_ILi96EEEEEENS_10bfloat16_tEfNS_4arch4Sm90ELb1ELb0ELb0ELb1ELb0ELb1ELb0ELb0ELi2ELi1ELi2ELi1ELb1EEENS1_21CollectiveEpilogueBwdISD_SE_SG_Li256ELb1ELb0ELi1EEENS1_25SingleTileBwdLPTSchedulerILb1ELi128ELb0EEEEEEEEEvNT_6ParamsE,@function
        .size           _ZN7cutlass13device_kernelIN5flash11enable_sm90INS1_16FlashAttnBwdSm90INS1_25CollectiveMainloopBwdSm90ILi2ELi2ELi2EN4cute5tupleIJNS5_1CILi1EEES8_S8_EEENS6_IJNS7_ILi64EEENS7_ILi128EEENS7_ILi96EEEEEENS_10bfloat16_tEfNS_4arch4Sm90ELb1ELb0ELb0ELb1ELb0ELb1ELb0ELb0ELi2ELi1ELi2ELi1ELb1EEENS1_21CollectiveEpilogueBwdISD_SE_SG_Li256ELb1ELb0ELi1EEENS1_25SingleTileBwdLPTSchedulerILb1ELi128ELb0EEEEEEEEEvNT_6ParamsE,(.L_x_3314 - _ZN7cutlass13device_kernelIN5flash11enable_sm90INS1_16FlashAttnBwdSm90INS1_25CollectiveMainloopBwdSm90ILi2ELi2ELi2EN4cute5tupleIJNS5_1CILi1EEES8_S8_EEENS6_IJNS7_ILi64EEENS7_ILi128EEENS7_ILi96EEEEEENS_10bfloat16_tEfNS_4arch4Sm90ELb1ELb0ELb0ELb1ELb0ELb1ELb0ELb0ELi2ELi1ELi2ELi1ELb1EEENS1_21CollectiveEpilogueBwdISD_SE_SG_Li256ELb1ELb0ELi1EEENS1_25SingleTileBwdLPTSchedulerILb1ELi128ELb0EEEEEEEEEvNT_6ParamsE)
        .other          _ZN7cutlass13device_kernelIN5flash11enable_sm90INS1_16FlashAttnBwdSm90INS1_25CollectiveMainloopBwdSm90ILi2ELi2ELi2EN4cute5tupleIJNS5_1CILi1EEES8_S8_EEENS6_IJNS7_ILi64EEENS7_ILi128EEENS7_ILi96EEEEEENS_10bfloat16_tEfNS_4arch4Sm90ELb1ELb0ELb0ELb1ELb0ELb1ELb0ELb0ELi2ELi1ELi2ELi1ELb1EEENS1_21CollectiveEpilogueBwdISD_SE_SG_Li256ELb1ELb0ELi1EEENS1_25SingleTileBwdLPTSchedulerILb1ELi128ELb0EEEEEEEEEvNT_6ParamsE,@"STO_CUDA_ENTRY STV_DEFAULT"
_ZN7cutlass13device_kernelIN5flash11enable_sm90INS1_16FlashAttnBwdSm90INS1_25CollectiveMainloopBwdSm90ILi2ELi2ELi2EN4cute5tupleIJNS5_1CILi1EEES8_S8_EEENS6_IJNS7_ILi64EEENS7_ILi128EEENS7_ILi96EEEEEENS_10bfloat16_tEfNS_4arch4Sm90ELb1ELb0ELb0ELb1ELb0ELb1ELb0ELb0ELi2ELi1ELi2ELi1ELb1EEENS1_21CollectiveEpilogueBwdISD_SE_SG_Li256ELb1ELb0ELi1EEENS1_25SingleTileBwdLPTSchedulerILb1ELi128ELb0EEEEEEEEEvNT_6ParamsE:
        /* <DEDUP_REMOVED lines=24> */
.L_x_2674:
[----:B------:R-:W-:Y:S05]  /*0180*/  BSYNC B0 ;  /* 0x0000000000007941 */ /* 0x000fea0003800000 */
.L_x_2673:
        /* <DEDUP_REMOVED lines=37> */
.L_x_2675:
        /* <DEDUP_REMOVED lines=22> */
.L_x_2676:
[----:B------:R-:W-:Y:S01]  /*0540*/  PLOP3.LUT P0, PT, PT, PT, UP0, 0x80, 0x0 ;  /* 0x000000000000781c */ /* 0x000fe20003f0f008 */
[----:B------:R-:W-:Y:S01]  /*0550*/  NOP ;  /* 0x0000000000007918 */ /* 0x000fe20000000000 */
[----:B------:R-:W-:Y:S01]  /*0560*/  ULDC.64 UR46, c[0x0][0x208] ;  /* 0x00008200002e7ab9 */ /* 0x000fe20000000a00 */
[----:B------:R-:W-:Y:S01]  /*0570*/  BSSY B6, `(.L_x_2677) ;  /* 0x0000a4f000067945 */ /* 0x000fe20003800000 */
[----:B-12-4-:R-:W-:Y:S09]  /*0580*/  BAR.SYNC.DEFER_BLOCKING 0x0 ;  /* 0x0000000000007b1d */ /* 0x016ff20000010000 */
[----:B------:R-:W-:Y:S05]  /*0590*/  @!P0 BRA `(.L_x_2678) ;  /* 0x00000060003c8947 */ /* 0x000fea0003800000 */
.L_x_2679:
        /* <DEDUP_REMOVED lines=32> */
.L_x_2680:
[----:B------:R-:W-:Y:S01]  /*07a0*/  ULDC UR7, c[0x0][0x8c4] ;  /* 0x0002310000077ab9 */ /* 0x000fe20000000800 */
[----:B------:R-:W-:Y:S01]  /*07b0*/  UMOV UR36, UR10 ;  /* 0x0000000a00247c82 */ /* 0x000fe20008000000 */
[----:B------:R-:W-:-:S11]  /*07c0*/  UISETP.NE.AND UP0, UPT, UR7, 0x1, UPT ;  /* 0x000000010700788c */ /* 0x000fd6000bf05270 */
[----:B------:R-:W-:Y:S02]  /*07d0*/  @UP0 ULDC.64 UR8, c[0x0][0x8c8] ;  /* 0x0002320000080ab9 */ /* 0x000fe40000000a00 */
[----:B------:R-:W-:-:S04]  /*07e0*/  UIMAD.WIDE.U32 UR4, UR10, UR8, URZ ;  /* 0x000000080a0472a5 */ /* 0x000fc8000f8e003f */
[----:B------:R-:W-:-:S04]  /*07f0*/  @UP0 USHF.R.U32.HI UR36, URZ, UR9, UR5 ;  /* 0x000000093f240299 */ /* 0x000fc80008011605 */
[----:B------:R-:W-:-:S12]  /*0800*/  UIMAD UR4, UR36, UR7, URZ ;  /* 0x00000007240472a4 */ /* 0x000fd8000f8e023f */
.L_x_2681:
        /* <DEDUP_REMOVED lines=9> */
[----:B------:R-:W-:-:S03]  /*08a0*/  @UP0 USHF.R.U32.HI UR39, URZ, UR7, UR5 ;  /* 0x000000073f270299 */ /* 0x000fc60008011605 */
[----:B------:R-:W-:Y:S02]  /*08b0*/  ULDC.64 UR4, c[0x0][0x8f8] ;  /* 0x00023e0000047ab9 */ /* 0x000fe40000000a00 */
[----:B------:R-:W-:Y:S01]  /*08c0*/  ISETP.NE.U32.AND P0, PT, RZ, UR4, PT ;  /* 0x00000004ff007c0c */ /* 0x000fe2000bf05070 */
[----:B------:R-:W-:-:S03]  /*08d0*/  UIADD3 UR4, -UR39, URZ, URZ ;  /* 0x0000003f27047290 */ /* 0x000fc6000fffe13f */
[----:B------:R-:W-:Y:S01]  /*08e0*/  ISETP.NE.AND.EX P0, PT, RZ, UR5, PT, P0 ;  /* 0x00000005ff007c0c */ /* 0x000fe2000bf05300 */
[----:B------:R-:W-:-:S12]  /*08f0*/  UIMAD UR37, UR37, UR4, UR6 ;  /* 0x00000004252572a4 */ /* 0x000fd8000f8e0206 */
        /* <DEDUP_REMOVED lines=8> */
.L_x_2682:
        /* <DEDUP_REMOVED lines=14> */
.L_x_2684:
[----:B------:R-:W-:-:S05]  /*0a60*/  ULDC UR4, c[0x0][0x8ec] ;  /* 0x00023b0000047ab9 */ /* 0x000fca0000000800 */
.L_x_2683:
[----:B------:R-:W-:-:S04]  /*0a70*/  UIADD3 UR4, UR4, 0x7f, URZ ;  /* 0x0000007f04047890 */ /* 0x000fc8000fffe03f */
[----:B------:R-:W-:-:S04]  /*0a80*/  USHF.R.S32.HI UR5, URZ, 0x1f, UR4 ;  /* 0x0000001f3f057899 */ /* 0x000fc80008011404 */
[----:B------:R-:W-:-:S04]  /*0a90*/  ULEA.HI UR5, UR5, UR4, URZ, 0x7 ;  /* 0x0000000405057291 */ /* 0x000fc8000f8f383f */
[----:B------:R-:W-:-:S04]  /*0aa0*/  USHF.R.S32.HI UR5, URZ, 0x7, UR5 ;  /* 0x000000073f057899 */ /* 0x000fc80008011405 */
[----:B------:R-:W-:-:S04]  /*0ab0*/  UISETP.GE.AND UP0, UPT, UR36, UR5, UPT ;  /* 0x000000052400728c */ /* 0x000fc8000bf06270 */
[----:B------:R-:W-:-:S06]  /*0ac0*/  USEL UR39, UR39, 0xffffffff, !UP0 ;  /* 0xffffffff27277887 */ /* 0x000fcc000c000000 */
[----:B------:R-:W-:-:S13]  /*0ad0*/  ISETP.LE.AND P0, PT, RZ, UR39, PT ;  /* 0x00000027ff007c0c */ /* 0x000fda000bf03270 */
[----:B------:R-:W-:Y:S05]  /*0ae0*/  @!P0 BRA `(.L_x_2685) ;  /* 0x0000009c00dc8947 */ /* 0x000fea0003800000 */
[----:B------:R-:W1:Y:S01]  /*0af0*/  S2R R0, SR_TID.X ;  /* 0x0000000000007919 */ /* 0x000e620000002100 */
[----:B------:R-:W-:Y:S01]  /*0b00*/  ULDC.64 UR4, c[0x0][0x780] ;  /* 0x0001e00000047ab9 */ /* 0x000fe20000000a00 */
[----:B------:R-:W-:Y:S01]  /*0b10*/  USHF.R.S32.HI UR40, URZ, 0x1f, UR37 ;  /* 0x0000001f3f287899 */ /* 0x000fe20008011425 */
[----:B------:R-:W-:Y:S01]  /*0b20*/  ISETP.NE.U32.AND P0, PT, RZ, UR4, PT ;  /* 0x00000004ff007c0c */ /* 0x000fe2000bf05070 */
[----:B------:R-:W-:-:S03]  /*0b30*/  ULDC UR44, c[0x0][0x290] ;  /* 0x0000a400002c7ab9 */ /* 0x000fc60000000800 */
        /* <DEDUP_REMOVED lines=10> */
.L_x_2686:
        /* <DEDUP_REMOVED lines=14> */
.L_x_2687:
        /* <DEDUP_REMOVED lines=11> */
.L_x_2688:
        /* <DEDUP_REMOVED lines=13> */
.L_x_2689:
[----:B------:R-:W-:Y:S01]  /*0e40*/  UIADD3 UR5, UR41, -UR44, URZ ;  /* 0x8000002c29057290 */ /* 0x000fe2000fffe03f */
[----:B------:R-:W-:Y:S01]  /*0e50*/  PLOP3.LUT P0, PT, PT, PT, PT, 0x80, 0x0 ;  /* 0x000000000000781c */ /* 0x000fe20003f0f070 */
[----:B------:R-:W-:Y:S01]  /*0e60*/  ULDC UR6, c[0x0][0x74c] ;  /* 0x0001d30000067ab9 */ /* 0x000fe20000000800 */
[----:B------:R-:W-:Y:S01]  /*0e70*/  UIADD3 UR4, UR41, 0x3f, URZ ;  /* 0x0000003f29047890 */ /* 0x000fe2000fffe03f */
[----:B------:R-:W-:Y:S01]  /*0e80*/  CS2R R70, SRZ ;  /* 0x0000000000467805 */ /* 0x000fe2000001ff00 */
[----:B------:R-:W-:Y:S01]  /*0e90*/  ULEA UR5, UR36, UR5, 0x7 ;  /* 0x0000000524057291 */ /* 0x000fe2000f8e383f */
[----:B------:R-:W-:Y:S02]  /*0ea0*/  CS2R R68, SRZ ;  /* 0x0000000000447805 */ /* 0x000fe4000001ff00 */
[----:B------:R-:W-:Y:S02]  /*0eb0*/  CS2R R66, SRZ ;  /* 0x0000000000427805 */ /* 0x000fe4000001ff00 */
[----:B------:R-:W-:Y:S01]  /*0ec0*/  CS2R R64, SRZ ;  /* 0x0000000000407805 */ /* 0x000fe2000001ff00 */
[----:B------:R-:W-:Y:S01]  /*0ed0*/  UIADD3 UR5, UR5, -UR6, URZ ;  /* 0x8000000605057290 */ /* 0x000fe2000fffe03f */
[----:B------:R-:W-:-:S02]  /*0ee0*/  CS2R R62, SRZ ;  /* 0x00000000003e7805 */ /* 0x000fc4000001ff00 */
[----:B------:R-:W-:Y:S02]  /*0ef0*/  CS2R R60, SRZ ;  /* 0x00000000003c7805 */ /* 0x000fe4000001ff00 */
[----:B------:R-:W-:Y:S01]  /*0f00*/  CS2R R58, SRZ ;  /* 0x00000000003a7805 */ /* 0x000fe2000001ff00 */
[----:B------:R-:W-:Y:S01]  /*0f10*/  USHF.R.S32.HI UR6, URZ, 0x1f, UR5 ;  /* 0x0000001f3f067899 */ /* 0x000fe20008011405 */
[----:B------:R-:W-:Y:S02]  /*0f20*/  CS2R R56, SRZ ;  /* 0x0000000000387805 */ /* 0x000fe4000001ff00 */
        /* <DEDUP_REMOVED lines=69> */
.L_x_2692:
        /* <DEDUP_REMOVED lines=15> */
.L_x_2691:
        /* <DEDUP_REMOVED lines=22> */
.L_x_2694:
        /* <DEDUP_REMOVED lines=15> */
.L_x_2693:
[----:B------:R-:W-:Y:S01]  /*16c0*/  SHF.R.S32.HI R23, RZ, 0x1f, R22 ;  /* 0x0000001fff177819 */ /* 0x000fe20000011416 */
[----:B------:R-:W-:-:S03]  /*16d0*/  UMOV UR4, 0xffffffff ;  /* 0xffffffff00047882 */ /* 0x000fc60000000000 */
[----:B------:R-:W-:-:S04]  /*16e0*/  LEA.HI R0, R23, R22, RZ, 0x7 ;  /* 0x0000001617007211 */ /* 0x000fc800078f38ff */
[----:B------:R-:W-:Y:S01]  /*16f0*/  SHF.R.S32.HI R19, RZ, 0x7, R0 ;  /* 0x00000007ff137819 */ /* 0x000fe20000011400 */
[----:B------:R-:W-:Y:S06]  /*1700*/  BRA.DIV UR4, `(.L_x_2695) ;  /* 0x0000009204dc7947 */ /* 0x000fec000b800000 */
[----:B------:R1:W2:Y:S02]  /*1710*/  SHFL.IDX PT, R14, R19, RZ, 0x1f ;  /* 0x00001fff130e7589 */ /* 0x0002a400000e0000 */
.L_x_2792:
        /* <DEDUP_REMOVED lines=15> */
.L_x_2696:
        /* <DEDUP_REMOVED lines=19> */
.L_x_2698:
        /* <DEDUP_REMOVED lines=35> */
[----:B------:R-:W-:Y:S01]  /*1b70*/  UIMAD UR44, UR36, -0x80, UR44 ;  /* 0xffffff80242c78a4 */ /* 0x000fe2000f8e022c */
[----:B------:R-:W-:Y:S01]  /*1b80*/  LEA.HI R25, R25, R24, RZ, 0x5 ;  /* 0x0000001819197211 */ /* 0x000fe200078f28ff */
[----:B------:R-:W-:Y:S01]  /*1b90*/  IMAD.SHL.U32 R7, R7, 0x10, RZ ;  /* 0x0000001007077824 */ /* 0x000fe200078e00ff */
[--C-:B------:R-:W-:Y:S01]  /*1ba0*/  SHF.R.S32.HI R3, RZ, 0x2, R26.reuse ;  /* 0x00000002ff037819 */ /* 0x100fe2000001141a */
[----:B------:R-:W2:Y:S01]  /*1bb0*/  LDSM.16.M88.4 R184, [R5+0x6000] ;  /* 0x0060000005b8783b */ /* 0x000ea20000000200 */
[----:B------:R-:W-:Y:S01]  /*1bc0*/  SHF.R.S32.HI R26, RZ, 0x1f, R26 ;  /* 0x0000001fff1a7819 */ /* 0x000fe2000001141a */
[----:B------:R-:W-:Y:S01]  /*1bd0*/  IMAD.U32 R6, RZ, RZ, UR44 ;  /* 0x0000002cff067e24 */ /* 0x000fe2000f8e00ff */
[----:B------:R-:W-:Y:S01]  /*1be0*/  SHF.R.S32.HI R25, RZ, 0x5, R25 ;  /* 0x00000005ff197819 */ /* 0x000fe20000011419 */
[----:B------:R-:W3:Y:S01]  /*1bf0*/  LDSM.16.M88.4 R188, [R5+0x8000] ;  /* 0x0080000005bc783b */ /* 0x000ee20000000200 */
[----:B------:R-:W-:-:S02]  /*1c00*/  LEA.HI R22, R23, R22, RZ, 0x3 ;  /* 0x0000001617167211 */ /* 0x000fc400078f18ff */
[----:B------:R-:W-:Y:S02]  /*1c10*/  CS2R R70, SRZ ;  /* 0x0000000000467805 */ /* 0x000fe4000001ff00 */
[----:B------:R-:W-:Y:S01]  /*1c20*/  LOP3.LUT R7, R0, 0x30, R7, 0xf8, !PT ;  /* 0x0000003000077812 */ /* 0x000fe200078ef807 */
[----:B------:R-:W-:Y:S01]  /*1c30*/  IMAD R25, R25, -0x10, R6 ;  /* 0xfffffff019197824 */ /* 0x000fe200078e0206 */
[----:B------:R-:W-:Y:S01]  /*1c40*/  LEA.HI R26, R26, R3, RZ, 0x3 ;  /* 0x000000031a1a7211 */ /* 0x000fe200078f18ff */
[----:B------:R4:W2:Y:S01]  /*1c50*/  LDSM.16.M88.4 R192, [R5+0xa000] ;  /* 0x00a0000005c0783b */ /* 0x0008a20000000200 */
[----:B------:R-:W-:Y:S02]  /*1c60*/  LOP3.LUT R7, R7, 0x8, R22, 0xf8, !PT ;  /* 0x0000000807077812 */ /* 0x000fe400078ef816 */
[----:B------:R-:W-:Y:S02]  /*1c70*/  CS2R R68, SRZ ;  /* 0x0000000000447805 */ /* 0x000fe4000001ff00 */
[----:B------:R-:W-:-:S02]  /*1c80*/  LOP3.LUT R26, R26, 0xfffffff8, RZ, 0xc0, !PT ;  /* 0xfffffff81a1a7812 */ /* 0x000fc400078ec0ff */
[----:B------:R-:W-:Y:S02]  /*1c90*/  CS2R R66, SRZ ;  /* 0x0000000000427805 */ /* 0x000fe4000001ff00 */
[----:B------:R-:W-:Y:S02]  /*1ca0*/  SHF.R.U32.HI R0, RZ, 0x3, R0 ;  /* 0x00000003ff007819 */ /* 0x000fe40000011600 */
[----:B------:R-:W-:Y:S02]  /*1cb0*/  CS2R R64, SRZ ;  /* 0x0000000000407805 */ /* 0x000fe4000001ff00 */
[----:B------:R-:W-:Y:S01]  /*1cc0*/  IADD3 R25, R25, R26, -R3 ;  /* 0x0000001a19197210 */ /* 0x000fe20007ffe803 */
[----:B------:R-:W-:Y:S01]  /*1cd0*/  IMAD R3, R19, 0x8, R4 ;  /* 0x0000000813037824 */ /* 0x000fe200078e0204 */
[----:B------:R-:W-:Y:S02]  /*1ce0*/  LOP3.LUT R0, R7, R0, RZ, 0x3c, !PT ;  /* 0x0000000007007212 */ /* 0x000fe400078e3cff */
[----:B------:R-:W-:-:S02]  /*1cf0*/  CS2R R62, SRZ ;  /* 0x00000000003e7805 */ /* 0x000fc4000001ff00 */
[----:B------:R-:W-:Y:S02]  /*1d00*/  LEA.HI R6, R19, R19, RZ, 0x1 ;  /* 0x0000001313067211 */ /* 0x000fe400078f08ff */
[----:B------:R-:W-:Y:S02]  /*1d10*/  CS2R R60, SRZ ;  /* 0x00000000003c7805 */ /* 0x000fe4000001ff00 */
[----:B------:R-:W-:Y:S01]  /*1d20*/  CS2R R58, SRZ ;  /* 0x00000000003a7805 */ /* 0x000fe2000001ff00 */
[----:B------:R-:W-:Y:S01]  /*1d30*/  IMAD.U32 R3, R3, 0x200, R0 ;  /* 0x0000020003037824 */ /* 0x000fe200078e0000 */
[----:B------:R-:W-:Y:S01]  /*1d40*/  LOP3.LUT R6, R6, 0xfffffffe, RZ, 0xc0, !PT ;  /* 0xfffffffe06067812 */ /* 0x000fe200078ec0ff */
[----:B------:R-:W-:Y:S01]  /*1d50*/  IMAD.MOV.U32 R0, RZ, RZ, 0x20 ;  /* 0x00000020ff007424 */ /* 0x000fe200078e00ff */
[----:B------:R-:W-:Y:S02]  /*1d60*/  CS2R R56, SRZ ;  /* 0x0000000000387805 */ /* 0x000fe4000001ff00 */
[----:B------:R-:W-:-:S02]  /*1d70*/  CS2R R54, SRZ ;  /* 0x0000000000367805 */ /* 0x000fc4000001ff00 */
        /* <DEDUP_REMOVED lines=52> */
[----:B-1234-:R-:W-:-:S09]  /*20c0*/  ULDC UR6, c[0x0][0x744] ;  /* 0x0001d10000067ab9 */ /* 0x01efd20000000800 */
.L_x_2709:
[----:B------:R-:W-:-:S06]  /*20d0*/  UISETP.NE.AND UP0, UPT, UR12, 0x3, UPT ;  /* 0x000000030c00788c */ /* 0x000fcc000bf05270 */
[----:B------:R-:W-:-:S13]  /*20e0*/  PLOP3.LUT P0, PT, PT, PT, UP0, 0x80, 0x0 ;  /* 0x000000000000781c */ /* 0x000fda0003f0f008 */
[----:B-1----:R-:W-:Y:S05]  /*20f0*/  @!P0 BRA `(.L_x_2699) ;  /* 0x0000000000048947 */ /* 0x002fea0003800000 */
[----:B------:R-:W-:Y:S01]  /*2100*/  BPT.TRAP 0x1 ;  /* 0x000000040000795c */ /* 0x000fe20000300000 */
.L_x_2699:
[----:B------:R-:W-:Y:S01]  /*2110*/  R2UR UR7, R2 ;  /* 0x00000000020772ca */ /* 0x000fe200000e0000 */
[----:B------:R-:W-:-:S05]  /*2120*/  IMAD.U32 R6, RZ, RZ, UR4 ;  /* 0x00000004ff067e24 */ /* 0x000fca000f8e00ff */
[----:B------:R-:W-:-:S07]  /*2130*/  SHF.L.U32 R6, R6, 0x1f, RZ ;  /* 0x0000001f06067819 */ /* 0x000fce00000006ff */
[----:B------:R-:W-:-:S09]  /*2140*/  ULEA UR7, UR5, UR7, 0x3 ;  /* 0x0000000705077291 */ /* 0x000fd2000f8e183f */
[----:B------:R1:W2:Y:S01]  /*2150*/  SYNCS.PHASECHK.TRANS64.TRYWAIT P1, [UR7+0x26810], R6 ;  /* 0x02681006ff0075a7 */ /* 0x0002a20008020147 */
[----:B------:R-:W-:Y:S05]  /*2160*/  @!P0 BRA `(.L_x_2700) ;  /* 0x0000000000048947 */ /* 0x000fea0003800000 */
[----:B------:R-:W-:Y:S01]  /*2170*/  BPT.TRAP 0x1 ;  /* 0x000000040000795c */ /* 0x000fe20000300000 */
.L_x_2700:
[----:B--2---:R-:W-:Y:S05]  /*2180*/  @P1 BRA `(.L_x_2701) ;  /* 0x0000000000081947 */ /* 0x004fea0003800000 */
[----:B------:R-:W2:Y:S02]  /*2190*/  SYNCS.PHASECHK.TRANS64.TRYWAIT P1, [UR7+0x26810], R6 ;  /* 0x02681006ff0075a7 */ /* 0x000ea40008020147 */
[----:B--2---:R-:W-:Y:S05]  /*21a0*/  @!P1 BRA `(.L_x_2702) ;  /* 0x0000008800689947 */ /* 0x004fea0003800000 */
.L_x_2701:
[----:B------:R-:W-:Y:S01]  /*21b0*/  R2UR UR8, R2 ;  /* 0x00000000020872ca */ /* 0x000fe200000e0000 */
[----:B--2---:R-:W-:Y:S01]  /*21c0*/  IMAD R5, R17, 0x800, R2 ;  /* 0x0000080011057824 */ /* 0x004fe200078e0202 */
[----:B------:R-:W-:Y:S01]  /*21d0*/  WARPGROUP.ARRIVE ;  /* 0x00000000000079c5 */ /* 0x000fe20000000000 */
[----:B------:R-:W-:-:S03]  /*21e0*/  UMOV UR11, 0x80000020 ;  /* 0x80000020000b7882 */ /* 0x000fc60000000000 */
        /* <DEDUP_REMOVED lines=11> */
[----:B------:R-:W-:Y:S01]  /*22a0*/  UIMAD UR14, UR5, 0x300, UR14 ;  /* 0x00000300050e78a4 */ /* 0x000fe2000f8e020e */
[----:B------:R-:W-:-:S04]  /*22b0*/  UMOV UR9, 0xc0000010 ;  /* 0xc000001000097882 */ /* 0x000fc80000000000 */
        /* <DEDUP_REMOVED lines=49> */
.L_x_2703:
[----:B------:R1:W1:Y:S01]  /*25d0*/  SYNCS.PHASECHK.TRANS64.TRYWAIT P1, [UR7+0x26830], R6 ;  /* 0x02683006ff0075a7 */ /* 0x0002620008020147 */
[----:B------:R-:W-:Y:S05]  /*25e0*/  @!P0 BRA `(.L_x_2704) ;  /* 0x0000000000048947 */ /* 0x000fea0003800000 */
[----:B------:R-:W-:Y:S01]  /*25f0*/  BPT.TRAP 0x1 ;  /* 0x000000040000795c */ /* 0x000fe20000300000 */
.L_x_2704:
[----:B-1----:R-:W-:Y:S05]  /*2600*/  @P1 BRA `(.L_x_2705) ;  /* 0x0000000000081947 */ /* 0x002fea0003800000 */
[----:B------:R-:W1:Y:S02]  /*2610*/  SYNCS.PHASECHK.TRANS64.TRYWAIT P1, [UR7+0x26830], R6 ;  /* 0x02683006ff0075a7 */ /* 0x000e640008020147 */
[----:B-1----:R-:W-:Y:S05]  /*2620*/  @!P1 BRA `(.L_x_2706) ;  /* 0x0000008400609947 */ /* 0x002fea0003800000 */
.L_x_2705:
[----:B------:R-:W-:Y:S01]  /*2630*/  R2UR UR8, R2 ;  /* 0x00000000020872ca */ /* 0x000fe200000e0000 */
[----:B------:R-:W-:Y:S01]  /*2640*/  WARPGROUP.ARRIVE ;  /* 0x00000000000079c5 */ /* 0x000fe20000000000 */
[----:B------:R-:W-:Y:S01]  /*2650*/  UMOV UR11, 0x80000020 ;  /* 0x80000020000b7882 */ /* 0x000fe20000000000 */
[----:B------:R-:W-:-:S10]  /*2660*/  ISETP.GT.AND P1, PT, R4, RZ, PT ;  /* 0x000000ff0400720c */ /* 0x000fd40003f24270 */
[----:B------:R-:W-:-:S04]  /*2670*/  UIADD3 UR8, UR8, 0x18000, URZ ;  /* 0x0001800008087890 */ /* 0x000fc8000fffe03f */
[----:B------:R-:W-:-:S04]  /*2680*/  USHF.R.U32.HI UR8, URZ, 0x4, UR8 ;  /* 0x000000043f087899 */ /* 0x000fc80008011608 */
[----:B------:R-:W-:-:S04]  /*2690*/  ULOP3.LUT UR8, UR8, 0x3fff, URZ, 0xc0, !UPT ;  /* 0x00003fff08087892 */ /* 0x000fc8000f8ec03f */
[----:B------:R-:W-:Y:S02]  /*26a0*/  ULOP3.LUT UR9, UR8, 0x10000, URZ, 0xfc, !UPT ;  /* 0x0001000008097892 */ /* 0x000fe4000f8efc3f */
[----:B------:R-:W-:Y:S02]  /*26b0*/  ULOP3.LUT UR8, UR8, 0x1000000, URZ, 0xfc, !UPT ;  /* 0x0100000008087892 */ /* 0x000fe4000f8efc3f */
[----:B------:R-:W-:Y:S02]  /*26c0*/  UIMAD UR9, UR5, 0x300, UR9 ;  /* 0x00000300050978a4 */ /* 0x000fe4000f8e0209 */
[----:B------:R-:W-:-:S05]  /*26d0*/  UIMAD UR8, UR5, 0x300, UR8 ;  /* 0x00000300050878a4 */ /* 0x000fca000f8e0208 */
[----:B------:R-:W-:-:S04]  /*26e0*/  UMOV UR10, UR9 ;  /* 0x00000009000a7c82 */ /* 0x000fc80008000000 */
        /* <DEDUP_REMOVED lines=102> */
[----:B------:R-:W-:Y:S01]  /*2d50*/  FSEL R155, R162, -INF , !P1 ;  /* 0xff800000a29b7808 */ /* 0x000fe20004800000 */
[----:B------:R-:W5:Y:S01]  /*2d60*/  MUFU.EX2 R168, R168 ;  /* 0x000000a800a87308 */ /* 0x000f620000000800 */
[----:B------:R-:W-:Y:S01]  /*2d70*/  FSEL R154, R163, -INF , !P2 ;  /* 0xff800000a39a7808 */ /* 0x000fe20005000000 */
[----:B------:R-:W-:Y:S01]  /*2d80*/  FFMA.FTZ R212, R181, UR6, -R212 ;  /* 0x00000006b5d47c23 */ /* 0x000fe200080108d4 */
[----:B----4-:R-:W-:Y:S01]  /*2d90*/  FSEL R157, R166, -INF , !P3 ;  /* 0xff800000a69d7808 */ /* 0x010fe20005800000 */
[----:B------:R-:W-:Y:S01]  /*2da0*/  FFMA.FTZ R169, R155, UR6, -R208 ;  /* 0x000000069ba97c23 */ /* 0x000fe200080108d0 */
[----:B------:R-:W-:Y:S01]  /*2db0*/  ISETP.GT.AND P2, PT, R177, 0x19, PT ;  /* 0x00000019b100780c */ /* 0x000fe20003f44270 */
[----:B------:R-:W-:Y:S01]  /*2dc0*/  FFMA.FTZ R163, R154, UR6, -R209 ;  /* 0x000000069aa37c23 */ /* 0x000fe200080108d1 */
[----:B------:R-:W-:Y:S01]  /*2dd0*/  FSEL R180, R171, -INF , !P5 ;  /* 0xff800000abb47808 */ /* 0x000fe20006800000 */
[----:B------:R-:W-:Y:S01]  /*2de0*/  FFMA.FTZ R176, R157, UR6, -R20 ;  /* 0x000000069db07c23 */ /* 0x000fe20008010814 */
[----:B------:R-:W-:Y:S01]  /*2df0*/  FSEL R20, R167, -INF , !P2 ;  /* 0xff800000a7147808 */ /* 0x000fe20005000000 */
[----:B------:R-:W-:Y:S01]  /*2e00*/  MUFU.EX2 R162, R215 ;  /* 0x000000d700a27308 */ /* 0x000fe20000000800 */
[C---:B------:R-:W-:Y:S01]  /*2e10*/  ISETP.GT.AND P1, PT, R177.reuse, 0x28, PT ;  /* 0x00000028b100780c */ /* 0x040fe20003f24270 */
[----:B------:R-:W-:Y:S01]  /*2e20*/  FFMA.FTZ R180, R180, UR6, -R213 ;  /* 0x00000006b4b47c23 */ /* 0x000fe200080108d5 */
[----:B------:R-:W-:-:S02]  /*2e30*/  ISETP.GT.AND P4, PT, R177, 0x29, PT ;  /* 0x00000029b100780c */ /* 0x000fc40003f84270 */
[C---:B------:R-:W-:Y:S02]  /*2e40*/  ISETP.GT.AND P3, PT, R177.reuse, 0x30, PT ;  /* 0x00000030b100780c */ /* 0x040fe40003f64270 */
[C---:B------:R-:W-:Y:S01]  /*2e50*/  ISETP.GT.AND P2, PT, R177.reuse, 0x31, PT ;  /* 0x00000031b100780c */ /* 0x040fe20003f44270 */
[----:B------:R-:W4:Y:S01]  /*2e60*/  MUFU.EX2 R165, R165 ;  /* 0x000000a500a57308 */ /* 0x000f220000000800 */
[C---:B------:R-:W-:Y:S02]  /*2e70*/  ISETP.GT.AND P6, PT, R177.reuse, 0x38, PT ;  /* 0x00000038b100780c */ /* 0x040fe40003fc4270 */
[----:B------:R-:W-:Y:S01]  /*2e80*/  ISETP.GT.AND P5, PT, R177, 0x39, PT ;  /* 0x00000039b100780c */ /* 0x000fe20003fa4270 */
[----:B------:R-:W-:Y:S01]  /*2e90*/  FFMA.FTZ R177, R20, UR6, -R21 ;  /* 0x0000000614b17c23 */ /* 0x000fe20008010815 */
[----:B------:R-:W-:Y:S01]  /*2ea0*/  FSEL R208, R175, -INF , !P4 ;  /* 0xff800000afd07808 */ /* 0x000fe20006000000 */
[----:B------:R-:W-:Y:S02]  /*2eb0*/  WARPGROUP.DEPBAR.LE gsb0, 0x0 ;  /* 0x00008000000079c5 */ /* 0x000fe40000010000 */
[----:B------:R-:W-:Y:S01]  /*2ec0*/  WARPGROUP.ARRIVE ;  /* 0x00000000000079c5 */ /* 0x000fe20000000000 */
[----:B------:R-:W-:Y:S01]  /*2ed0*/  FSEL R175, R178, -INF , !P3 ;  /* 0xff800000b2af7808 */ /* 0x000fe20005800000 */
[----:B------:R-:W-:Y:S01]  /*2ee0*/  FFMA.FTZ R208, R208, UR6, -R23 ;  /* 0x00000006d0d07c23 */ /* 0x000fe20008010817 */
[----:B------:R-:W-:Y:S01]  /*2ef0*/  FSEL R178, R179, -INF , !P2 ;  /* 0xff800000b3b27808 */ /* 0x000fe20005000000 */
[----:B------:R-:W4:Y:S01]  /*2f00*/  MUFU.EX2 R15, R15 ;  /* 0x0000000f000f7308 */ /* 0x000f220000000800 */
[----:B------:R-:W-:Y:S01]  /*2f10*/  FSEL R179, R182, -INF , !P6 ;  /* 0xff800000b6b37808 */ /* 0x000fe20007000000 */
[----:B------:R-:W-:Y:S01]  /*2f20*/  HGMMA.64x64x16.F32.BF16 R120, R192, gdesc[UR8], R120, gsb0 ;  /* 0x00e00008c0787df0 */ /* 0x000fe20008001878 */
[----:B------:R-:W-:Y:S01]  /*2f30*/  UIADD3 UR10, UR9, 0x202, URZ ;  /* 0x00000202090a7890 */ /* 0x000fe2000fffe03f */
[----:B------:R-:W-:Y:S01]  /*2f40*/  FSEL R181, R174, -INF , !P1 ;  /* 0xff800000aeb57808 */ /* 0x000fe20004800000 */
[----:B------:R-:W-:Y:S01]  /*2f50*/  UMOV UR11, 0x80000020 ;  /* 0x80000020000b7882 */ /* 0x000fe20000000000 */
[----:B------:R-:W-:Y:S01]  /*2f60*/  FFMA.FTZ R218, R179, UR6, -R218 ;  /* 0x00000006b3da7c23 */ /* 0x000fe200080108da */
[----:B------:R-:W-:Y:S01]  /*2f70*/  FSEL R182, R183, -INF , !P5 ;  /* 0xff800000b7b67808 */ /* 0x000fe20006800000 */
[----:B------:R-:W-:Y:S01]  /*2f80*/  FFMA.FTZ R210, R175, UR6, -R210 ;  /* 0x00000006afd27c23 */ /* 0x000fe200080108d2 */
[----:B------:R-:W-:Y:S01]  /*2f90*/  FFMA.FTZ R22, R181, UR6, -R22 ;  /* 0x00000006b5167c23 */ /* 0x000fe20008010816 */
[----:B------:R-:W-:Y:S01]  /*2fa0*/  FFMA.FTZ R211, R178, UR6, -R211 ;  /* 0x00000006b2d37c23 */ /* 0x000fe200080108d3 */
[----:B------:R-:W-:Y:S01]  /*2fb0*/  MUFU.EX2 R169, R169 ;  /* 0x000000a900a97308 */ /* 0x000fe20000000800 */
[----:B------:R-:W-:Y:S01]  /*2fc0*/  FFMA.FTZ R219, R182, UR6, -R219 ;  /* 0x00000006b6db7c23 */ /* 0x000fe200080108db */
[----:B------:R-:W-:-:S06]  /*2fd0*/  R2UR UR9, R16 ;  /* 0x00000000100972ca */ /* 0x000fcc00000e0000 */
[----:B------:R-:W4:Y:S07]  /*2fe0*/  MUFU.EX2 R22, R22 ;  /* 0x0000001600167308 */ /* 0x000f2e0000000800 */
[----:B------:R-:W-:Y:S01]  /*2ff0*/  USHF.R.U32.HI UR9, URZ, 0x4, UR9 ;  /* 0x000000043f097899 */ /* 0x000fe20008011609 */
[----:B------:R-:W-:Y:S03]  /*3000*/  MUFU.EX2 R163, R163 ;  /* 0x000000a300a37308 */ /* 0x000fe60000000800 */
[----:B------:R-:W-:-:S04]  /*3010*/  ULOP3.LUT UR9, UR9, 0x3fff, URZ, 0xc0, !UPT ;  /* 0x00003fff09097892 */ /* 0x000fc8000f8ec03f */
[----:B------:R-:W-:Y:S01]  /*3020*/  ULOP3.LUT UR9, UR9, 0x10000, URZ, 0xfc, !UPT ;  /* 0x0001000009097892 */ /* 0x000fe2000f8efc3f */
[----:B------:R-:W-:Y:S03]  /*3030*/  MUFU.EX2 R176, R176 ;  /* 0x000000b000b07308 */ /* 0x000fe60000000800 */
[----:B------:R-:W-:-:S03]  /*3040*/  ULEA UR15, UR5, UR9, 0xa ;  /* 0x00000009050f7291 */ /* 0x000fc6000f8e503f */
[----:B------:R-:W-:Y:S02]  /*3050*/  UMOV UR9, 0x40000040 ;  /* 0x4000004000097882 */ /* 0x000fe40000000000 */
        /* <DEDUP_REMOVED lines=17> */
[----:B------:R-:W5:Y:S04]  /*3170*/  LDS.64 R172, [R220+0x1e240] ;  /* 0x01e24000dcac7984 */ /* 0x000f680000000a00 */
[----:B------:R-:W4:Y:S04]  /*3180*/  LDS.64 R156, [R220+0x1e260] ;  /* 0x01e26000dc9c7984 */ /* 0x000f280000000a00 */
[----:B------:R-:W4:Y:S04]  /*3190*/  LDS.64 R166, [R220+0x1e280] ;  /* 0x01e28000dca67984 */ /* 0x000f280000000a00 */
[----:B------:R-:W4:Y:S04]  /*31a0*/  LDS.64 R20, [R220+0x1e2a0] ;  /* 0x01e2a000dc147984 */ /* 0x000f280000000a00 */
[----:B------:R-:W4:Y:S04]  /*31b0*/  LDS.64 R170, [R220+0x1e2c0] ;  /* 0x01e2c000dcaa7984 */ /* 0x000f280000000a00 */
        /* <DEDUP_REMOVED lines=12> */
[--C-:B-----5:R-:W-:Y:S01]  /*3280*/  FADD.FTZ R129, R129, -R173.reuse ;  /* 0x800000ad81817221 */ /* 0x120fe20000010000 */
[----:B------:R-:W-:Y:S01]  /*3290*/  FADD.FTZ R126, R131, -R173 ;  /* 0x800000ad837e7221 */ /* 0x000fe20000010000 */
[----:B----4-:R-:W-:Y:S01]  /*32a0*/  FADD.FTZ R131, R134, -R156 ;  /* 0x8000009c86837221 */ /* 0x010fe20000010000 */
        /* <DEDUP_REMOVED lines=101> */
[----:B------:R-:W-:Y:S01]  /*3900*/  R2UR UR10, R5 ;  /* 0x00000000050a72ca */ /* 0x000fe200000e0000 */
[----:B------:R-:W-:-:S12]  /*3910*/  UMOV UR11, 0x80000020 ;  /* 0x80000020000b7882 */ /* 0x000fd80000000000 */
[----:B------:R-:W-:Y:S02]  /*3920*/  USHF.R.U32.HI UR14, URZ, 0x4, UR10 ;  /* 0x000000043f0e7899 */ /* 0x000fe4000801160a */
[----:B------:R-:W-:Y:S02]  /*3930*/  UIADD3 UR10, UR8, 0xc0, URZ ;  /* 0x000000c0080a7890 */ /* 0x000fe4000fffe03f */
[----:B------:R-:W-:Y:S01]  /*3940*/  ULOP3.LUT UR14, UR14, 0x3fff, URZ, 0xc0, !UPT ;  /* 0x00003fff0e0e7892 */ /* 0x000fe2000f8ec03f */
[----:B------:R-:W-:-:S03]  /*3950*/  UMOV UR8, UR15 ;  /* 0x0000000f00087c82 */ /* 0x000fc60008000000 */
[----:B------:R-:W-:Y:S02]  /*3960*/  UIADD3 UR16, UR14, 0x200, URZ ;  /* 0x000002000e107890 */ /* 0x000fe4000fffe03f */
[----:B------:R-:W-:Y:S01]  /*3970*/  UIADD3 UR17, UR14, 0x400, URZ ;  /* 0x000004000e117890 */ /* 0x000fe2000fffe03f */
        /* <DEDUP_REMOVED lines=165> */
.L_x_2707:
        /* <DEDUP_REMOVED lines=45> */
.L_x_2708:
        /* <DEDUP_REMOVED lines=62> */
.L_x_2690:
[----:B------:R-:W-:Y:S05]  /*4a80*/  @P0 BRA `(.L_x_2710) ;  /* 0x00000010007c0947 */ /* 0x000fea0003800000 */
[----:B-1----:R-:W1:Y:S01]  /*4a90*/  S2R R0, SR_TID.X ;  /* 0x0000000000007919 */ /* 0x002e620000002100 */
[----:B------:R-:W2:Y:S01]  /*4aa0*/  S2UR UR5, SR_CgaCtaId ;  /* 0x00000000000579c3 */ /* 0x000ea20000008800 */
[----:B------:R-:W-:Y:S01]  /*4ab0*/  UMOV UR4, 0x400 ;  /* 0x0000040000047882 */ /* 0x000fe20000000000 */
[----:B------:R-:W-:-:S06]  /*4ac0*/  F2FP.BF16.F32.PACK_AB R72, R73, R72 ;  /* 0x000000484948723e */ /* 0x000fcc00000010ff */
[----:B------:R-:W-:Y:S01]  /*4ad0*/  BAR.SYNC.DEFER_BLOCKING 0x1, 0x100 ;  /* 0x0044000000007b1d */ /* 0x000fe20000010000 */
[----:B------:R-:W-:Y:S02]  /*4ae0*/  F2FP.BF16.F32.PACK_AB R73, R75, R74 ;  /* 0x0000004a4b49723e */ /* 0x000fe400000010ff */
[----:B------:R-:W-:Y:S02]  /*4af0*/  F2FP.BF16.F32.PACK_AB R80, R81, R80 ;  /* 0x000000505150723e */ /* 0x000fe400000010ff */
[----:B------:R-:W-:Y:S01]  /*4b00*/  F2FP.BF16.F32.PACK_AB R74, R77, R76 ;  /* 0x0000004c4d4a723e */ /* 0x000fe200000010ff */
[----:B------:R-:W-:Y:S01]  /*4b10*/  ULDC.64 UR8, c[0x0][0x878] ;  /* 0x00021e0000087ab9 */ /* 0x000fe20000000a00 */
[----:B------:R-:W-:Y:S01]  /*4b20*/  F2FP.BF16.F32.PACK_AB R75, R79, R78 ;  /* 0x0000004e4f4b723e */ /* 0x000fe200000010ff */
[----:B------:R-:W-:Y:S01]  /*4b30*/  UISETP.NE.U32.AND UP1, UPT, UR8, URZ, UPT ;  /* 0x0000003f0800728c */ /* 0x000fe2000bf25070 */
[----:B------:R-:W-:Y:S02]  /*4b40*/  F2FP.BF16.F32.PACK_AB R81, R83, R82 ;  /* 0x000000525351723e */ /* 0x000fe400000010ff */
[----:B------:R-:W-:Y:S01]  /*4b50*/  F2FP.BF16.F32.PACK_AB R88, R89, R88 ;  /* 0x000000585958723e */ /* 0x000fe200000010ff */
[----:B------:R-:W-:Y:S01]  /*4b60*/  UISETP.NE.AND.EX UP1, UPT, UR9, URZ, UPT, UP1 ;  /* 0x0000003f0900728c */ /* 0x000fe2000bf25310 */
[----:B------:R-:W-:-:S02]  /*4b70*/  F2FP.BF16.F32.PACK_AB R82, R85, R84 ;  /* 0x000000545552723e */ /* 0x000fc400000010ff */
[----:B------:R-:W-:Y:S02]  /*4b80*/  F2FP.BF16.F32.PACK_AB R83, R87, R86 ;  /* 0x000000565753723e */ /* 0x000fe400000010ff */
[----:B------:R-:W-:Y:S02]  /*4b90*/  F2FP.BF16.F32.PACK_AB R89, R91, R90 ;  /* 0x0000005a5b59723e */ /* 0x000fe400000010ff */
[----:B------:R-:W-:Y:S01]  /*4ba0*/  F2FP.BF16.F32.PACK_AB R96, R97, R96 ;  /* 0x000000606160723e */ /* 0x000fe200000010ff */
[----:B--2---:R-:W-:Y:S01]  /*4bb0*/  ULEA UR7, UR5, UR4, 0x18 ;  /* 0x0000000405077291 */ /* 0x004fe2000f8ec03f */
[----:B------:R-:W-:Y:S02]  /*4bc0*/  F2FP.BF16.F32.PACK_AB R90, R93, R92 ;  /* 0x0000005c5d5a723e */ /* 0x000fe400000010ff */
[----:B------:R-:W-:Y:S01]  /*4bd0*/  F2FP.BF16.F32.PACK_AB R91, R95, R94 ;  /* 0x0000005e5f5b723e */ /* 0x000fe200000010ff */
[----:B------:R-:W-:Y:S01]  /*4be0*/  ULDC.64 UR4, c[0x0][0x870] ;  /* 0x00021c0000047ab9 */ /* 0x000fe20000000a00 */
[----:B------:R-:W-:Y:S01]  /*4bf0*/  F2FP.BF16.F32.PACK_AB R97, R99, R98 ;  /* 0x000000626361723e */ /* 0x000fe200000010ff */
[----:B------:R-:W-:Y:S01]  /*4c00*/  UISETP.NE.U32.AND UP0, UPT, UR4, URZ, UPT ;  /* 0x0000003f0400728c */ /* 0x000fe2000bf05070 */
[----:B-1----:R-:W-:Y:S01]  /*4c10*/  VIADD R9, R0, 0xffffff80 ;  /* 0xffffff8000097836 */ /* 0x002fe20000000000 */
        /* <DEDUP_REMOVED lines=21> */
[----:B------:R-:W-:Y:S01]  /*4d70*/  F2FP.BF16.F32.PACK_AB R106, R109, R108 ;  /* 0x0000006c6d6a723e */ /* 0x000fe200000010ff */
[----:B------:R-:W-:Y:S01]  /*4d80*/  IMAD.SHL.U32 R6, R7, 0x20, RZ ;  /* 0x0000002007067824 */ /* 0x000fe200078e00ff */
[----:B------:R-:W-:-:S02]  /*4d90*/  LOP3.LUT R5, R5, 0xfffffffc, RZ, 0xc0, !PT ;  /* 0xfffffffc05057812 */ /* 0x000fc400078ec0ff */
[----:B------:R-:W-:Y:S02]  /*4da0*/  LOP3.LUT R7, R3, 0x3fffffe, RZ, 0xc0, !PT ;  /* 0x03fffffe03077812 */ /* 0x000fe400078ec0ff */
[----:B------:R-:W-:Y:S01]  /*4db0*/  LOP3.LUT R6, R6, 0x7fffff00, RZ, 0xc0, !PT ;  /* 0x7fffff0006067812 */ /* 0x000fe200078ec0ff */
[----:B------:R-:W-:Y:S01]  /*4dc0*/  IMAD.IADD R5, R4, 0x1, -R5 ;  /* 0x0000000104057824 */ /* 0x000fe200078e0a05 */
[----:B------:R-:W-:Y:S01]  /*4dd0*/  F2FP.BF16.F32.PACK_AB R107, R111, R110 ;  /* 0x0000006e6f6b723e */ /* 0x000fe200000010ff */
[----:B------:R-:W-:Y:S01]  /*4de0*/  IMAD.IADD R7, R2, 0x1, -R7 ;  /* 0x0000000102077824 */ /* 0x000fe200078e0a07 */
[----:B------:R-:W-:Y:S01]  /*4df0*/  F2FP.BF16.F32.PACK_AB R113, R115, R114 ;  /* 0x000000727371723e */ /* 0x000fe200000010ff */
[C---:B------:R-:W-:Y:S01]  /*4e00*/  IMAD.SHL.U32 R4, R5.reuse, 0x40, RZ ;  /* 0x0000004005047824 */ /* 0x040fe200078e00ff */
[----:B------:R-:W-:Y:S01]  /*4e10*/  LOP3.LUT P0, RZ, R5, 0x2, RZ, 0xc0, !PT ;  /* 0x0000000205ff7812 */ /* 0x000fe2000780c0ff */
[----:B------:R-:W-:Y:S01]  /*4e20*/  IMAD R6, R10, 0x200, R6 ;  /* 0x000002000a067824 */ /* 0x000fe200078e0206 */
[----:B------:R-:W-:Y:S01]  /*4e30*/  F2FP.BF16.F32.PACK_AB R24, R25, R24 ;  /* 0x000000181918723e */ /* 0x000fe200000010ff */
[----:B------:R-:W-:Y:S01]  /*4e40*/  IMAD.MOV.U32 R2, RZ, RZ, 0x20 ;  /* 0x00000020ff027424 */ /* 0x000fe200078e00ff */
[----:B------:R-:W-:Y:S01]  /*4e50*/  LOP3.LUT R3, R4, 0xc0, RZ, 0xc0, !PT ;  /* 0x000000c004037812 */ /* 0x000fe200078ec0ff */
[----:B------:R-:W-:Y:S01]  /*4e60*/  IMAD R7, R7, 0x20, R6 ;  /* 0x0000002007077824 */ /* 0x000fe200078e0206 */
[----:B------:R-:W-:-:S02]  /*4e70*/  F2FP.BF16.F32.PACK_AB R114, R117, R116 ;  /* 0x000000747572723e */ /* 0x000fc400000010ff */
[----:B------:R-:W-:Y:S02]  /*4e80*/  LOP3.LUT R0, R3, 0x8, R0, 0xf8, !PT ;  /* 0x0000000803007812 */ /* 0x000fe400078ef800 */
[----:B------:R-:W-:Y:S02]  /*4e90*/  SHF.R.U32.HI R3, RZ, 0x3, R3 ;  /* 0x00000003ff037819 */ /* 0x000fe40000011603 */
[----:B------:R-:W-:Y:S02]  /*4ea0*/  F2FP.BF16.F32.PACK_AB R115, R119, R118 ;  /* 0x000000767773723e */ /* 0x000fe400000010ff */
[----:B------:R-:W-:Y:S02]  /*4eb0*/  LOP3.LUT R0, R0, R3, RZ, 0x3c, !PT ;  /* 0x0000000300007212 */ /* 0x000fe400078e3cff */
[----:B------:R-:W-:Y:S01]  /*4ec0*/  SEL R3, R2, 0xffffffe0, !P0 ;  /* 0xffffffe002037807 */ /* 0x000fe20004000000 */
[----:B------:R-:W-:Y:S01]  /*4ed0*/  IMAD.U32 R2, RZ, RZ, UR4 ;  /* 0x00000004ff027e24 */ /* 0x000fe2000f8e00ff */
        /* <DEDUP_REMOVED lines=8> */
[----:B------:R-:W-:Y:S01]  /*4f60*/  F2FP.BF16.F32.PACK_AB R33, R35, R34 ;  /* 0x000000222321723e */ /* 0x000fe200000010ff */
[----:B------:R-:W-:Y:S01]  /*4f70*/  IMAD.U32 R3, RZ, RZ, UR5 ;  /* 0x00000005ff037e24 */ /* 0x000fe2000f8e00ff */
[----:B------:R-:W-:Y:S01]  /*4f80*/  F2FP.BF16.F32.PACK_AB R40, R41, R40 ;  /* 0x000000282928723e */ /* 0x000fe200000010ff */
[----:B------:R-:W-:Y:S01]  /*4f90*/  STSM.16.M88.4 [R6], R80 ;  /* 0x0000005006007844 */ /* 0x000fe20000000200 */
[----:B------:R-:W-:Y:S01]  /*4fa0*/  F2FP.BF16.F32.PACK_AB R34, R37, R36 ;  /* 0x000000242522723e */ /* 0x000fe200000010ff */
[----:B------:R-:W-:Y:S01]  /*4fb0*/  @UP1 ULDC.64 UR4, c[0x0][0x878] ;  /* 0x00021e0000041ab9 */ /* 0x000fe20000000a00 */
        /* <DEDUP_REMOVED lines=19> */
[----:B------:R-:W-:Y:S01]  /*50f0*/  STSM.16.M88.4 [R0+0x2000], R40 ;  /* 0x0020002800007844 */ /* 0x000fe20000000200 */
        /* <DEDUP_REMOVED lines=8> */
[----:B------:R-:W-:Y:S01]  /*5180*/  PLOP3.LUT P1, PT, PT, PT, UP1, 0x80, 0x0 ;  /* 0x000000000000781c */ /* 0x000fe20003f2f018 */
[----:B------:R-:W-:-:S06]  /*5190*/  @UP1 UIMAD.WIDE UR4, UR39, 0x4, UR4 ;  /* 0x00000004270418a5 */ /* 0x000fcc000f8e0204 */
[----:B------:R-:W-:Y:S01]  /*51a0*/  IMAD.U32 R4, RZ, RZ, UR4 ;  /* 0x00000004ff047e24 */ /* 0x000fe2000f8e00ff */
[----:B------:R-:W3:Y:S01]  /*51b0*/  @P0 LDG.E R11, desc[UR46][R2.64] ;  /* 0x0000002e020b0981 */ /* 0x000ee2000c1e1900 */
[----:B------:R-:W-:-:S05]  /*51c0*/  IMAD.U32 R5, RZ, RZ, UR5 ;  /* 0x00000005ff057e24 */ /* 0x000fca000f8e00ff */
[----:B------:R4:W5:Y:S01]  /*51d0*/  @P1 LDG.E R4, desc[UR46][R4.64] ;  /* 0x0000002e04041981 */ /* 0x000962000c1e1900 */
[CC--:B------:R-:W-:Y:S01]  /*51e0*/  LEA.HI R7, R8.reuse, R9.reuse, RZ, 0x2 ;  /* 0x0000000908077211 */ /* 0x0c0fe200078f10ff */
[----:B------:R-:W-:Y:S01]  /*51f0*/  ULDC UR6, c[0x0][0x808] ;  /* 0x0002020000067ab9 */ /* 0x000fe20000000800 */
[----:B------:R-:W-:Y:S01]  /*5200*/  LEA.HI R8, R8, R9, RZ, 0x3 ;  /* 0x0000000908087211 */ /* 0x000fe200078f18ff */
[----:B------:R-:W-:Y:S01]  /*5210*/  UMOV UR4, URZ ;  /* 0x0000003f00047c82 */ /* 0x000fe20008000000 */
[----:B-1----:R-:W-:Y:S01]  /*5220*/  LOP3.LUT R0, R7, 0x1ffffffc, RZ, 0xc0, !PT ;  /* 0x1ffffffc07007812 */ /* 0x002fe200078ec0ff */
[----:B------:R-:W-:Y:S01]  /*5230*/  UMOV UR5, URZ ;  /* 0x0000003f00057c82 */ /* 0x000fe20008000000 */
[----:B------:R-:W-:Y:S01]  /*5240*/  SHF.R.S32.HI R30, RZ, 0x2, R7 ;  /* 0x00000002ff1e7819 */ /* 0x000fe20000011407 */
[----:B--2---:R-:W-:Y:S02]  /*5250*/  IMAD.SHL.U32 R6, R8, 0x8, RZ ;  /* 0x0000000808067824 */ /* 0x004fe400078e00ff */
[----:B------:R-:W-:Y:S01]  /*5260*/  IMAD.IADD R0, R9, 0x1, -R0 ;  /* 0x0000000109007824 */ /* 0x000fe200078e0a00 */
[----:B------:R-:W-:-:S02]  /*5270*/  LEA.HI R8, R7, R30, RZ, 0x1 ;  /* 0x0000001e07087211 */ /* 0x000fc400078f08ff */
[----:B------:R-:W-:Y:S01]  /*5280*/  LOP3.LUT R7, R6, 0xc0, RZ, 0xc0, !PT ;  /* 0x000000c006077812 */ /* 0x000fe200078ec0ff */
[----:B------:R-:W-:Y:S01]  /*5290*/  IMAD.SHL.U32 R40, R0, 0x8, RZ ;  /* 0x0000000800287824 */ /* 0x000fe200078e00ff */
[----:B----4-:R-:W-:Y:S02]  /*52a0*/  LOP3.LUT R5, R8, 0x3fffffe, RZ, 0xc0, !PT ;  /* 0x03fffffe08057812 */ /* 0x010fe400078ec0ff */
[----:B------:R-:W-:Y:S02]  /*52b0*/  SHF.R.U32.HI R0, RZ, 0x3, R7 ;  /* 0x00000003ff007819 */ /* 0x000fe40000011607 */
[----:B------:R-:W-:Y:S01]  /*52c0*/  LOP3.LUT R7, R7, 0x18, R40, 0xf8, !PT ;  /* 0x0000001807077812 */ /* 0x000fe200078ef828 */
[----:B------:R-:W-:-:S03]  /*52d0*/  IMAD.IADD R5, R30, 0x1, -R5 ;  /* 0x000000011e057824 */ /* 0x000fc600078e0a05 */
[----:B------:R-:W-:Y:S01]  /*52e0*/  LOP3.LUT R0, R7, R0, RZ, 0x3c, !PT ;  /* 0x0000000007007212 */ /* 0x000fe200078e3cff */
[----:B------:R-:W-:-:S04]  /*52f0*/  IMAD R5, R10, 0x8, R5 ;  /* 0x000000080a057824 */ /* 0x000fc800078e0205 */
[----:B------:R-:W-:Y:S01]  /*5300*/  IMAD.U32 R0, R5, 0x20, R0 ;  /* 0x0000002005007824 */ /* 0x000fe200078e0000 */
[----:B---3--:R-:W-:Y:S02]  /*5310*/  @P0 R2UR UR8, R11 ;  /* 0x000000000b0802ca */ /* 0x008fe400000e0000 */
[----:B-----5:R-:W-:-:S11]  /*5320*/  @P1 R2UR UR6, R4 ;  /* 0x00000000040612ca */ /* 0x020fd600000e0000 */
[----:B------:R-:W-:Y:S02]  /*5330*/  @UP0 USHF.R.S32.HI UR9, URZ, 0x1f, UR8 ;  /* 0x0000001f3f090899 */ /* 0x000fe40008011408 */
[----:B------:R-:W-:-:S05]  /*5340*/  @UP0 UMOV UR4, UR8 ;  /* 0x0000000800040c82 */ /* 0x000fca0008000000 */
[----:B------:R-:W-:Y:S01]  /*5350*/  @UP0 UMOV UR5, UR9 ;  /* 0x0000000900050c82 */ /* 0x000fe20008000000 */
[----:B------:R-:W-:Y:S05]  /*5360*/  @P1 BRA `(.L_x_2711) ;  /* 0x0000000000181947 */ /* 0x000fea0003800000 */
[----:B------:R-:W-:Y:S05]  /*5370*/  @!P0 BRA `(.L_x_2711) ;  /* 0x0000000000148947 */ /* 0x000fea0003800000 */
[----:B------:R-:W2:Y:S04]  /*5380*/  LDG.E R5, desc[UR46][R2.64] ;  /* 0x0000002e02057981 */ /* 0x000ea8000c1e1900 */
[----:B------:R-:W3:Y:S01]  /*5390*/  LDG.E R4, desc[UR46][R2.64+0x4] ;  /* 0x0000042e02047981 */ /* 0x000ee2000c1e1900 */
[----:B--2---:R-:W-:Y:S02]  /*53a0*/  R2UR UR8, R5 ;  /* 0x00000000050872ca */ /* 0x004fe400000e0000 */
[----:B---3--:R-:W-:-:S13]  /*53b0*/  R2UR UR6, R4 ;  /* 0x00000000040672ca */ /* 0x008fda00000e0000 */
[----:B------:R-:W-:-:S12]  /*53c0*/  UIADD3 UR6, -UR8, UR6, URZ ;  /* 0x0000000608067290 */ /* 0x000fd8000fffe13f */
.L_x_2711:
[----:B------:R-:W-:Y:S01]  /*53d0*/  LEA R0, R0, UR7, 0x1 ;  /* 0x0000000700007c11 */ /* 0x000fe2000f8e08ff */
[----:B------:R-:W-:Y:S01]  /*53e0*/  UIMAD UR6, UR36, -0x80, UR6 ;  /* 0xffffff80240678a4 */ /* 0x000fe2000f8e0206 */
[----:B------:R-:W-:Y:S01]  /*53f0*/  SHF.R.S32.HI R41, RZ, 0x1f, R40 ;  /* 0x0000001fff297819 */ /* 0x000fe20000011428 */
[----:B------:R-:W-:Y:S01]  /*5400*/  ULDC.64 UR8, c[0x0][0x850] ;  /* 0x0002140000087ab9 */ /* 0x000fe20000000a00 */
[----:B------:R-:W-:Y:S01]  /*5410*/  VIADD R28, R30, 0x40 ;  /* 0x000000401e1c7836 */ /* 0x000fe20000000000 */
[----:B------:R1:W2:Y:S01]  /*5420*/  LDS.128 R16, [R0+0x7000] ;  /* 0x0070000000107984 */ /* 0x0002a20000000c00 */
[----:B------:R-:W-:Y:S02]  /*5430*/  UIMAD UR7, UR40, UR8, URZ ;  /* 0x00000008280772a4 */ /* 0x000fe4000f8e023f */
[----:B------:R-:W-:Y:S01]  /*5440*/  IMAD.U32 R3, RZ, RZ, UR8 ;  /* 0x00000008ff037e24 */ /* 0x000fe2000f8e00ff */
[----:B------:R-:W-:Y:S01]  /*5450*/  UISETP.LT.AND UP1, UPT, UR6, 0x80, UPT ;  /* 0x000000800600788c */ /* 0x000fe2000bf21270 */
[----:B------:R1:W3:Y:S01]  /*5460*/  LDS.128 R20, [R0+0x9000] ;  /* 0x0090000000147984 */ /* 0x0002e20000000c00 */
[----:B------:R-:W-:-:S02]  /*5470*/  UIMAD UR7, UR37, UR9, UR7 ;  /* 0x00000009250772a4 */ /* 0x000fc4000f8e0207 */
[----:B------:R-:W-:Y:S01]  /*5480*/  IMAD.WIDE.U32 R2, R3, UR37, R40 ;  /* 0x0000002503027c25 */ /* 0x000fe2000f8e0028 */
[----:B------:R-:W-:Y:S01]  /*5490*/  USEL UR9, UR6, 0x80, UP1 ;  /* 0x0000008006097887 */ /* 0x000fe20008800000 */
[----:B------:R1:W4:Y:S01]  /*54a0*/  LDS.128 R24, [R0+0xb000] ;  /* 0x00b0000000187984 */ /* 0x0003220000000c00 */
[----:B------:R-:W-:Y:S01]  /*54b0*/  USHF.R.S32.HI UR6, URZ, 0x1f, UR39 ;  /* 0x0000001f3f067899 */ /* 0x000fe20008011427 */
[----:B------:R-:W-:Y:S01]  /*54c0*/  IMAD.U32 R45, RZ, RZ, UR36 ;  /* 0x00000024ff2d7e24 */ /* 0x000fe2000f8e00ff */
[----:B------:R-:W-:Y:S01]  /*54d0*/  USEL UR39, UR39, URZ, !UP0 ;  /* 0x0000003f27277287 */ /* 0x000fe2000c000000 */
[----:B------:R1:W1:Y:S01]  /*54e0*/  LDS.128 R12, [R0+0x1000] ;  /* 0x00100000000c7984 */ /* 0x0002620000000c00 */
[----:B------:R-:W-:Y:S01]  /*54f0*/  USEL UR8, UR6, URZ, !UP0 ;  /* 0x0000003f06087287 */ /* 0x000fe2000c000000 */
[----:B------:R-:W-:Y:S01]  /*5500*/  VIADD R29, R3, UR7 ;  /* 0x00000007031d7c36 */ /* 0x000fe20008000000 */
[----:B------:R-:W-:Y:S01]  /*5510*/  ISETP.GE.AND P0, PT, R28, UR9, PT ;  /* 0x000000091c007c0c */ /* 0x000fe2000bf06270 */
[----:B------:R1:W1:Y:S01]  /*5520*/  LDS.128 R8, [R0+0x3000] ;  /* 0x0030000000087984 */ /* 0x0002620000000c00 */
[----:B------:R-:W-:Y:S01]  /*5530*/  IMAD.MOV.U32 R28, RZ, RZ, R2 ;  /* 0x000000ffff1c7224 */ /* 0x000fe200078e0002 */
[----:B------:R-:W-:Y:S01]  /*5540*/  ULDC.64 UR6, c[0x0][0x858] ;  /* 0x0002160000067ab9 */ /* 0x000fe20000000a00 */
[C---:B------:R-:W-:Y:S01]  /*5550*/  ISETP.GE.AND P1, PT, R30.reuse, UR9, PT ;  /* 0x000000091e007c0c */ /* 0x040fe2000bf26270 */
[----:B------:R1:W1:Y:S01]  /*5560*/  LDS.128 R4, [R0+0x5000] ;  /* 0x0050000000047984 */ /* 0x0002620000000c00 */
[----:B------:R-:W-:Y:S01]  /*5570*/  IADD3 R2, P2, R30, UR4, RZ ;  /* 0x000000041e027c10 */ /* 0x000fe2000ff5e0ff */
[----:B------:R-:W-:-:S02]  /*5580*/  UIMAD UR4, UR8, UR6, URZ ;  /* 0x00000006080472a4 */ /* 0x000fc4000f8e023f */
[----:B------:R-:W-:Y:S01]  /*5590*/  IMAD.U32 R47, RZ, RZ, UR6 ;  /* 0x00000006ff2f7e24 */ /* 0x000fe2000f8e00ff */
[----:B------:R-:W-:Y:S01]  /*55a0*/  BSSY B0, `(.L_x_2712) ;  /* 0x000001c000007945 */ /* 0x000fe20003800000 */
[----:B------:R-:W-:Y:S01]  /*55b0*/  LEA.HI.X.SX32 R3, R30, UR5, 0x1, P2 ;  /* 0x000000051e037c11 */ /* 0x000fe200090f0eff */
[----:B------:R-:W-:Y:S02]  /*55c0*/  UIMAD UR4, UR39, UR7, UR4 ;  /* 0x00000007270472a4 */ /* 0x000fe4000f8e0204 */
[----:B------:R-:W-:-:S04]  /*55d0*/  IMAD.WIDE.U32 R46, R47, UR39, R28 ;  /* 0x000000272f2e7c25 */ /* 0x000fc8000f8e001c */
[----:B------:R-:W-:-:S04]  /*55e0*/  IMAD.WIDE R44, R45, 0x80, R2 ;  /* 0x000000802d2c7825 */ /* 0x000fc800078e0202 */
[----:B------:R-:W-:Y:S02]  /*55f0*/  VIADD R43, R47, UR4 ;  /* 0x000000042f2b7c36 */ /* 0x000fe40008000000 */
[----:B------:R-:W-:Y:S01]  /*5600*/  VIADD R50, R40, 0x20 ;  /* 0x0000002028327836 */ /* 0x000fe20000000000 */
[----:B--2---:R-:W-:Y:S06]  /*5610*/  @P1 BRA `(.L_x_2713) ;  /* 0x0000000000501947 */ /* 0x004fec0003800000 */
[----:B------:R-:W-:Y:S01]  /*5620*/  ULDC UR4, c[0x0][0x83c] ;  /* 0x00020f0000047ab9 */ /* 0x000fe20000000800 */
[----:B------:R-:W2:Y:S01]  /*5630*/  LDS.128 R28, [R0+0x8000] ;  /* 0x00800000001c7984 */ /* 0x000ea20000000c00 */
[C---:B------:R-:W-:Y:S01]  /*5640*/  ISETP.GE.AND P2, PT, R40.reuse, UR4, PT ;  /* 0x0000000428007c0c */ /* 0x040fe2000bf46270 */
[----:B------:R-:W-:Y:S01]  /*5650*/  ULDC.64 UR6, c[0x0][0x848] ;  /* 0x0002120000067ab9 */ /* 0x000fe20000000a00 */
[----:B------:R-:W-:Y:S01]  /*5660*/  VIADD R48, R40, 0x40 ;  /* 0x0000004028307836 */ /* 0x000fe20000000000 */
[----:B------:R-:W5:Y:S01]  /*5670*/  LDS.128 R32, [R0+0xa000] ;  /* 0x00a0000000207984 */ /* 0x000f620000000c00 */
[----:B------:R-:W-:Y:S01]  /*5680*/  IMAD R49, R45, UR6, RZ ;  /* 0x000000062d317c24 */ /* 0x000fe2000f8e02ff */
[----:B------:R-:W-:Y:S01]  /*5690*/  ISETP.GE.AND P3, PT, R50, UR4, PT ;  /* 0x0000000432007c0c */ /* 0x000fe2000bf66270 */
[----:B------:R-:W-:Y:S01]  /*56a0*/  IMAD.MOV.U32 R42, RZ, RZ, R46 ;  /* 0x000000ffff2a7224 */ /* 0x000fe200078e002e */
[----:B------:R-:W-:Y:S01]  /*56b0*/  ISETP.GE.AND P4, PT, R48, UR4, PT ;  /* 0x0000000430007c0c */ /* 0x000fe2000bf86270 */
[----:B------:R-:W-:-:S02]  /*56c0*/  IMAD R49, R44, UR7, R49 ;  /* 0x000000072c317c24 */ /* 0x000fc4000f8e0231 */
[----:B------:R-:W-:Y:S01]  /*56d0*/  IMAD.WIDE.U32 R2, R44, UR6, R42 ;  /* 0x000000062c027c25 */ /* 0x000fe2000f8e002a */
[----:B------:R-:W-:Y:S02]  /*56e0*/  ULDC.64 UR6, c[0x0][0x830] ;  /* 0x00020c0000067ab9 */ /* 0x000fe40000000a00 */
[----:B------:R-:W3:Y:S01]  /*56f0*/  @!P2 LDS.128 R36, [R0+0x6000] ;  /* 0x006000000024a984 */ /* 0x000ee20000000c00 */
[----:B------:R-:W-:Y:S01]  /*5700*/  IMAD.IADD R3, R3, 0x1, R49 ;  /* 0x0000000103037824 */ /* 0x000fe200078e0231 */
[----:B------:R-:W-:-:S04]  /*5710*/  LEA R48, P5, R2, UR6, 0x1 ;  /* 0x0000000602307c11 */ /* 0x000fc8000f8a08ff */
[----:B------:R-:W-:-:S05]  /*5720*/  LEA.HI.X R49, R2, UR7, R3, 0x1, P5 ;  /* 0x0000000702317c11 */ /* 0x000fca000a8f0c03 */
[----:B--2---:R2:W-:Y:S04]  /*5730*/  @!P3 STG.E.128 desc[UR46][R48.64+0x40], R28 ;  /* 0x0000401c3000b986 */ /* 0x0045e8000c101d2e */
[----:B-----5:R2:W-:Y:S04]  /*5740*/  @!P4 STG.E.128 desc[UR46][R48.64+0x80], R32 ;  /* 0x000080203000c986 */ /* 0x0205e8000c101d2e */
[----:B---3--:R2:W-:Y:S02]  /*5750*/  @!P2 STG.E.128 desc[UR46][R48.64], R36 ;  /* 0x000000243000a986 */ /* 0x0085e4000c101d2e */
.L_x_2713:
[----:B------:R-:W-:Y:S05]  /*5760*/  BSYNC B0 ;  /* 0x0000000000007941 */ /* 0x000fea0003800000 */
.L_x_2712:
[----:B------:R-:W-:Y:S04]  /*5770*/  BSSY B0, `(.L_x_2714) ;  /* 0x0000016000007945 */ /* 0x000fe80003800000 */
[----:B------:R-:W-:Y:S05]  /*5780*/  @P0 BRA `(.L_x_2715) ;  /* 0x0000000000500947 */ /* 0x000fea0003800000 */
[----:B--2---:R-:W-:Y:S01]  /*5790*/  IADD3 R29, P2, R44, 0x40, RZ ;  /* 0x000000402c1d7810 */ /* 0x004fe20007f5e0ff */
[----:B------:R-:W-:Y:S01]  /*57a0*/  ULDC.64 UR6, c[0x0][0x848] ;  /* 0x0002120000067ab9 */ /* 0x000fe20000000a00 */
[----:B------:R-:W-:Y:S01]  /*57b0*/  IMAD.MOV.U32 R3, RZ, RZ, R43 ;  /* 0x000000ffff037224 */ /* 0x000fe200078e002b */
[----:B------:R-:W-:Y:S01]  /*57c0*/  ULDC UR4, c[0x0][0x83c] ;  /* 0x00020f0000047ab9 */ /* 0x000fe20000000800 */
[C---:B------:R-:W-:Y:S01]  /*57d0*/  VIADD R30, R40.reuse, 0x40 ;  /* 0x00000040281e7836 */ /* 0x040fe20000000000 */
[----:B------:R-:W-:Y:S01]  /*57e0*/  ISETP.GE.AND P3, PT, R40, UR4, PT ;  /* 0x0000000428007c0c */ /* 0x000fe2000bf66270 */
[----:B------:R-:W-:Y:S01]  /*57f0*/  IMAD.X R2, RZ, RZ, R45, P2 ;  /* 0x000000ffff027224 */ /* 0x000fe200010e062d */
[----:B------:R-:W-:Y:S02]  /*5800*/  ISETP.GE.AND P4, PT, R50, UR4, PT ;  /* 0x0000000432007c0c */ /* 0x000fe4000bf86270 */
[----:B------:R-:W-:Y:S01]  /*5810*/  ISETP.GE.AND P5, PT, R30, UR4, PT ;  /* 0x000000041e007c0c */ /* 0x000fe2000bfa6270 */
[----:B------:R-:W-:-:S02]  /*5820*/  IMAD R28, R2, UR6, RZ ;  /* 0x00000006021c7c24 */ /* 0x000fc4000f8e02ff */
[----:B------:R-:W-:-:S04]  /*5830*/  IMAD.MOV.U32 R2, RZ, RZ, R46 ;  /* 0x000000ffff027224 */ /* 0x000fc800078e002e */
[----:B------:R-:W-:-:S04]  /*5840*/  IMAD.WIDE.U32 R2, R29, UR6, R2 ;  /* 0x000000061d027c25 */ /* 0x000fc8000f8e0002 */
[----:B------:R-:W-:Y:S01]  /*5850*/  IMAD R29, R29, UR7, R28 ;  /* 0x000000071d1d7c24 */ /* 0x000fe2000f8e021c */
[----:B------:R-:W-:Y:S02]  /*5860*/  ULDC.64 UR6, c[0x0][0x830] ;  /* 0x00020c0000067ab9 */ /* 0x000fe40000000a00 */
[----:B------:R-:W-:Y:S01]  /*5870*/  LEA R28, P2, R2, UR6, 0x1 ;  /* 0x00000006021c7c11 */ /* 0x000fe2000f8408ff */
[----:B------:R-:W-:-:S05]  /*5880*/  IMAD.IADD R3, R3, 0x1, R29 ;  /* 0x0000000103037824 */ /* 0x000fca00078e021d */
[----:B------:R-:W-:-:S05]  /*5890*/  LEA.HI.X R29, R2, UR7, R3, 0x1, P2 ;  /* 0x00000007021d7c11 */ /* 0x000fca00090f0c03 */
[----:B------:R2:W-:Y:S04]  /*58a0*/  @!P3 STG.E.128 desc[UR46][R28.64], R16 ;  /* 0x000000101c00b986 */ /* 0x0005e8000c101d2e */
[----:B---3--:R2:W-:Y:S04]  /*58b0*/  @!P4 STG.E.128 desc[UR46][R28.64+0x40], R20 ;  /* 0x000040141c00c986 */ /* 0x0085e8000c101d2e */
[----:B----4-:R2:W-:Y:S02]  /*58c0*/  @!P5 STG.E.128 desc[UR46][R28.64+0x80], R24 ;  /* 0x000080181c00d986 */ /* 0x0105e4000c101d2e */
.L_x_2715:
[----:B------:R-:W-:Y:S05]  /*58d0*/  BSYNC B0 ;  /* 0x0000000000007941 */ /* 0x000fea0003800000 */
.L_x_2714:
[----:B--2---:R2:W1:Y:S01]  /*58e0*/  LDS.128 R16, [R0] ;  /* 0x0000000000107984 */ /* 0x0044620000000c00 */
[----:B------:R-:W-:Y:S01]  /*58f0*/  ULDC.64 UR4, c[0x0][0x820] ;  /* 0x0002080000047ab9 */ /* 0x000fe20000000a00 */
[----:B------:R-:W-:Y:S01]  /*5900*/  ULDC.64 UR6, c[0x0][0x828] ;  /* 0x00020a0000067ab9 */ /* 0x000fe20000000a00 */
[----:B------:R-:W-:Y:S01]  /*5910*/  UIMAD UR40, UR40, UR4, URZ ;  /* 0x00000004282872a4 */ /* 0x000fe2000f8e023f */
[----:B---3--:R2:W3:Y:S01]  /*5920*/  LDS.128 R20, [R0+0x2000] ;  /* 0x0020000000147984 */ /* 0x0084e20000000c00 */
[----:B------:R-:W-:Y:S01]  /*5930*/  IMAD.U32 R3, RZ, RZ, UR4 ;  /* 0x00000004ff037e24 */ /* 0x000fe2000f8e00ff */
[----:B------:R-:W-:Y:S02]  /*5940*/  UIMAD UR4, UR8, UR6, URZ ;  /* 0x00000006080472a4 */ /* 0x000fe4000f8e023f */
[----:B------:R-:W-:Y:S01]  /*5950*/  IMAD.U32 R31, RZ, RZ, UR6 ;  /* 0x00000006ff1f7e24 */ /* 0x000fe2000f8e00ff */
[----:B----4-:R2:W4:Y:S01]  /*5960*/  LDS.128 R24, [R0+0x4000] ;  /* 0x0040000000187984 */ /* 0x0105220000000c00 */
[----:B------:R-:W-:-:S02]  /*5970*/  UIMAD UR40, UR37, UR5, UR40 ;  /* 0x00000005252872a4 */ /* 0x000fc4000f8e0228 */
[----:B------:R-:W-:Y:S01]  /*5980*/  IMAD.WIDE.U32 R2, R3, UR37, R40 ;  /* 0x0000002503027c25 */ /* 0x000fe2000f8e0028 */
[----:B------:R-:W-:Y:S01]  /*5990*/  UIMAD UR4, UR39, UR7, UR4 ;  /* 0x00000007270472a4 */ /* 0x000fe2000f8e0204 */
[----:B------:R-:W-:Y:S02]  /*59a0*/  BSSY B0, `(.L_x_2716) ;  /* 0x0000016000007945 */ /* 0x000fe40003800000 */
[----:B------:R-:W-:Y:S02]  /*59b0*/  VIADD R3, R3, UR40 ;  /* 0x0000002803037c36 */ /* 0x000fe40008000000 */
[----:B------:R-:W-:-:S04]  /*59c0*/  IMAD.WIDE.U32 R30, R31, UR39, R2 ;  /* 0x000000271f1e7c25 */ /* 0x000fc8000f8e0002 */
[----:B------:R-:W-:Y:S01]  /*59d0*/  VIADD R29, R31, UR4 ;  /* 0x000000041f1d7c36 */ /* 0x000fe20008000000 */
[----:B--2---:R-:W-:Y:S06]  /*59e0*/  @P1 BRA `(.L_x_2717) ;  /* 0x0000000000441947 */ /* 0x004fec0003800000 */
[----:B------:R-:W-:Y:S01]  /*59f0*/  ULDC.64 UR6, c[0x0][0x818] ;  /* 0x0002060000067ab9 */ /* 0x000fe20000000a00 */
[C---:B-1----:R-:W-:Y:S01]  /*5a00*/  VIADD R0, R40.reuse, 0x40 ;  /* 0x0000004028007836 */ /* 0x042fe20000000000 */
        /* <DEDUP_REMOVED lines=12> */
[----:B------:R2:W-:Y:S04]  /*5ad0*/  @!P1 STG.E.128 desc[UR46][R32.64], R16 ;  /* 0x0000001020009986 */ /* 0x0005e8000c101d2e */
[----:B---3--:R2:W-:Y:S04]  /*5ae0*/  @!P2 STG.E.128 desc[UR46][R32.64+0x40], R20 ;  /* 0x000040142000a986 */ /* 0x0085e8000c101d2e */
[----:B----4-:R2:W-:Y:S02]  /*5af0*/  @!P3 STG.E.128 desc[UR46][R32.64+0x80], R24 ;  /* 0x000080182000b986 */ /* 0x0105e4000c101d2e */
.L_x_2717:
[----:B------:R-:W-:Y:S05]  /*5b00*/  BSYNC B0 ;  /* 0x0000000000007941 */ /* 0x000fea0003800000 */
.L_x_2716:
[----:B------:R-:W-:Y:S05]  /*5b10*/  @P0 BRA `(.L_x_2685) ;  /* 0x0000004c00d00947 */ /* 0x000fea0003800000 */
[----:B-12---:R-:W-:Y:S01]  /*5b20*/  IADD3 R17, P0, R44, 0x40, RZ ;  /* 0x000000402c117810 */ /* 0x006fe20007f1e0ff */
        /* <DEDUP_REMOVED lines=17> */
[----:B------:R1:W-:Y:S06]  /*5c40*/  @!P2 STG.E.128 desc[UR46][R16.64+0x40], R8 ;  /* 0x000040081000a986 */ /* 0x0003ec000c101d2e */
[----:B------:R-:W-:Y:S05]  /*5c50*/  @P0 BRA `(.L_x_2685) ;  /* 0x0000004c00800947 */ /* 0x000fea0003800000 */
[----:B------:R2:W-:Y:S01]  /*5c60*/  STG.E.128 desc[UR46][R16.64+0x80], R4 ;  /* 0x0000800410007986 */ /* 0x0005e2000c101d2e */
[----:B------:R-:W-:Y:S05]  /*5c70*/  BRA `(.L_x_2685) ;  /* 0x0000004c00787947 */ /* 0x000fea0003800000 */
.L_x_2710:
[----:B------:R-:W-:Y:S01]  /*5c80*/  ULDC.64 UR4, c[0x0][0x870] ;  /* 0x00021c0000047ab9 */ /* 0x000fe20000000a00 */
[----:B------:R-:W-:Y:S01]  /*5c90*/  ULDC.64 UR6, c[0x0][0x878] ;  /* 0x00021e0000067ab9 */ /* 0x000fe20000000a00 */
[----:B------:R-:W-:Y:S02]  /*5ca0*/  UISETP.NE.U32.AND UP0, UPT, UR4, URZ, UPT ;  /* 0x0000003f0400728c */ /* 0x000fe4000bf05070 */
[----:B------:R-:W-:Y:S02]  /*5cb0*/  UISETP.NE.U32.AND UP1, UPT, UR6, URZ, UPT ;  /* 0x0000003f0600728c */ /* 0x000fe4000bf25070 */
[----:B------:R-:W-:Y:S02]  /*5cc0*/  UISETP.NE.AND.EX UP0, UPT, UR5, URZ, UPT, UP0 ;  /* 0x0000003f0500728c */ /* 0x000fe4000bf05300 */
[----:B------:R-:W-:Y:S01]  /*5cd0*/  UISETP.NE.AND.EX UP1, UPT, UR7, URZ, UPT, UP1 ;  /* 0x0000003f0700728c */ /* 0x000fe2000bf25310 */
[----:B------:R-:W-:-:S03]  /*5ce0*/  ULDC.64 UR4, c[0x0][0x870] ;  /* 0x00021c0000047ab9 */ /* 0x000fc60000000a00 */
[----:B------:R-:W-:Y:S01]  /*5cf0*/  PLOP3.LUT P0, PT, PT, PT, UP0, 0x80, 0x0 ;  /* 0x000000000000781c */ /* 0x000fe20003f0f008 */
[----:B------:R-:W-:-:S06]  /*5d00*/  UIMAD.WIDE UR4, UR39, 0x4, UR4 ;  /* 0x00000004270478a5 */ /* 0x000fcc000f8e0204 */
[----:B------:R-:W-:Y:S02]  /*5d10*/  IMAD.U32 R2, RZ, RZ, UR4 ;  /* 0x00000004ff027e24 */ /* 0x000fe4000f8e00ff */
[----:B------:R-:W-:Y:S01]  /*5d20*/  IMAD.U32 R3, RZ, RZ, UR5 ;  /* 0x00000005ff037e24 */ /* 0x000fe2000f8e00ff */
[----:B------:R-:W-:-:S04]  /*5d30*/  @UP1 ULDC.64 UR4, c[0x0][0x878] ;  /* 0x00021e0000041ab9 */ /* 0x000fc80000000a00 */
[----:B-1----:R-:W2:Y:S01]  /*5d40*/  @P0 LDG.E R6, desc[UR46][R2.64] ;  /* 0x0000002e02060981 */ /* 0x002ea2000c1e1900 */
[----:B------:R-:W-:Y:S01]  /*5d50*/  PLOP3.LUT P1, PT, PT, PT, UP1, 0x80, 0x0 ;  /* 0x000000000000781c */ /* 0x000fe20003f2f018 */
[----:B------:R-:W-:-:S06]  /*5d60*/  @UP1 UIMAD.WIDE UR4, UR39, 0x4, UR4 ;  /* 0x00000004270418a5 */ /* 0x000fcc000f8e0204 */
[----:B------:R-:W-:Y:S02]  /*5d70*/  IMAD.U32 R4, RZ, RZ, UR4 ;  /* 0x00000004ff047e24 */ /* 0x000fe4000f8e00ff */
[----:B------:R-:W-:-:S05]  /*5d80*/  IMAD.U32 R5, RZ, RZ, UR5 ;  /* 0x00000005ff057e24 */ /* 0x000fca000f8e00ff */
[----:B------:R-:W3:Y:S01]  /*5d90*/  @P1 LDG.E R4, desc[UR46][R4.64] ;  /* 0x0000002e04041981 */ /* 0x000ee2000c1e1900 */
[----:B------:R-:W-:Y:S01]  /*5da0*/  ULDC UR6, c[0x0][0x808] ;  /* 0x0002020000067ab9 */ /* 0x000fe20000000800 */
[----:B------:R-:W-:Y:S01]  /*5db0*/  UMOV UR4, URZ ;  /* 0x0000003f00047c82 */ /* 0x000fe20008000000 */
[----:B------:R-:W-:Y:S01]  /*5dc0*/  UMOV UR5, URZ ;  /* 0x0000003f00057c82 */ /* 0x000fe20008000000 */
[----:B------:R-:W1:Y:S02]  /*5dd0*/  S2R R0, SR_TID.X ;  /* 0x0000000000007919 */ /* 0x000e640000002100 */
[----:B-1----:R-:W-:-:S05]  /*5de0*/  VIADD R0, R0, 0xffffff80 ;  /* 0xffffff8000007836 */ /* 0x002fca0000000000 */
[----:B------:R-:W-:-:S04]  /*5df0*/  SHF.R.S32.HI R7, RZ, 0x1f, R0 ;  /* 0x0000001fff077819 */ /* 0x000fc80000011400 */
[----:B------:R-:W-:-:S04]  /*5e00*/  LEA.HI R7, R7, R0, RZ, 0x2 ;  /* 0x0000000007077211 */ /* 0x000fc800078f10ff */
[----:B------:R-:W-:Y:S02]  /*5e10*/  LOP3.LUT R9, R7, 0x1ffffffc, RZ, 0xc0, !PT ;  /* 0x1ffffffc07097812 */ /* 0x000fe400078ec0ff */
[----:B------:R-:W-:-:S03]  /*5e20*/  SHF.R.S32.HI R7, RZ, 0x2, R7 ;  /* 0x00000002ff077819 */ /* 0x000fc60000011407 */
[----:B------:R-:W-:-:S04]  /*5e30*/  IMAD.IADD R9, R0, 0x1, -R9 ;  /* 0x0000000100097824 */ /* 0x000fc800078e0a09 */
[----:B------:R-:W-:Y:S01]  /*5e40*/  IMAD.SHL.U32 R10, R9, 0x8, RZ ;  /* 0x00000008090a7824 */ /* 0x000fe200078e00ff */
[----:B--2---:R-:W-:-:S13]  /*5e50*/  @P0 R2UR UR7, R6 ;  /* 0x00000000060702ca */ /* 0x004fda00000e0000 */
[----:B------:R-:W-:Y:S01]  /*5e60*/  @UP0 USHF.R.S32.HI UR8, URZ, 0x1f, UR7 ;  /* 0x0000001f3f080899 */ /* 0x000fe20008011407 */
[----:B---3--:R-:W-:Y:S01]  /*5e70*/  @P1 R2UR UR6, R4 ;  /* 0x00000000040612ca */ /* 0x008fe200000e0000 */
[----:B------:R-:W-:-:S05]  /*5e80*/  @UP0 UMOV UR4, UR7 ;  /* 0x0000000700040c82 */ /* 0x000fca0008000000 */
[----:B------:R-:W-:Y:S01]  /*5e90*/  @UP0 UMOV UR5, UR8 ;  /* 0x0000000800050c82 */ /* 0x000fe20008000000 */
[----:B------:R-:W-:Y:S08]  /*5ea0*/  @P1 BRA `(.L_x_2718) ;  /* 0x0000000000181947 */ /* 0x000ff00003800000 */
[----:B------:R-:W-:Y:S05]  /*5eb0*/  @!P0 BRA `(.L_x_2718) ;  /* 0x0000000000148947 */ /* 0x000fea0003800000 */
[----:B------:R-:W2:Y:S04]  /*5ec0*/  LDG.E R4, desc[UR46][R2.64] ;  /* 0x0000002e02047981 */ /* 0x000ea8000c1e1900 */
[----:B------:R-:W3:Y:S01]  /*5ed0*/  LDG.E R0, desc[UR46][R2.64+0x4] ;  /* 0x0000042e02007981 */ /* 0x000ee2000c1e1900 */
[----:B--2---:R-:W-:Y:S02]  /*5ee0*/  R2UR UR7, R4 ;  /* 0x00000000040772ca */ /* 0x004fe400000e0000 */
[----:B---3--:R-:W-:-:S13]  /*5ef0*/  R2UR UR6, R0 ;  /* 0x00000000000672ca */ /* 0x008fda00000e0000 */
[----:B------:R-:W-:-:S12]  /*5f00*/  UIADD3 UR6, -UR7, UR6, URZ ;  /* 0x0000000607067290 */ /* 0x000fd8000fffe13f */
.L_x_2718:
[----:B------:R-:W-:Y:S01]  /*5f10*/  ULDC.64 UR8, c[0x0][0x820] ;  /* 0x0002080000087ab9 */ /* 0x000fe20000000a00 */
[----:B------:R-:W-:Y:S01]  /*5f20*/  UIMAD UR6, UR36, -0x80, UR6 ;  /* 0xffffff80240678a4 */ /* 0x000fe2000f8e0206 */
[----:B------:R-:W-:Y:S01]  /*5f30*/  IMAD.U32 R5, RZ, RZ, UR8 ;  /* 0x00000008ff057e24 */ /* 0x000fe2000f8e00ff */
[----:B------:R-:W-:Y:S01]  /*5f40*/  UIMAD UR7, UR40, UR8, URZ ;  /* 0x00000008280772a4 */ /* 0x000fe2000f8e023f */
[--C-:B------:R-:W-:Y:S01]  /*5f50*/  SHF.R.S32.HI R11, RZ, 0x1f, R10.reuse ;  /* 0x0000001fff0b7819 */ /* 0x100fe2000001140a */
[----:B------:R-:W-:Y:S01]  /*5f60*/  ULDC.64 UR10, c[0x0][0x828] ;  /* 0x00020a00000a7ab9 */ /* 0x000fe20000000a00 */
[C---:B------:R-:W-:Y:S01]  /*5f70*/  IADD3 R2, P2, R7.reuse, UR4, RZ ;  /* 0x0000000407027c10 */ /* 0x040fe2000ff5e0ff */
[----:B------:R-:W-:Y:S01]  /*5f80*/  UIMAD UR8, UR37, UR9, UR7 ;  /* 0x00000009250872a4 */ /* 0x000fe2000f8e0207 */
[----:B------:R-:W-:Y:S01]  /*5f90*/  ISETP.GE.AND P1, PT, R7, UR6, PT ;  /* 0x0000000607007c0c */ /* 0x000fe2000bf26270 */
[----:B------:R-:W-:Y:S01]  /*5fa0*/  USHF.R.S32.HI UR7, URZ, 0x1f, UR39 ;  /* 0x0000001f3f077899 */ /* 0x000fe20008011427 */
[----:B------:R-:W-:Y:S01]  /*5fb0*/  IMAD.WIDE.U32 R4, R5, UR37, R10 ;  /* 0x0000002505047c25 */ /* 0x000fe2000f8e000a */
[----:B------:R-:W-:Y:S01]  /*5fc0*/  USEL UR39, UR39, URZ, !UP0 ;  /* 0x0000003f27277287 */ /* 0x000fe2000c000000 */
[----:B------:R-:W-:Y:S01]  /*5fd0*/  LEA.HI.X.SX32 R3, R7, UR5, 0x1, P2 ;  /* 0x0000000507037c11 */ /* 0x000fe200090f0eff */
[----:B------:R-:W-:Y:S01]  /*5fe0*/  USEL UR7, UR7, URZ, !UP0 ;  /* 0x0000003f07077287 */ /* 0x000fe2000c000000 */
[----:B------:R-:W-:Y:S01]  /*5ff0*/  VIADD R5, R5, UR8 ;  /* 0x0000000805057c36 */ /* 0x000fe20008000000 */
[----:B------:R-:W-:Y:S01]  /*6000*/  BSSY B0, `(.L_x_2719) ;  /* 0x000001d000007945 */ /* 0x000fe20003800000 */
[----:B------:R-:W-:Y:S01]  /*6010*/  IMAD.U32 R9, RZ, RZ, UR10 ;  /* 0x0000000aff097e24 */ /* 0x000fe2000f8e00ff */
[----:B------:R-:W-:Y:S01]  /*6020*/  UIMAD UR4, UR7, UR10, URZ ;  /* 0x0000000a070472a4 */ /* 0x000fe2000f8e023f */
[----:B------:R-:W-:-:S02]  /*6030*/  VIADD R0, R7, 0x40 ;  /* 0x0000004007007836 */ /* 0x000fc40000000000 */
[----:B------:R-:W-:Y:S01]  /*6040*/  IMAD.WIDE.U32 R8, R9, UR39, R4 ;  /* 0x0000002709087c25 */ /* 0x000fe2000f8e0004 */
[----:B------:R-:W-:Y:S02]  /*6050*/  UIMAD UR4, UR39, UR11, UR4 ;  /* 0x0000000b270472a4 */ /* 0x000fe4000f8e0204 */
[----:B------:R-:W-:Y:S01]  /*6060*/  ISETP.GE.AND P0, PT, R0, UR6, PT ;  /* 0x0000000600007c0c */ /* 0x000fe2000bf06270 */
[----:B------:R-:W-:Y:S02]  /*6070*/  IMAD.U32 R7, RZ, RZ, UR36 ;  /* 0x00000024ff077e24 */ /* 0x000fe4000f8e00ff */
[----:B------:R-:W-:Y:S02]  /*6080*/  VIADD R14, R10, 0x20 ;  /* 0x000000200a0e7836 */ /* 0x000fe40000000000 */
[----:B------:R-:W-:Y:S02]  /*6090*/  VIADD R5, R9, UR4 ;  /* 0x0000000409057c36 */ /* 0x000fe40008000000 */
[----:B------:R-:W-:-:S04]  /*60a0*/  IMAD.WIDE R6, R7, 0x80, R2 ;  /* 0x0000008007067825 */ /* 0x000fc800078e0202 */
        /* <DEDUP_REMOVED lines=18> */
.L_x_2720:
[----:B------:R-:W-:Y:S05]  /*61d0*/  BSYNC B0 ;  /* 0x0000000000007941 */ /* 0x000fea0003800000 */
.L_x_2719:
        /* <DEDUP_REMOVED lines=21> */
.L_x_2722:
[----:B------:R-:W-:Y:S05]  /*6330*/  BSYNC B0 ;  /* 0x0000000000007941 */ /* 0x000fea0003800000 */
.L_x_2721:
[----:B------:R-:W-:Y:S01]  /*6340*/  ULDC.64 UR4, c[0x0][0x850] ;  /* 0x0002140000047ab9 */ /* 0x000fe20000000a00 */
[----:B------:R-:W-:Y:S01]  /*6350*/  ULDC.64 UR8, c[0x0][0x858] ;  /* 0x0002160000087ab9 */ /* 0x000fe20000000a00 */
[----:B------:R-:W-:Y:S02]  /*6360*/  UIMAD UR40, UR40, UR4, URZ ;  /* 0x00000004282872a4 */ /* 0x000fe4000f8e023f */
[----:B------:R-:W-:Y:S01]  /*6370*/  IMAD.U32 R3, RZ, RZ, UR4 ;  /* 0x00000004ff037e24 */ /* 0x000fe2000f8e00ff */
[----:B------:R-:W-:Y:S02]  /*6380*/  UIMAD UR4, UR7, UR8, URZ ;  /* 0x00000008070472a4 */ /* 0x000fe4000f8e023f */
[----:B------:R-:W-:Y:S01]  /*6390*/  IMAD.U32 R9, RZ, RZ, UR8 ;  /* 0x00000008ff097e24 */ /* 0x000fe2000f8e00ff */
[----:B------:R-:W-:Y:S02]  /*63a0*/  UIMAD UR40, UR37, UR5, UR40 ;  /* 0x00000005252872a4 */ /* 0x000fe4000f8e0228 */
[----:B------:R-:W-:Y:S01]  /*63b0*/  IMAD.WIDE.U32 R2, R3, UR37, R10 ;  /* 0x0000002503027c25 */ /* 0x000fe2000f8e000a */
[----:B------:R-:W-:Y:S01]  /*63c0*/  UIMAD UR4, UR39, UR9, UR4 ;  /* 0x00000009270472a4 */ /* 0x000fe2000f8e0204 */
[----:B------:R-:W-:Y:S02]  /*63d0*/  BSSY B0, `(.L_x_2723) ;  /* 0x0000015000007945 */ /* 0x000fe40003800000 */
[----:B------:R-:W-:-:S02]  /*63e0*/  VIADD R3, R3, UR40 ;  /* 0x0000002803037c36 */ /* 0x000fc40008000000 */
[----:B------:R-:W-:-:S04]  /*63f0*/  IMAD.WIDE.U32 R8, R9, UR39, R2 ;  /* 0x0000002709087c25 */ /* 0x000fc8000f8e0002 */
[----:B--2---:R-:W-:Y:S01]  /*6400*/  VIADD R5, R9, UR4 ;  /* 0x0000000409057c36 */ /* 0x004fe20008000000 */
[----:B------:R-:W-:Y:S06]  /*6410*/  @P1 BRA `(.L_x_2724) ;  /* 0x0000000000401947 */ /* 0x000fec0003800000 */
[----:B------:R-:W-:Y:S01]  /*6420*/  ULDC.64 UR6, c[0x0][0x848] ;  /* 0x0002120000067ab9 */ /* 0x000fe20000000a00 */
[----:B------:R-:W-:Y:S01]  /*6430*/  IMAD.MOV.U32 R4, RZ, RZ, R8 ;  /* 0x000000ffff047224 */ /* 0x000fe200078e0008 */
[----:B------:R-:W-:Y:S01]  /*6440*/  ULDC UR4, c[0x0][0x83c] ;  /* 0x00020f0000047ab9 */ /* 0x000fe20000000800 */
[----:B-1----:R-:W-:Y:S01]  /*6450*/  IMAD R13, R7, UR6, RZ ;  /* 0x00000006070d7c24 */ /* 0x002fe2000f8e02ff */
        /* <DEDUP_REMOVED lines=12> */
.L_x_2724:
[----:B------:R-:W-:Y:S05]  /*6520*/  BSYNC B0 ;  /* 0x0000000000007941 */ /* 0x000fea0003800000 */
.L_x_2723:
        /* <DEDUP_REMOVED lines=22> */
.L_x_2678:
        /* <DEDUP_REMOVED lines=29> */
.L_x_2726:
[----:B------:R-:W-:Y:S01]  /*6860*/  ULDC UR9, c[0x0][0x8c4] ;  /* 0x0002310000097ab9 */ /* 0x000fe20000000800 */
[----:B------:R-:W-:Y:S01]  /*6870*/  UMOV UR7, UR8 ;  /* 0x0000000800077c82 */ /* 0x000fe20008000000 */
[----:B------:R-:W-:-:S11]  /*6880*/  UISETP.NE.AND UP0, UPT, UR9, 0x1, UPT ;  /* 0x000000010900788c */ /* 0x000fd6000bf05270 */
[----:B------:R-:W-:Y:S02]  /*6890*/  @UP0 ULDC.64 UR10, c[0x0][0x8c8] ;  /* 0x00023200000a0ab9 */ /* 0x000fe40000000a00 */
[----:B------:R-:W-:-:S04]  /*68a0*/  UIMAD.WIDE.U32 UR4, UR8, UR10, URZ ;  /* 0x0000000a080472a5 */ /* 0x000fc8000f8e003f */
[----:B------:R-:W-:-:S04]  /*68b0*/  @UP0 USHF.R.U32.HI UR7, URZ, UR11, UR5 ;  /* 0x0000000b3f070299 */ /* 0x000fc80008011605 */
[----:B------:R-:W-:-:S12]  /*68c0*/  UIMAD UR4, UR7, UR9, URZ ;  /* 0x00000009070472a4 */ /* 0x000fd8000f8e023f */
.L_x_2727:
        /* <DEDUP_REMOVED lines=10> */
[----:B------:R-:W-:Y:S01]  /*6970*/  ULDC.64 UR4, c[0x0][0x8f8] ;  /* 0x00023e0000047ab9 */ /* 0x000fe20000000a00 */
[----:B------:R-:W-:Y:S01]  /*6980*/  UIADD3 UR6, -UR13, URZ, URZ ;  /* 0x0000003f0d067290 */ /* 0x000fe2000fffe13f */
[----:B------:R-:W-:-:S03]  /*6990*/  ISETP.NE.U32.AND P0, PT, RZ, UR4, PT ;  /* 0x00000004ff007c0c */ /* 0x000fc6000bf05070 */
[----:B------:R-:W-:Y:S01]  /*69a0*/  UIMAD UR6, UR9, UR6, UR8 ;  /* 0x00000006090672a4 */ /* 0x000fe2000f8e0208 */
        /* <DEDUP_REMOVED lines=9> */
.L_x_2728:
        /* <DEDUP_REMOVED lines=11> */
[----:B------:R-:W-:Y:S01]  /*6af0*/  R2UR UR4, R0 ;  /* 0x00000000000472ca */ /* 0x000fe200000e0000 */
[----:B------:R-:W-:-:S14]  /*6b00*/  BRA `(.L_x_2729) ;  /* 0x0000000000047947 */ /* 0x000fdc0003800000 */
.L_x_2730:
[----:B------:R-:W-:-:S05]  /*6b10*/  ULDC UR4, c[0x0][0x8ec] ;  /* 0x00023b0000047ab9 */ /* 0x000fca0000000800 */
.L_x_2729:
        /* <DEDUP_REMOVED lines=8> */
[----:B------:R-:W-:Y:S01]  /*6ba0*/  ULDC.64 UR4, c[0x0][0x770] ;  /* 0x0001dc0000047ab9 */ /* 0x000fe20000000a00 */
[----:B------:R-:W-:Y:S01]  /*6bb0*/  ULDC.64 UR14, c[0x0][0x788] ;  /* 0x0001e200000e7ab9 */ /* 0x000fe20000000a00 */
        /* <DEDUP_REMOVED lines=19> */
[----:B------:R-:W-:-:S11]  /*6cf0*/  USHF.R.S32.HI UR11, URZ, 0x1f, UR6 ;  /* 0x0000001f3f0b7899 */ /* 0x000fd60008011406 */
        /* <DEDUP_REMOVED lines=16> */
.L_x_2731:
        /* <DEDUP_REMOVED lines=13> */
.L_x_2732:
        /* <DEDUP_REMOVED lines=12> */
.L_x_2733:
[----:B------:R-:W-:Y:S01]  /*6f90*/  ULEA UR7, UR7, UR10, 0x7 ;  /* 0x0000000a07077291 */ /* 0x000fe2000f8e383f */
[----:B------:R-:W-:Y:S01]  /*6fa0*/  ULDC UR9, c[0x0][0x74c] ;  /* 0x0001d30000097ab9 */ /* 0x000fe20000000800 */
[----:B------:R-:W-:Y:S02]  /*6fb0*/  UIADD3 UR10, UR10, 0x3f, URZ ;  /* 0x0000003f0a0a7890 */ /* 0x000fe4000fffe03f */
[----:B------:R-:W-:-:S04]  /*6fc0*/  UIADD3 UR7, UR7, -UR9, -UR8 ;  /* 0x8000000907077290 */ /* 0x000fc8000fffe808 */
        /* <DEDUP_REMOVED lines=11> */
[----:B------:R-:W-:Y:S01]  /*7080*/  ULDC.64 UR14, c[0x0][0x2d8] ;  /* 0x0000b600000e7ab9 */ /* 0x000fe20000000a00 */
[----:B------:R-:W-:Y:S01]  /*7090*/  ULDC.64 UR28, c[0x0][0x2e0] ;  /* 0x0000b800001c7ab9 */ /* 0x000fe20000000a00 */
[----:B------:R-:W-:Y:S02]  /*70a0*/  UIMAD UR10, UR11, UR14, URZ ;  /* 0x0000000e0b0a72a4 */ /* 0x000fe4000f8e023f */
[----:B------:R-:W-:Y:S02]  /*70b0*/  UIMAD.WIDE.U32 UR8, UR6, UR14, URZ ;  /* 0x0000000e060872a5 */ /* 0x000fe4000f8e003f */
[----:B------:R-:W-:Y:S02]  /*70c0*/  UIMAD UR15, UR6, UR15, UR10 ;  /* 0x0000000f060f72a4 */ /* 0x000fe4000f8e020a */
[----:B------:R-:W-:Y:S02]  /*70d0*/  UIADD3 UR6, UR7, -UR12, URZ ;  /* 0x8000000c07067290 */ /* 0x000fe4000fffe03f */
[----:B------:R-:W-:-:S02]  /*70e0*/  USHF.R.S32.HI UR11, URZ, 0x1f, UR13 ;  /* 0x0000001f3f0b7899 */ /* 0x000fc4000801140d */
        /* <DEDUP_REMOVED lines=32> */
.L_x_2736:
[----:B------:R-:W-:Y:S05]  /*72f0*/  BSYNC B0 ;  /* 0x0000000000007941 */ /* 0x000fea0003800000 */
.L_x_2735:
        /* <DEDUP_REMOVED lines=19> */
.L_x_2738:
[----:B------:R-:W-:Y:S05]  /*7430*/  BSYNC B0 ;  /* 0x0000000000007941 */ /* 0x000fea0003800000 */
.L_x_2737:
[----:B------:R-:W-:Y:S06]  /*7440*/  BAR.ARV 0xa, 0xa0 ;  /* 0x0282800000007b1d */ /* 0x000fec0000002000 */
[----:B------:R-:W-:Y:S04]  /*7450*/  BSSY B0, `(.L_x_2739) ;  /* 0x0000003000007945 */ /* 0x000fe80003800000 */
[----:B------:R-:W-:Y:S05]  /*7460*/  @!P0 BRA `(.L_x_2740) ;  /* 0x0000000000048947 */ /* 0x000fea0003800000 */
[----:B------:R-:W-:-:S04]  /*7470*/  DEPBAR.LE SB0, 0x0 ;  /* 0x000080000000791a */ /* 0x000fc80000000000 */
.L_x_2740:
[----:B------:R-:W-:Y:S05]  /*7480*/  BSYNC B0 ;  /* 0x0000000000007941 */ /* 0x000fea0003800000 */
.L_x_2739:
[----:B------:R-:W-:Y:S06]  /*7490*/  BAR.ARV 0xb, 0xa0 ;  /* 0x02c2800000007b1d */ /* 0x000fec0000002000 */
[----:B------:R-:W-:Y:S01]  /*74a0*/  UIADD3 UR18, UR12, 0x1, URZ ;  /* 0x000000010c127890 */ /* 0x000fe2000fffe03f */
[----:B------:R-:W-:Y:S11]  /*74b0*/  BRA `(.L_x_2741) ;  /* 0x0000000000047947 */ /* 0x000ff60003800000 */
.L_x_2734:
[----:B------:R-:W-:-:S05]  /*74c0*/  UMOV UR18, UR12 ;  /* 0x0000000c00127c82 */ /* 0x000fca0008000000 */
.L_x_2741:
        /* <DEDUP_REMOVED lines=22> */
.L_x_2754:
        /* <DEDUP_REMOVED lines=20> */
.L_x_2743:
[----:B------:R-:W-:Y:S05]  /*7770*/  BSYNC B0 ;  /* 0x0000000000007941 */ /* 0x000fea0003800000 */
.L_x_2742:
        /* <DEDUP_REMOVED lines=13> */
.L_x_2745:
[----:B------:R-:W-:Y:S05]  /*7850*/  BSYNC B0 ;  /* 0x0000000000007941 */ /* 0x000fea0003800000 */
.L_x_2744:
[----:B------:R-:W-:Y:S06]  /*7860*/  BAR.ARV 0xa, 0xa0 ;  /* 0x0282800000007b1d */ /* 0x000fec0000002000 */
[----:B------:R-:W-:Y:S04]  /*7870*/  BSSY B0, `(.L_x_2746) ;  /* 0x0000003000007945 */ /* 0x000fe80003800000 */
[----:B------:R-:W-:Y:S05]  /*7880*/  @!P0 BRA `(.L_x_2747) ;  /* 0x0000000000048947 */ /* 0x000fea0003800000 */
[----:B------:R-:W-:-:S04]  /*7890*/  DEPBAR.LE SB0, 0x0 ;  /* 0x000080000000791a */ /* 0x000fc80000000000 */
.L_x_2747:
[----:B------:R-:W-:Y:S05]  /*78a0*/  BSYNC B0 ;  /* 0x0000000000007941 */ /* 0x000fea0003800000 */
.L_x_2746:
        /* <DEDUP_REMOVED lines=13> */
.L_x_2749:
[----:B------:R-:W-:Y:S05]  /*7980*/  BSYNC B0 ;  /* 0x0000000000007941 */ /* 0x000fea0003800000 */
.L_x_2748:
        /* <DEDUP_REMOVED lines=13> */
.L_x_2751:
[----:B------:R-:W-:Y:S05]  /*7a60*/  BSYNC B0 ;  /* 0x0000000000007941 */ /* 0x000fea0003800000 */
.L_x_2750:
[----:B------:R-:W-:Y:S01]  /*7a70*/  UIADD3 UR18, UR18, 0x2, URZ ;  /* 0x0000000212127890 */ /* 0x000fe2000fffe03f */
[----:B------:R-:W-:Y:S06]  /*7a80*/  BAR.ARV 0xa, 0xa0 ;  /* 0x0282800000007b1d */ /* 0x000fec0000002000 */
[----:B------:R-:W-:Y:S01]  /*7a90*/  UISETP.GE.AND UP0, UPT, UR18, UR7, UPT ;  /* 0x000000071200728c */ /* 0x000fe2000bf06270 */
[----:B------:R-:W-:Y:S04]  /*7aa0*/  BSSY B0, `(.L_x_2752) ;  /* 0x0000003000007945 */ /* 0x000fe80003800000 */
[----:B------:R-:W-:Y:S06]  /*7ab0*/  @!P0 BRA `(.L_x_2753) ;  /* 0x0000000000048947 */ /* 0x000fec0003800000 */
[----:B------:R-:W-:-:S04]  /*7ac0*/  DEPBAR.LE SB0, 0x0 ;  /* 0x000080000000791a */ /* 0x000fc80000000000 */
.L_x_2753:
[----:B------:R-:W-:Y:S05]  /*7ad0*/  BSYNC B0 ;  /* 0x0000000000007941 */ /* 0x000fea0003800000 */
.L_x_2752:
[----:B------:R-:W-:Y:S06]  /*7ae0*/  BAR.ARV 0xb, 0xa0 ;  /* 0x02c2800000007b1d */ /* 0x000fec0000002000 */
[----:B------:R-:W-:Y:S01]  /*7af0*/  PLOP3.LUT P1, PT, PT, PT, UP0, 0x80, 0x0 ;  /* 0x000000000000781c */ /* 0x000fe20003f2f008 */
[----:B------:R-:W-:Y:S02]  /*7b00*/  UIADD3 UR26, UR26, 0x3000, URZ ;  /* 0x000030001a1a7890 */ /* 0x000fe4000fffe03f */
[----:B------:R-:W-:-:S10]  /*7b10*/  UIADD3 UR6, UR6, 0x3000, URZ ;  /* 0x0000300006067890 */ /* 0x000fd4000fffe03f */
[----:B------:R-:W-:Y:S05]  /*7b20*/  @!P1 BRA `(.L_x_2754) ;  /* 0xfffffff800c09947 */ /* 0x000fea000383ffff */
[----:B------:R-:W-:Y:S05]  /*7b30*/  BRA `(.L_x_2685) ;  /* 0x0000002c00c87947 */ /* 0x000fea0003800000 */
.L_x_2725:
[----:B------:R-:W1:Y:S01]  /*7b40*/  S2UR UR7, SR_CTAID.X ;  /* 0x00000000000779c3 */ /* 0x000e620000002500 */
[----:B------:R-:W-:Y:S02]  /*7b50*/  ULDC UR8, c[0x0][0x8d0] ;  /* 0x0002340000087ab9 */ /* 0x000fe40000000800 */
[----:B------:R-:W-:-:S11]  /*7b60*/  UISETP.NE.AND UP0, UPT, UR8, 0x1, UPT ;  /* 0x000000010800788c */ /* 0x000fd6000bf05270 */
[----:B------:R-:W-:Y:S01]  /*7b70*/  @UP0 ULDC UR4, c[0x0][0x8d4] ;  /* 0x0002350000040ab9 */ /* 0x000fe20000000800 */
[----:B------:R-:W-:Y:S01]  /*7b80*/  @UP0 ULDC UR9, c[0x0][0x8d8] ;  /* 0x0002360000090ab9 */ /* 0x000fe20000000800 */
[----:B-1----:R-:W-:Y:S02]  /*7b90*/  UIMAD.WIDE.U32 UR4, UR7, UR4, URZ ;  /* 0x00000004070472a5 */ /* 0x002fe4000f8e003f */
[----:B------:R-:W-:Y:S02]  /*7ba0*/  UMOV UR6, UR7 ;  /* 0x0000000700067c82 */ /* 0x000fe40008000000 */
[----:B------:R-:W-:-:S03]  /*7bb0*/  @UP0 USHF.R.U32.HI UR6, URZ, UR9, UR5 ;  /* 0x000000093f060299 */ /* 0x000fc60008011605 */
[----:B------:R-:W-:Y:S02]  /*7bc0*/  ULDC UR4, c[0x0][0x8e8] ;  /* 0x00023a0000047ab9 */ /* 0x000fe40000000800 */
[----:B------:R-:W-:Y:S02]  /*7bd0*/  UISETP.GE.AND UP0, UPT, UR6, UR4, UPT ;  /* 0x000000040600728c */ /* 0x000fe4000bf06270 */
[----:B------:R-:W-:-:S04]  /*7be0*/  UIADD3 UR4, -UR6, URZ, URZ ;  /* 0x0000003f06047290 */ /* 0x000fc8000fffe13f */
[----:B------:R-:W-:Y:S01]  /*7bf0*/  PLOP3.LUT P0, PT, PT, PT, UP0, 0x80, 0x0 ;  /* 0x000000000000781c */ /* 0x000fe20003f0f008 */
[----:B------:R-:W-:-:S12]  /*7c00*/  UIMAD UR8, UR8, UR4, UR7 ;  /* 0x00000004080872a4 */ /* 0x000fd8000f8e0207 */
        /* <DEDUP_REMOVED lines=9> */
.L_x_2755:
[----:B------:R-:W-:Y:S01]  /*7ca0*/  ULDC UR9, c[0x0][0x8c4] ;  /* 0x0002310000097ab9 */ /* 0x000fe20000000800 */
[----:B------:R-:W-:Y:S01]  /*7cb0*/  UMOV UR7, UR8 ;  /* 0x0000000800077c82 */ /* 0x000fe20008000000 */
[----:B------:R-:W-:-:S11]  /*7cc0*/  UISETP.NE.AND UP0, UPT, UR9, 0x1, UPT ;  /* 0x000000010900788c */ /* 0x000fd6000bf05270 */
[----:B------:R-:W-:Y:S02]  /*7cd0*/  @UP0 ULDC.64 UR10, c[0x0][0x8c8] ;  /* 0x00023200000a0ab9 */ /* 0x000fe40000000a00 */
[----:B------:R-:W-:-:S04]  /*7ce0*/  UIMAD.WIDE.U32 UR4, UR8, UR10, URZ ;  /* 0x0000000a080472a5 */ /* 0x000fc8000f8e003f */
[----:B------:R-:W-:-:S04]  /*7cf0*/  @UP0 USHF.R.U32.HI UR7, URZ, UR11, UR5 ;  /* 0x0000000b3f070299 */ /* 0x000fc80008011605 */
[----:B------:R-:W-:-:S12]  /*7d00*/  UIMAD UR4, UR7, UR9, URZ ;  /* 0x00000009070472a4 */ /* 0x000fd8000f8e023f */
.L_x_2756:
        /* <DEDUP_REMOVED lines=23> */
.L_x_2757:
        /* <DEDUP_REMOVED lines=14> */
.L_x_2759:
[----:B------:R-:W-:-:S05]  /*7f60*/  ULDC UR4, c[0x0][0x8ec] ;  /* 0x00023b0000047ab9 */ /* 0x000fca0000000800 */
.L_x_2758:
[----:B------:R-:W-:Y:S01]  /*7f70*/  UIADD3 UR4, UR4, 0x7f, URZ ;  /* 0x0000007f04047890 */ /* 0x000fe2000fffe03f */
[----:B------:R-:W-:Y:S02]  /*7f80*/  IMAD.MOV.U32 R10, RZ, RZ, 0x1 ;  /* 0x00000001ff0a7424 */ /* 0x000fe400078e00ff */
[----:B------:R-:W-:Y:S01]  /*7f90*/  IMAD.MOV.U32 R2, RZ, RZ, RZ ;  /* 0x000000ffff027224 */ /* 0x000fe200078e00ff */
        /* <DEDUP_REMOVED lines=13> */
[----:B------:R-:W1:Y:S02]  /*8070*/  LDC R0, c[0x0][0x280] ;  /* 0x0000a000ff007b82 */ /* 0x000e640000000800 */
[----:B------:R-:W-:Y:S01]  /*8080*/  IMAD.U32 R2, RZ, RZ, UR8 ;  /* 0x00000008ff027e24 */ /* 0x000fe2000f8e00ff */
[----:B------:R-:W-:Y:S01]  /*8090*/  UISETP.NE.U32.AND UP0, UPT, UR4, URZ, UPT ;  /* 0x0000003f0400728c */ /* 0x000fe2000bf05070 */
[----:B------:R-:W-:Y:S01]  /*80a0*/  PLOP3.LUT P1, PT, PT, PT, UP1, 0x80, 0x0 ;  /* 0x000000000000781c */ /* 0x000fe20003f2f018 */
[----:B------:R-:W-:Y:S01]  /*80b0*/  IMAD.U32 R3, RZ, RZ, UR9 ;  /* 0x00000009ff037e24 */ /* 0x000fe2000f8e00ff */
[----:B------:R-:W-:Y:S01]  /*80c0*/  ULDC.64 UR14, c[0x0][0x778] ;  /* 0x0001de00000e7ab9 */ /* 0x000fe20000000a00 */
[----:B------:R-:W-:Y:S01]  /*80d0*/  UISETP.NE.AND.EX UP0, UPT, UR5, URZ, UPT, UP0 ;  /* 0x0000003f0500728c */ /* 0x000fe2000bf05300 */
[----:B------:R-:W-:-:S02]  /*80e0*/  ULDC.64 UR18, c[0x0][0x788] ;  /* 0x0001e20000127ab9 */ /* 0x000fc40000000a00 */
[----:B------:R-:W-:-:S07]  /*80f0*/  ULDC.64 UR4, c[0x0][0x780] ;  /* 0x0001e00000047ab9 */ /* 0x000fce0000000a00 */
[----:B------:R-:W2:Y:S01]  /*8100*/  @P1 LDG.E R6, desc[UR46][R2.64] ;  /* 0x0000002e02061981 */ /* 0x000ea2000c1e1900 */
[----:B------:R-:W-:Y:S01]  /*8110*/  UISETP.NE.U32.AND UP2, UPT, UR4, URZ, UPT ;  /* 0x0000003f0400728c */ /* 0x000fe2000bf45070 */
[----:B------:R-:W-:Y:S01]  /*8120*/  PLOP3.LUT P2, PT, PT, PT, UP0, 0x80, 0x0 ;  /* 0x000000000000781c */ /* 0x000fe20003f4f008 */
[----:B------:R-:W-:Y:S01]  /*8130*/  UIMAD.WIDE UR14, UR13, 0x4, UR14 ;  /* 0x000000040d0e78a5 */ /* 0x000fe2000f8e020e */
[----:B------:R3:W4:Y:S01]  /*8140*/  @P1 LDG.E R4, desc[UR46][R2.64] ;  /* 0x0000002e02041981 */ /* 0x000722000c1e1900 */
[----:B------:R-:W-:-:S06]  /*8150*/  UISETP.NE.AND.EX UP2, UPT, UR5, URZ, UPT, UP2 ;  /* 0x0000003f0500728c */ /* 0x000fcc000bf45320 */
[----:B------:R-:W-:Y:S01]  /*8160*/  PLOP3.LUT P3, PT, PT, PT, UP2, 0x80, 0x0 ;  /* 0x000000000000781c */ /* 0x000fe20003f6f028 */
[----:B---3--:R-:W-:-:S04]  /*8170*/  IMAD.U32 R2, RZ, RZ, UR14 ;  /* 0x0000000eff027e24 */ /* 0x008fc8000f8e00ff */
[----:B------:R-:W-:Y:S01]  /*8180*/  @UP2 ULDC.64 UR4, c[0x0][0x780] ;  /* 0x0001e00000042ab9 */ /* 0x000fe20000000a00 */
[----:B------:R-:W-:Y:S01]  /*8190*/  IMAD.U32 R3, RZ, RZ, UR15 ;  /* 0x0000000fff037e24 */ /* 0x000fe2000f8e00ff */
[----:B------:R-:W-:-:S04]  /*81a0*/  @UP2 UIMAD.WIDE UR4, UR13, 0x4, UR4 ;  /* 0x000000040d0428a5 */ /* 0x000fc8000f8e0204 */
[----:B------:R3:W4:Y:S02]  /*81b0*/  @P2 LDG.E R5, desc[UR46][R2.64] ;  /* 0x0000002e02052981 */ /* 0x000724000c1e1900 */
[----:B---3--:R-:W-:Y:S02]  /*81c0*/  IMAD.U32 R2, RZ, RZ, UR4 ;  /* 0x00000004ff027e24 */ /* 0x008fe4000f8e00ff */
[----:B------:R-:W-:-:S05]  /*81d0*/  IMAD.U32 R3, RZ, RZ, UR5 ;  /* 0x00000005ff037e24 */ /* 0x000fca000f8e00ff */
[----:B-1----:R1:W5:Y:S01]  /*81e0*/  @P3 LDG.E R0, desc[UR46][R2.64] ;  /* 0x0000002e02003981 */ /* 0x002362000c1e1900 */
        /* <DEDUP_REMOVED lines=10> */
[----:B------:R-:W-:-:S03]  /*8290*/  @P2 R2UR UR11, R5 ;  /* 0x00000000050b22ca */ /* 0x000fc600000e0000 */
[----:B------:R-:W-:-:S04]  /*82a0*/  @UP1 ULOP3.LUT UR10, UR5, 0xffffffc0, URZ, 0xc0, !UPT ;  /* 0xffffffc0050a1892 */ /* 0x000fc8000f8ec03f */
[----:B------:R-:W-:Y:S01]  /*82b0*/  @UP1 USHF.R.S32.HI UR12, URZ, 0x1f, UR10 ;  /* 0x0000001f3f0c1899 */ /* 0x000fe2000801140a */
[----:B-1----:R-:W-:Y:S11]  /*82c0*/  @P3 BRA `(.L_x_2761) ;  /* 0x0000000000183947 */ /* 0x002ff60003800000 */
[----:B------:R-:W-:Y:S05]  /*82d0*/  @!P1 BRA `(.L_x_2761) ;  /* 0x0000000000149947 */ /* 0x000fea0003800000 */
[----:B------:R-:W-:Y:S02]  /*82e0*/  IMAD.U32 R2, RZ, RZ, UR8 ;  /* 0x00000008ff027e24 */ /* 0x000fe4000f8e00ff */
[----:B------:R-:W-:-:S05]  /*82f0*/  IMAD.U32 R3, RZ, RZ, UR9 ;  /* 0x00000009ff037e24 */ /* 0x000fca000f8e00ff */
[----:B------:R-:W2:Y:S04]  /*8300*/  LDG.E R5, desc[UR46][R2.64] ;  /* 0x0000002e02057981 */ /* 0x000ea8000c1e1900 */
[----:B-----5:R-:W2:Y:S02]  /*8310*/  LDG.E R0, desc[UR46][R2.64+0x4] ;  /* 0x0000042e02007981 */ /* 0x020ea4000c1e1900 */
[----:B--2---:R-:W-:-:S07]  /*8320*/  IMAD.IADD R0, R0, 0x1, -R5 ;  /* 0x0000000100007824 */ /* 0x004fce00078e0a05 */
.L_x_2761:
[----:B------:R-:W-:Y:S01]  /*8330*/  UMOV UR4, URZ ;  /* 0x0000003f00047c82 */ /* 0x000fe20008000000 */
[----:B------:R-:W-:Y:S01]  /*8340*/  UMOV UR5, URZ ;  /* 0x0000003f00057c82 */ /* 0x000fe20008000000 */
[----:B------:R-:W-:Y:S01]  /*8350*/  IMAD.U32 R4, RZ, RZ, UR18 ;  /* 0x00000012ff047e24 */ /* 0x000fe2000f8e00ff */
[----:B------:R-:W-:Y:S01]  /*8360*/  @UP1 UMOV UR4, UR10 ;  /* 0x0000000a00041c82 */ /* 0x000fe20008000000 */
[----:B------:R-:W-:Y:S01]  /*8370*/  @UP1 UMOV UR5, UR12 ;  /* 0x0000000c00051c82 */ /* 0x000fe20008000000 */
[----:B------:R-:W-:Y:S05]  /*8380*/  @!P0 BRA `(.L_x_2762) ;  /* 0x0000000000188947 */ /* 0x000fea0003800000 */
[----:B------:R-:W-:Y:S02]  /*8390*/  ULDC.64 UR8, c[0x0][0x788] ;  /* 0x0001e20000087ab9 */ /* 0x000fe40000000a00 */
[----:B------:R-:W-:-:S06]  /*83a0*/  UIMAD.WIDE UR8, UR13, 0x4, UR8 ;  /* 0x000000040d0878a5 */ /* 0x000fcc000f8e0208 */
[----:B------:R-:W-:Y:S02]  /*83b0*/  IMAD.U32 R2, RZ, RZ, UR8 ;  /* 0x00000008ff027e24 */ /* 0x000fe4000f8e00ff */
[----:B------:R-:W-:-:S05]  /*83c0*/  IMAD.U32 R3, RZ, RZ, UR9 ;  /* 0x00000009ff037e24 */ /* 0x000fca000f8e00ff */
[----:B------:R1:W5:Y:S01]  /*83d0*/  LDG.E R4, desc[UR46][R2.64] ;  /* 0x0000002e02047981 */ /* 0x000362000c1e1900 */
[----:B------:R-:W-:Y:S05]  /*83e0*/  BRA `(.L_x_2763) ;  /* 0x0000000000187947 */ /* 0x000fea0003800000 */
.L_x_2762:
[----:B------:R-:W-:Y:S05]  /*83f0*/  @!P2 BRA `(.L_x_2763) ;  /* 0x000000000014a947 */ /* 0x000fea0003800000 */
[----:B------:R-:W-:Y:S02]  /*8400*/  IMAD.U32 R2, RZ, RZ, UR14 ;  /* 0x0000000eff027e24 */ /* 0x000fe4000f8e00ff */
[----:B------:R-:W-:-:S05]  /*8410*/  IMAD.U32 R3, RZ, RZ, UR15 ;  /* 0x0000000fff037e24 */ /* 0x000fca000f8e00ff */
[----:B------:R-:W2:Y:S04]  /*8420*/  LDG.E R5, desc[UR46][R2.64] ;  /* 0x0000002e02057981 */ /* 0x000ea8000c1e1900 */
[----:B------:R-:W2:Y:S02]  /*8430*/  LDG.E R4, desc[UR46][R2.64+0x4] ;  /* 0x0000042e02047981 */ /* 0x000ea4000c1e1900 */
[----:B--2---:R-:W-:-:S07]  /*8440*/  IMAD.IADD R4, R4, 0x1, -R5 ;  /* 0x0000000104047824 */ /* 0x004fce00078e0a05 */
.L_x_2763:
[----:B-1----:R-:W-:Y:S01]  /*8450*/  IMAD.U32 R3, RZ, RZ, UR7 ;  /* 0x00000007ff037e24 */ /* 0x002fe2000f8e00ff */
[----:B------:R-:W-:-:S03]  /*8460*/  ULDC UR8, c[0x0][0x74c] ;  /* 0x0001d30000087ab9 */ /* 0x000fc60000000800 */
[----:B-----5:R-:W-:Y:S02]  /*8470*/  IMAD R3, R3, 0x80, R0 ;  /* 0x0000008003037824 */ /* 0x020fe400078e0200 */
[----:B------:R-:W-:-:S03]  /*8480*/  VIADD R0, R0, 0x3f ;  /* 0x0000003f00007836 */ /* 0x000fc60000000000 */
[----:B------:R-:W-:-:S04]  /*8490*/  IADD3 R3, R3, -UR8, -R4 ;  /* 0x8000000803037c10 */ /* 0x000fc8000fffe804 */
[----:B------:R-:W-:-:S04]  /*84a0*/  SHF.R.S32.HI R2, RZ, 0x1f, R3 ;  /* 0x0000001fff027819 */ /* 0x000fc80000011403 */
[----:B------:R-:W-:Y:S02]  /*84b0*/  LEA.HI R2, R2, R3, RZ, 0x6 ;  /* 0x0000000302027211 */ /* 0x000fe400078f30ff */
[----:B------:R-:W-:Y:S02]  /*84c0*/  SHF.R.S32.HI R3, RZ, 0x1f, R0 ;  /* 0x0000001fff037819 */ /* 0x000fe40000011400 */
[----:B------:R-:W-:Y:S02]  /*84d0*/  SHF.R.S32.HI R2, RZ, 0x6, R2 ;  /* 0x00000006ff027819 */ /* 0x000fe40000011402 */
[----:B------:R-:W-:Y:S02]  /*84e0*/  LEA.HI R0, R3, R0, RZ, 0x6 ;  /* 0x0000000003007211 */ /* 0x000fe400078f30ff */
[----:B------:R-:W-:Y:S01]  /*84f0*/  VIMNMX R4, RZ, R2, !PT ;  /* 0x00000002ff047248 */ /* 0x000fe20007fe0100 */
[----:B------:R-:W-:Y:S01]  /*8500*/  IMAD.MOV.U32 R2, RZ, RZ, RZ ;  /* 0x000000ffff027224 */ /* 0x000fe200078e00ff */
[----:B------:R-:W-:-:S04]  /*8510*/  SHF.R.S32.HI R0, RZ, 0x6, R0 ;  /* 0x00000006ff007819 */ /* 0x000fc80000011400 */
[----:B------:R-:W-:-:S13]  /*8520*/  ISETP.GT.AND P0, PT, R0, R4, PT ;  /* 0x000000040000720c */ /* 0x000fda0003f04270 */
[----:B------:R-:W-:Y:S05]  /*8530*/  @!P0 BRA `(.L_x_2760) ;  /* 0x0000002000b48947 */ /* 0x000fea0003800000 */
[----:B------:R-:W-:Y:S01]  /*8540*/  USHF.R.S32.HI UR10, URZ, 0x1f, UR20 ;  /* 0x0000001f3f0a7899 */ /* 0x000fe20008011414 */
[----:B------:R-:W-:Y:S01]  /*8550*/  BSSY B0, `(.L_x_2760) ;  /* 0x000022b000007945 */ /* 0x000fe20003800000 */
[----:B------:R-:W-:Y:S01]  /*8560*/  UISETP.NE.U32.AND UP1, UPT, UR16, URZ, UPT ;  /* 0x0000003f1000728c */ /* 0x000fe2000bf25070 */
[----:B------:R-:W-:Y:S01]  /*8570*/  IMAD.MOV.U32 R2, RZ, RZ, RZ ;  /* 0x000000ffff027224 */ /* 0x000fe200078e00ff */
[----:B------:R-:W-:Y:S01]  /*8580*/  ULDC.64 UR14, c[0x0][0x718] ;  /* 0x0001c600000e7ab9 */ /* 0x000fe20000000a00 */
[----:B------:R-:W-:Y:S01]  /*8590*/  UMOV UR8, UR4 ;  /* 0x0000000400087c82 */ /* 0x000fe20008000000 */
[----:B------:R-:W-:Y:S02]  /*85a0*/  UIMAD UR12, UR10, UR14, URZ ;  /* 0x0000000e0a0c72a4 */ /* 0x000fe4000f8e023f */
[----:B------:R-:W-:Y:S02]  /*85b0*/  UISETP.NE.AND.EX UP1, UPT, UR17, URZ, UPT, UP1 ;  /* 0x0000003f1100728c */ /* 0x000fe4000bf25310 */
[----:B------:R-:W-:Y:S01]  /*85c0*/  UIMAD UR12, UR20, UR15, UR12 ;  /* 0x0000000f140c72a4 */ /* 0x000fe2000f8e020c */
[----:B------:R-:W-:-:S02]  /*85d0*/  ULDC.64 UR16, c[0x0][0x730] ;  /* 0x0001cc0000107ab9 */ /* 0x000fc40000000a00 */
[----:B------:R-:W-:Y:S01]  /*85e0*/  ULDC UR15, c[0x0][0x2e8] ;  /* 0x0000ba00000f7ab9 */ /* 0x000fe20000000800 */
[----:B------:R-:W-:Y:S01]  /*85f0*/  UIMAD UR10, UR10, UR16, URZ ;  /* 0x000000100a0a72a4 */ /* 0x000fe2000f8e023f */
[----:B------:R-:W-:Y:S01]  /*8600*/  UMOV UR9, UR5 ;  /* 0x0000000500097c82 */ /* 0x000fe20008000000 */
[----:B------:R-:W-:Y:S02]  /*8610*/  UISETP.NE.AND UP2, UPT, UR15, 0x1, UPT ;  /* 0x000000010f00788c */ /* 0x000fe4000bf45270 */
[----:B------:R-:W-:Y:S02]  /*8620*/  UIMAD.WIDE.U32 UR4, UR20, UR14, UR8 ;  /* 0x0000000e140472a5 */ /* 0x000fe4000f8e0008 */
[----:B------:R-:W-:Y:S02]  /*8630*/  UIMAD.WIDE.U32 UR8, UR20, UR16, UR8 ;  /* 0x00000010140872a5 */ /* 0x000fe4000f8e0008 */
[----:B------:R-:W-:Y:S02]  /*8640*/  UIMAD UR14, UR20, UR17, UR10 ;  /* 0x00000011140e72a4 */ /* 0x000fe4000f8e020a */
[----:B------:R-:W-:Y:S01]  /*8650*/  USHF.R.S32.HI UR10, URZ, 0x1f, UR13 ;  /* 0x0000001f3f0a7899 */ /* 0x000fe2000801140d */
[----:B------:R-:W-:Y:S01]  /*8660*/  ELECT P0, URZ, PT ;  /* 0x00000000003f782f */ /* 0x000fe20003800000 */
[----:B------:R-:W-:-:S02]  /*8670*/  USEL UR21, UR13, URZ, !UP1 ;  /* 0x0000003f0d157287 */ /* 0x000fc4000c800000 */
[----:B------:R-:W-:Y:S01]  /*8680*/  UIADD3 UR9, UR9, UR14, URZ ;  /* 0x0000000e09097290 */ /* 0x000fe2000fffe03f */
[----:B------:R-:W-:Y:S01]  /*8690*/  ULDC.64 UR18, c[0x0][0x738] ;  /* 0x0001ce0000127ab9 */ /* 0x000fe20000000a00 */
[----:B------:R-:W-:Y:S01]  /*86a0*/  USEL UR10, UR10, URZ, !UP1 ;  /* 0x0000003f0a0a7287 */ /* 0x000fe2000c800000 */
[----:B------:R-:W-:Y:S01]  /*86b0*/  ULDC.64 UR16, c[0x0][0x720] ;  /* 0x0001c80000107ab9 */ /* 0x000fe20000000a00 */
[----:B------:R-:W-:Y:S02]  /*86c0*/  UIMAD.WIDE.U32 UR14, UR18, UR21, UR8 ;  /* 0x00000015120e72a5 */ /* 0x000fe4000f8e0008 */
[----:B------:R-:W-:Y:S01]  /*86d0*/  UIADD3 UR23, UR5, UR12, URZ ;  /* 0x0000000c05177290 */ /* 0x000fe2000fffe03f */
[----:B------:R-:W-:Y:S01]  /*86e0*/  @UP2 ULDC UR8, c[0x0][0x2ec] ;  /* 0x0000bb0000082ab9 */ /* 0x000fe20000000800 */
[----:B------:R-:W-:Y:S02]  /*86f0*/  UIMAD UR5, UR10, UR16, URZ ;  /* 0x000000100a0572a4 */ /* 0x000fe4000f8e023f */
[----:B------:R-:W-:-:S02]  /*8700*/  UIMAD UR10, UR10, UR18, URZ ;  /* 0x000000120a0a72a4 */ /* 0x000fc4000f8e023f */
[----:B------:R-:W-:Y:S02]  /*8710*/  UIMAD.WIDE.U32 UR8, UR20, UR8, URZ ;  /* 0x00000008140872a5 */ /* 0x000fe4000f8e003f */
[----:B------:R-:W-:Y:S01]  /*8720*/  ULEA UR11, UR7, UR11, 0x7 ;  /* 0x0000000b070b7291 */ /* 0x000fe2000f8e383f */
[----:B------:R-:W-:Y:S02]  /*8730*/  UMOV UR22, UR4 ;  /* 0x0000000400167c82 */ /* 0x000fe40008000000 */
[----:B------:R-:W-:Y:S01]  /*8740*/  @UP2 ULDC UR7, c[0x0][0x2f0] ;  /* 0x0000bc0000072ab9 */ /* 0x000fe20000000800 */
[----:B------:R-:W-:Y:S01]  /*8750*/  UMOV UR12, UR20 ;  /* 0x00000014000c7c82 */ /* 0x000fe20008000000 */
[----:B------:R-:W-:Y:S02]  /*8760*/  UIMAD UR5, UR17, UR21, UR5 ;  /* 0x00000015110572a4 */ /* 0x000fe4000f8e0205 */
[----:B------:R-:W-:Y:S02]  /*8770*/  UIMAD.WIDE.U32 UR22, UR16, UR21, UR22 ;  /* 0x00000015101672a5 */ /* 0x000fe4000f8e0016 */
[----:B------:R-:W-:-:S02]  /*8780*/  UIMAD UR4, UR19, UR21, UR10 ;  /* 0x00000015130472a4 */ /* 0x000fc4000f8e020a */
        /* <DEDUP_REMOVED lines=10> */
.L_x_2793:
        /* <DEDUP_REMOVED lines=15> */
.L_x_2766:
[----:B------:R-:W-:Y:S01]  /*8920*/  R2UR UR19, R4 ;  /* 0x00000000041372ca */ /* 0x000fe200000e0000 */
[----:B------:R-:W2:Y:S01]  /*8930*/  LDC.64 R12, c[0x0][0x198] ;  /* 0x00006600ff0c7b82 */ /* 0x000ea20000000a00 */
[----:B------:R-:W-:Y:S01]  /*8940*/  ULDC.64 UR8, c[0x0][0x700] ;  /* 0x0001c00000087ab9 */ /* 0x000fe20000000a00 */
[----:B------:R-:W-:Y:S01]  /*8950*/  UMOV UR50, 0x0 ;  /* 0x0000000000327882 */ /* 0x000fe20000000000 */
[----:B------:R-:W-:Y:S01]  /*8960*/  IMAD.U32 R9, RZ, RZ, UR8 ;  /* 0x00000008ff097e24 */ /* 0x000fe2000f8e00ff */
[----:B------:R-:W-:Y:S01]  /*8970*/  R2UR UR8, R15 ;  /* 0x000000000f0872ca */ /* 0x000fe200000e0000 */
[----:B------:R-:W-:Y:S01]  /*8980*/  IMAD.U32 R8, RZ, RZ, UR9 ;  /* 0x00000009ff087e24 */ /* 0x000fe2000f8e00ff */
[----:B------:R-:W-:Y:S01]  /*8990*/  UMOV UR51, 0x14f00000 ;  /* 0x14f0000000337882 */ /* 0x000fe20000000000 */
[----:B------:R-:W-:Y:S01]  /*89a0*/  UMOV UR18, URZ ;  /* 0x0000003f00127c82 */ /* 0x000fe20008000000 */
[----:B------:R-:W-:Y:S01]  /*89b0*/  UMOV UR42, 0x20 ;  /* 0x00000020002a7882 */ /* 0x000fe20000000000 */
[----:B------:R-:W-:Y:S01]  /*89c0*/  UMOV UR44, UR20 ;  /* 0x00000014002c7c82 */ /* 0x000fe20008000000 */
[----:B------:R-:W-:Y:S01]  /*89d0*/  UMOV UR45, UR21 ;  /* 0x00000015002d7c82 */ /* 0x000fe20008000000 */
[----:B------:R-:W-:Y:S01]  /*89e0*/  UMOV UR34, 0x40 ;  /* 0x0000004000227882 */ /* 0x000fe20000000000 */
[----:B------:R-:W-:Y:S01]  /*89f0*/  USHF.L.U32 UR19, UR19, 0x6, URZ ;  /* 0x0000000613137899 */ /* 0x000fe2000800063f */
[----:B------:R-:W-:Y:S01]  /*8a00*/  IMAD.MOV.U32 R16, RZ, RZ, RZ ;  /* 0x000000ffff107224 */ /* 0x000fe200078e00ff */
[----:B------:R-:W-:Y:S01]  /*8a10*/  UMOV UR36, UR20 ;  /* 0x0000001400247c82 */ /* 0x000fe20008000000 */
[----:B------:R-:W-:Y:S01]  /*8a20*/  UMOV UR37, UR21 ;  /* 0x0000001500257c82 */ /* 0x000fe20008000000 */
[----:B------:R-:W-:-:S02]  /*8a30*/  UIADD3 UR7, UP0, UR19, UR22, URZ ;  /* 0x0000001613077290 */ /* 0x000fc4000ff1e03f */
[----:B------:R-:W-:Y:S01]  /*8a40*/  IMAD.U32 R3, RZ, RZ, UR19 ;  /* 0x00000013ff037e24 */ /* 0x000fe2000f8e00ff */
[----:B------:R-:W-:Y:S02]  /*8a50*/  UIADD3 UR16, UR8, 0x12000, URZ ;  /* 0x0001200008107890 */ /* 0x000fe4000fffe03f */
[----:B------:R-:W-:Y:S01]  /*8a60*/  UIADD3 UR17, UR8, 0x26810, URZ ;  /* 0x0002681008117890 */ /* 0x000fe2000fffe03f */
[----:B------:R-:W-:Y:S01]  /*8a70*/  PLOP3.LUT P1, PT, PT, PT, UP0, 0x80, 0x0 ;  /* 0x000000000000781c */ /* 0x000fe20003f2f008 */
[----:B-1----:R-:W-:Y:S01]  /*8a80*/  IMAD.U32 R2, RZ, RZ, UR7 ;  /* 0x00000007ff027e24 */ /* 0x002fe2000f8e00ff */
[----:B------:R-:W-:Y:S01]  /*8a90*/  UIADD3 UR19, UR19, UR6, URZ ;  /* 0x0000000613137290 */ /* 0x000fe2000fffe03f */
[----:B--2---:R-:W-:Y:S01]  /*8aa0*/  IMAD.MOV.U32 R7, RZ, RZ, R12 ;  /* 0x000000ffff077224 */ /* 0x004fe200078e000c */
[----:B------:R-:W-:Y:S01]  /*8ab0*/  LEA.HI.X.SX32 R3, R3, R14, 0x1, P1 ;  /* 0x0000000e03037211 */ /* 0x000fe200008f0eff */
[----:B------:R-:W-:Y:S01]  /*8ac0*/  IMAD.MOV.U32 R6, RZ, RZ, R13 ;  /* 0x000000ffff067224 */ /* 0x000fe200078e000d */
[C---:B------:R-:W-:Y:S01]  /*8ad0*/  LEA R5, P1, R2.reuse, R9, 0x2 ;  /* 0x0000000902057211 */ /* 0x040fe200078210ff */
[----:B------:R-:W-:Y:S01]  /*8ae0*/  UIADD3 UR40, UR8, 0x13000, URZ ;  /* 0x0001300008287890 */ /* 0x000fe2000fffe03f */
[----:B------:R-:W-:Y:S01]  /*8af0*/  IMAD.MOV.U32 R12, RZ, RZ, 0xc000 ;  /* 0x0000c000ff0c7424 */ /* 0x000fe200078e00ff */
[----:B------:R-:W-:Y:S01]  /*8b00*/  UIADD3 UR32, UR8, 0x14000, URZ ;  /* 0x0001400008207890 */ /* 0x000fe2000fffe03f */
[----:B------:R-:W-:Y:S01]  /*8b10*/  LEA.HI.X R2, R2, R8, R3, 0x2, P1 ;  /* 0x0000000802027211 */ /* 0x000fe200008f1403 */
[----:B------:R-:W-:Y:S01]  /*8b20*/  UIADD3 UR52, UR8, 0x1e000, URZ ;  /* 0x0001e00008347890 */ /* 0x000fe2000fffe03f */
[----:B------:R-:W-:Y:S01]  /*8b30*/  R2UR UR24, R5 ;  /* 0x00000000051872ca */ /* 0x000fe200000e0000 */
[----:B------:R-:W-:Y:S01]  /*8b40*/  UMOV UR41, UR17 ;  /* 0x0000001100297c82 */ /* 0x000fe20008000000 */
[----:B------:R-:W-:Y:S01]  /*8b50*/  R2UR UR25, R2 ;  /* 0x00000000021972ca */ /* 0x000fe200000e0000 */
[----:B------:R-:W-:Y:S01]  /*8b60*/  UMOV UR43, UR19 ;  /* 0x00000013002b7c82 */ /* 0x000fe20008000000 */
[C---:B------:R-:W-:Y:S01]  /*8b70*/  IADD3 R2, P1, R7.reuse, 0x2f0, RZ ;  /* 0x000002f007027810 */ /* 0x040fe20007f3e0ff */
[----:B------:R-:W-:Y:S01]  /*8b80*/  UMOV UR33, UR17 ;  /* 0x0000001100217c82 */ /* 0x000fe20008000000 */
[----:B------:R-:W-:Y:S01]  /*8b90*/  UMOV UR35, UR19 ;  /* 0x0000001300237c82 */ /* 0x000fe20008000000 */
[----:B------:R-:W-:Y:S01]  /*8ba0*/  UMOV UR7, 0x10 ;  /* 0x0000001000077882 */ /* 0x000fe20000000000 */
[----:B------:R-:W-:Y:S01]  /*8bb0*/  R2UR UR54, R2 ;  /* 0x00000000023672ca */ /* 0x000fe200000e0000 */
[----:B------:R-:W-:Y:S01]  /*8bc0*/  UMOV UR53, UR17 ;  /* 0x0000001100357c82 */ /* 0x000fe20008000000 */
[----:B------:R-:W-:Y:S01]  /*8bd0*/  IADD3 R2, P2, R7, 0x3f0, RZ ;  /* 0x000003f007027810 */ /* 0x000fe20007f5e0ff */
[----:B------:R-:W-:Y:S01]  /*8be0*/  UIADD3 UR9, UR8, 0x26800, URZ ;  /* 0x0002680008097890 */ /* 0x000fe2000fffe03f */
[----:B------:R-:W-:Y:S01]  /*8bf0*/  VIADD R5, R0, 0xffffffff ;  /* 0xffffffff00057836 */ /* 0x000fe20000000000 */
[----:B------:R-:W-:Y:S01]  /*8c00*/  UMOV UR10, UR18 ;  /* 0x00000012000a7c82 */ /* 0x000fe20008000000 */
[----:B------:R-:W-:Y:S01]  /*8c10*/  R2UR UR30, R2 ;  /* 0x00000000021e72ca */ /* 0x000fe200000e0000 */
[--C-:B------:R-:W-:Y:S01]  /*8c20*/  IMAD.X R2, RZ, RZ, R6.reuse, P1 ;  /* 0x000000ffff027224 */ /* 0x100fe200008e0606 */
[----:B------:R-:W-:Y:S01]  /*8c30*/  UMOV UR26, 0x10 ;  /* 0x00000010001a7882 */ /* 0x000fe20000000000 */
[----:B------:R1:W-:Y:S01]  /*8c40*/  STL [R1], R5 ;  /* 0x0000000501007387 */ /* 0x0003e20000100800 */
[----:B------:R-:W-:Y:S01]  /*8c50*/  UMOV UR27, UR11 ;  /* 0x0000000b001b7c82 */ /* 0x000fe20008000000 */
[----:B------:R-:W-:Y:S01]  /*8c60*/  UMOV UR28, UR12 ;  /* 0x0000000c001c7c82 */ /* 0x000fe20008000000 */
[----:B------:R-:W-:Y:S01]  /*8c70*/  R2UR UR55, R2 ;  /* 0x00000000023772ca */ /* 0x000fe200000e0000 */
[----:B------:R-:W-:Y:S01]  /*8c80*/  IMAD.X R2, RZ, RZ, R6, P2 ;  /* 0x000000ffff027224 */ /* 0x000fe200010e0606 */
[----:B------:R-:W-:Y:S01]  /*8c90*/  UMOV UR29, UR13 ;  /* 0x0000000d001d7c82 */ /* 0x000fe20008000000 */
[----:B------:R-:W-:Y:S01]  /*8ca0*/  UIADD3 UR56, UR8, 0x3000, URZ ;  /* 0x0000300008387890 */ /* 0x000fe2000fffe03f */
[----:B------:R-:W-:-:S02]  /*8cb0*/  UMOV UR58, 0x30 ;  /* 0x00000030003a7882 */ /* 0x000fc40000000000 */
        /* <DEDUP_REMOVED lines=8> */
[----:B------:R-:W-:-:S04]  /*8d40*/  ISETP.GE.AND P1, PT, R4, R5, PT ;  /* 0x000000050400720c */ /* 0x000fc80003f26270 */
[----:B------:R-:W-:-:S13]  /*8d50*/  R2UR UR49, R3 ;  /* 0x00000000033172ca */ /* 0x000fda00000e0000 */
[----:B------:R2:W-:Y:S01]  /*8d60*/  UTMALDG.4D [UR16], [UR48], desc[UR50] ;  /* 0x00003210300075b4 */ /* 0x0005e20008019000 */
[----:B------:R3:W-:Y:S01]  /*8d70*/  UTMALDG.4D [UR40], [UR48], desc[UR50] ;  /* 0x00003228300075b4 */ /* 0x0007e20008019000 */
[----:B------:R-:W-:Y:S01]  /*8d80*/  UTMALDG.4D [UR32], [UR48], desc[UR50] ;  /* 0x00003220300075b4 */ /* 0x000fe20008019000 */
[----:B------:R4:W-:Y:S01]  /*8d90*/  UBLKCP.S.G [UR52], [UR24], UR7 ;  /* 0x00000034180073ba */ /* 0x0009e20008000207 */
[----:B------:R1:W-:Y:S01]  /*8da0*/  SYNCS.ARRIVE.TRANS64 RZ, [R15+URZ+0x26800], R12 ;  /* 0x0268000c0fff79a7 */ /* 0x0003e2000800003f */
[----:B--2---:R-:W-:Y:S01]  /*8db0*/  UMOV UR16, 0x0 ;  /* 0x0000000000107882 */ /* 0x004fe20000000000 */
[----:B------:R-:W-:Y:S02]  /*8dc0*/  UMOV UR17, 0x10000000 ;  /* 0x1000000000117882 */ /* 0x000fe40000000000 */
[----:B------:R2:W-:Y:S01]  /*8dd0*/  UTMALDG.4D [UR8], [UR54], desc[UR16] ;  /* 0x00001008360075b4 */ /* 0x0005e20008019000 */
[----:B---3--:R-:W-:Y:S01]  /*8de0*/  UIADD3 UR40, UR8, 0x5000, URZ ;  /* 0x0000500008287890 */ /* 0x008fe2000fffe03f */
[----:B------:R-:W-:Y:S01]  /*8df0*/  UMOV UR42, 0x50 ;  /* 0x00000050002a7882 */ /* 0x000fe20000000000 */
[----:B------:R-:W-:Y:S01]  /*8e00*/  UMOV UR43, UR11 ;  /* 0x0000000b002b7c82 */ /* 0x000fe20008000000 */
[----:B------:R-:W-:Y:S01]  /*8e10*/  UMOV UR44, UR12 ;  /* 0x0000000c002c7c82 */ /* 0x000fe20008000000 */
[----:B------:R-:W-:Y:S01]  /*8e20*/  UMOV UR45, UR13 ;  /* 0x0000000d002d7c82 */ /* 0x000fe20008000000 */
[----:B----4-:R-:W-:-:S02]  /*8e30*/  UIADD3 UR24, UR8, 0x1000, URZ ;  /* 0x0000100008187890 */ /* 0x010fc4000fffe03f */
[----:B------:R-:W-:Y:S01]  /*8e40*/  UIADD3 UR32, UR8, 0x2000, URZ ;  /* 0x0000200008207890 */ /* 0x000fe2000fffe03f */
[----:B------:R-:W-:Y:S01]  /*8e50*/  UMOV UR25, UR9 ;  /* 0x0000000900197c82 */ /* 0x000fe20008000000 */
[----:B------:R-:W-:Y:S01]  /*8e60*/  UMOV UR34, 0x20 ;  /* 0x0000002000227882 */ /* 0x000fe20000000000 */
[----:B------:R-:W-:Y:S01]  /*8e70*/  UMOV UR35, UR11 ;  /* 0x0000000b00237c82 */ /* 0x000fe20008000000 */
        /* <DEDUP_REMOVED lines=10> */
[----:B------:R-:W-:Y:S01]  /*8f20*/  UMOV UR41, UR9 ;  /* 0x0000000900297c82 */ /* 0x000fe20008000000 */
[----:B--2---:R-:W-:Y:S01]  /*8f30*/  UMOV UR10, 0x40 ;  /* 0x00000040000a7882 */ /* 0x004fe20000000000 */
[----:B------:R2:W-:Y:S01]  /*8f40*/  UTMALDG.4D [UR32], [UR54], desc[UR16] ;  /* 0x00001020360075b4 */ /* 0x0005e20008019000 */
[----:B------:R1:W-:Y:S01]  /*8f50*/  UTMALDG.4D [UR56], [UR54], desc[UR16] ;  /* 0x00001038360075b4 */ /* 0x0003e20008019000 */
[----:B------:R1:W-:Y:S01]  /*8f60*/  UTMALDG.4D [UR48], [UR54], desc[UR16] ;  /* 0x00001030360075b4 */ /* 0x0003e20008019000 */
[----:B---3--:R-:W-:Y:S01]  /*8f70*/  UIADD3 UR24, UR8, 0x6000, URZ ;  /* 0x0000600008187890 */ /* 0x008fe2000fffe03f */
[----:B------:R-:W-:Y:S01]  /*8f80*/  UMOV UR26, UR18 ;  /* 0x00000012001a7c82 */ /* 0x000fe20008000000 */
[----:B------:R1:W-:Y:S01]  /*8f90*/  UTMALDG.4D [UR40], [UR54], desc[UR16] ;  /* 0x00001028360075b4 */ /* 0x0003e20008019000 */
[----:B--2---:R-:W-:-:S02]  /*8fa0*/  UIADD3 UR32, UR8, 0x8000, URZ ;  /* 0x0000800008207890 */ /* 0x004fc4000fffe03f */
[----:B------:R-:W-:-:S04]  /*8fb0*/  UIADD3 UR8, UR8, 0xa000, URZ ;  /* 0x0000a00008087890 */ /* 0x000fc8000fffe03f */
[----:B------:R1:W-:Y:S03]  /*8fc0*/  UTMALDG.4D [UR24], [UR30], desc[UR16] ;  /* 0x000010181e0075b4 */ /* 0x0003e60008019000 */
[----:B------:R1:W-:Y:S02]  /*8fd0*/  UTMALDG.4D [UR32], [UR30], desc[UR16] ;  /* 0x000010201e0075b4 */ /* 0x0003e40008019000 */
[----:B------:R1:W-:Y:S02]  /*8fe0*/  UTMALDG.4D [UR8], [UR30], desc[UR16] ;  /* 0x000010081e0075b4 */ /* 0x0003e40008019000 */
[----:B-1----:R-:W-:Y:S05]  /*8ff0*/  @P1 BRA `(.L_x_2767) ;  /* 0x0000001400081947 */ /* 0x002fea0003800000 */
[-C--:B------:R-:W-:Y:S01]  /*9000*/  LOP3.LUT R17, RZ, R4.reuse, RZ, 0x33, !PT ;  /* 0x00000004ff117212 */ /* 0x080fe200078e33ff */
[C---:B------:R-:W-:Y:S02]  /*9010*/  VIADD R5, R0.reuse, 0xfffffffe ;  /* 0xfffffffe00057836 */ /* 0x040fe40000000000 */
[----:B------:R-:W-:Y:S02]  /*9020*/  IMAD.MOV.U32 R10, RZ, RZ, 0x1 ;  /* 0x00000001ff0a7424 */ /* 0x000fe400078e00ff */
[----:B------:R-:W-:Y:S01]  /*9030*/  IMAD.IADD R17, R0, 0x1, R17 ;  /* 0x0000000100117824 */ /* 0x000fe200078e0211 */
[----:B------:R-:W-:Y:S01]  /*9040*/  ISETP.NE.AND P1, PT, R5, R4, PT ;  /* 0x000000040500720c */ /* 0x000fe20003f25270 */
[----:B------:R-:W-:-:S03]  /*9050*/  IMAD.MOV.U32 R0, RZ, RZ, R4 ;  /* 0x000000ffff007224 */ /* 0x000fc600078e0004 */
[----:B------:R-:W-:-:S05]  /*9060*/  LOP3.LUT R5, R17, 0x1, RZ, 0xc0, !PT ;  /* 0x0000000111057812 */ /* 0x000fca00078ec0ff */
[----:B------:R1:W-:Y:S04]  /*9070*/  STL [R1+0x4], R5 ;  /* 0x0000040501007387 */ /* 0x0003e80000100800 */
[----:B------:R-:W-:Y:S05]  /*9080*/  @!P1 BRA `(.L_x_2768) ;  /* 0x0000000c00409947 */ /* 0x000fea0003800000 */
[----:B------:R-:W-:Y:S02]  /*9090*/  IMAD.IADD R17, R17, 0x1, -R5 ;  /* 0x0000000111117824 */ /* 0x000fe400078e0a05 */
[----:B------:R-:W-:Y:S02]  /*90a0*/  IMAD.MOV.U32 R0, RZ, RZ, R4 ;  /* 0x000000ffff007224 */ /* 0x000fe400078e0004 */
[----:B------:R-:W-:-:S07]  /*90b0*/  IMAD.MOV.U32 R10, RZ, RZ, 0x1 ;  /* 0x00000001ff0a7424 */ /* 0x000fce00078e00ff */
.L_x_2777:
[----:B-123--:R-:W-:-:S04]  /*90c0*/  SHF.L.U32 R18, R10, 0x1f, RZ ;  /* 0x0000001f0a127819 */ /* 0x00efc800000006ff */
[----:B------:R-:W2:Y:S02]  /*90d0*/  SYNCS.PHASECHK.TRANS64.TRYWAIT P1, [R15+URZ+0x26840], R18 ;  /* 0x026840120f0075a7 */ /* 0x000ea4000802017f */
[----:B--2---:R-:W-:Y:S05]  /*90e0*/  @!P1 BRA `(.L_x_2769) ;  /* 0x0000001800dc9947 */ /* 0x004fea0003800000 */
.L_x_2794:
        /* <DEDUP_REMOVED lines=8> */
.L_x_2770:
        /* <DEDUP_REMOVED lines=44> */
.L_x_2795:
        /* <DEDUP_REMOVED lines=8> */
.L_x_2772:
        /* <DEDUP_REMOVED lines=44> */
.L_x_2796:
        /* <DEDUP_REMOVED lines=8> */
.L_x_2774:
        /* <DEDUP_REMOVED lines=38> */
.L_x_2798:
        /* <DEDUP_REMOVED lines=8> */
.L_x_2776:
        /* <DEDUP_REMOVED lines=44> */
.L_x_2768:
[----:B------:R-:W4:Y:S02]  /*9d90*/  LDL.LU R4, [R1+0x4] ;  /* 0x0000040001047983 */ /* 0x000f240000300800 */
[----:B----4-:R-:W-:Y:S02]  /*9da0*/  ISETP.NE.AND P1, PT, R4, RZ, PT ;  /* 0x000000ff0400720c */ /* 0x010fe40003f25270 */
[----:B------:R4:W5:Y:S11]  /*9db0*/  LDL R4, [R1] ;  /* 0x0000000001047983 */ /* 0x0009760000100800 */
[----:B----4-:R-:W-:Y:S05]  /*9dc0*/  @!P1 BRA `(.L_x_2767) ;  /* 0x0000000400949947 */ /* 0x010fea0003800000 */
[----:B------:R-:W-:-:S04]  /*9dd0*/  SHF.L.U32 R12, R10, 0x1f, RZ ;  /* 0x0000001f0a0c7819 */ /* 0x000fc800000006ff */
[----:B------:R-:W4:Y:S02]  /*9de0*/  SYNCS.PHASECHK.TRANS64.TRYWAIT P1, [R15+URZ+0x26840], R12 ;  /* 0x0268400c0f0075a7 */ /* 0x000f24000802017f */
[----:B----4-:R-:W-:Y:S05]  /*9df0*/  @!P1 BRA `(.L_x_2778) ;  /* 0x0000000c00ec9947 */ /* 0x010fea0003800000 */
.L_x_2799:
        /* <DEDUP_REMOVED lines=8> */
.L_x_2779:
        /* <DEDUP_REMOVED lines=41> */
.L_x_2800:
        /* <DEDUP_REMOVED lines=8> */
.L_x_2781:
        /* <DEDUP_REMOVED lines=41> */
.L_x_2767:
[----:B------:R-:W1:Y:S01]  /*a420*/  S2R R0, SR_TID.X ;  /* 0x0000000000007919 */ /* 0x000e620000002100 */
[----:B------:R-:W-:Y:S01]  /*a430*/  IMAD R3, R16, 0x8, R15 ;  /* 0x0000000810037824 */ /* 0x000fe200078e020f */
[----:B-1----:R-:W-:Y:S02]  /*a440*/  LOP3.LUT R2, R0, 0x7f, RZ, 0xc0, !PT ;  /* 0x0000007f00027812 */ /* 0x002fe400078ec0ff */
[----:B------:R-:W-:Y:S02]  /*a450*/  SHF.L.U32 R0, R10, 0x1f, RZ ;  /* 0x0000001f0a007819 */ /* 0x000fe400000006ff */
[----:B------:R-:W-:Y:S02]  /*a460*/  ISETP.NE.AND P1, PT, R2, RZ, PT ;  /* 0x000000ff0200720c */ /* 0x000fe40003f25270 */
[----:B------:R-:W1:Y:S02]  /*a470*/  SYNCS.PHASECHK.TRANS64.TRYWAIT P0, [R3+URZ+0x26840], R0 ;  /* 0x02684000030075a7 */ /* 0x000e64000800017f */
[----:B-1----:R-:W-:Y:S09]  /*a480*/  @!P0 BRA `(.L_x_2782) ;  /* 0x0000000800708947 */ /* 0x002ff20003800000 */
.L_x_2801:
[----:B------:R-:W-:Y:S05]  /*a490*/  @P1 BRA `(.L_x_2783) ;  /* 0x0000000000181947 */ /* 0x000fea0003800000 */
[----:B------:R-:W1:Y:S01]  /*a4a0*/  S2R R2, SR_TID.X ;  /* 0x0000000000027919 */ /* 0x000e620000002100 */
[----:B------:R-:W-:-:S04]  /*a4b0*/  IMAD.MOV.U32 R0, RZ, RZ, 0x3100 ;  /* 0x00003100ff007424 */ /* 0x000fc800078e00ff */
[----:B------:R1:W-:Y:S02]  /*a4c0*/  SYNCS.ARRIVE.TRANS64 RZ, [R3+URZ+0x26830], R0 ;  /* 0x0268300003ff79a7 */ /* 0x0003e4000800003f */
[----:B-1----:R-:W-:-:S13]  /*a4d0*/  LOP3.LUT P0, RZ, R2, 0x1f, RZ, 0xc0, !PT ;  /* 0x0000001f02ff7812 */ /* 0x002fda000780c0ff */
[----:B------:R-:W-:Y:S05]  /*a4e0*/  @!P0 BRA `(.L_x_2783) ;  /* 0x0000000000048947 */ /* 0x000fea0003800000 */
[----:B------:R-:W-:Y:S01]  /*a4f0*/  BPT.TRAP 0x1 ;  /* 0x000000040000795c */ /* 0x000fe20000300000 */
.L_x_2783:
        /* <DEDUP_REMOVED lines=48> */
.L_x_2764:
[----:B------:R-:W-:Y:S05]  /*a800*/  BSYNC B0 ;  /* 0x0000000000007941 */ /* 0x000fea0003800000 */
.L_x_2760:
[----:B------:R-:W-:-:S03]  /*a810*/  UMOV UR7, 0xffffffff ;  /* 0xffffffff00077882 */ /* 0x000fc60000000000 */
[----:B------:R-:W-:Y:S05]  /*a820*/  BRA.DIV UR7, `(.L_x_2784) ;  /* 0x00000006079c7947 */ /* 0x000fea000b800000 */
[----:B------:R-:W-:-:S13]  /*a830*/  ELECT P6, URZ, PT ;  /* 0x00000000003f782f */ /* 0x000fda00038c0000 */
.L_x_2804:
[----:B------:R-:W-:Y:S05]  /*a840*/  @!P6 BRA `(.L_x_2685) ;  /* 0x000000000084e947 */ /* 0x000fea0003800000 */
[----:B------:R-:W-:-:S06]  /*a850*/  ULOP3.LUT UR7, UR38, 0x2, URZ, 0xfc, !UPT ;  /* 0x0000000226077892 */ /* 0x000fcc000f8efc3f */
[----:B------:R-:W-:-:S05]  /*a860*/  IMAD.U32 R0, RZ, RZ, UR7 ;  /* 0x00000007ff007e24 */ /* 0x000fca000f8e00ff */
[----:B------:R-:W-:-:S13]  /*a870*/  ISETP.NE.AND P2, PT, R0, 0x3, PT ;  /* 0x000000030000780c */ /* 0x000fda0003f45270 */
[----:B------:R-:W-:Y:S05]  /*a880*/  @!P2 BRA `(.L_x_2785) ;  /* 0x000000000004a947 */ /* 0x000fea0003800000 */
[----:B------:R-:W-:Y:S01]  /*a890*/  BPT.TRAP 0x1 ;  /* 0x000000040000795c */ /* 0x000fe20000300000 */
.L_x_2785:
        /* <DEDUP_REMOVED lines=15> */
.L_x_2805:
[----:B------:R-:W2:Y:S02]  /*a990*/  SYNCS.PHASECHK.TRANS64.TRYWAIT P0, [R3+URZ], R0 ;  /* 0x00000000030075a7 */ /* 0x000ea4000800017f */
[----:B--2---:R-:W-:Y:S05]  /*a9a0*/  @!P0 BRA `(.L_x_2787) ;  /* 0x0000000400708947 */ /* 0x004fea0003800000 */
.L_x_2806:
[----:B------:R-:W-:Y:S05]  /*a9b0*/  @!P2 BRA `(.L_x_2788) ;  /* 0x000000000004a947 */ /* 0x000fea0003800000 */
[----:B------:R-:W-:Y:S01]  /*a9c0*/  BPT.TRAP 0x1 ;  /* 0x000000040000795c */ /* 0x000fe20000300000 */
.L_x_2788:
[----:B--2---:R-:W-:-:S04]  /*a9d0*/  VIADD R3, R8, 0x26840 ;  /* 0x0002684008037836 */ /* 0x004fc80000000000 */
[----:B------:R-:W-:-:S04]  /*a9e0*/  IMAD R5, R2, 0x8, R3 ;  /* 0x0000000802057824 */ /* 0x000fc800078e0203 */
[----:B------:R-:W2:Y:S02]  /*a9f0*/  SYNCS.PHASECHK.TRANS64.TRYWAIT P0, [R5+URZ], R4 ;  /* 0x00000004050075a7 */ /* 0x000ea4000800017f */
[----:B--2---:R-:W-:Y:S05]  /*aa00*/  @!P0 BRA `(.L_x_2789) ;  /* 0x00000004006c8947 */ /* 0x004fea0003800000 */
.L_x_2807:
[----:B------:R-:W-:-:S07]  /*aa10*/  IMAD R3, R6, 0x8, R3 ;  /* 0x0000000806037824 */ /* 0x000fce00078e0203 */
.L_x_2790:
[----:B---3--:R3:W4:Y:S02]  /*aa20*/  SYNCS.PHASECHK.TRANS64.TRYWAIT P0, [R3+URZ], R0 ;  /* 0x00000000030075a7 */ /* 0x008724000800017f */
[----:B----4-:R-:W-:Y:S05]  /*aa30*/  @!P0 NANOSLEEP.SYNCS 0x989680 ;  /* 0x009896800000895d */ /* 0x010fea0003900000 */
[----:B------:R-:W4:Y:S02]  /*aa40*/  @!P0 SYNCS.PHASECHK.TRANS64 P0, [R3+URZ], R0 ;  /* 0x00000000030085a7 */ /* 0x000f24000800007f */
[----:B----4-:R-:W-:Y:S05]  /*aa50*/  @!P0 BRA `(.L_x_2790) ;  /* 0xfffffffc00f08947 */ /* 0x010fea000383ffff */
.L_x_2685:
[----:B------:R-:W-:Y:S05]  /*aa60*/  BSYNC B6 ;  /* 0x0000000000067941 */ /* 0x000fea0003800000 */
.L_x_2677:
[----:B------:R-:W-:Y:S05]  /*aa70*/  EXIT ;  /* 0x000000000000794d */ /* 0x000fea0003800000 */
.L_x_2695:
[----:B------:R-:W-:Y:S02]  /*aa80*/  IMAD.MOV.U32 R13, RZ, RZ, R19 ;  /* 0x000000ffff0d7224 */ /* 0x000fe400078e0013 */
[----:B------:R-:W-:Y:S02]  /*aa90*/  IMAD.MOV.U32 R12, RZ, RZ, RZ ;  /* 0x000000ffff0c7224 */ /* 0x000fe400078e00ff */
[----:B------:R-:W-:Y:S02]  /*aaa0*/  IMAD.MOV.U32 R11, RZ, RZ, 0x1f ;  /* 0x0000001fff0b7424 */ /* 0x000fe400078e00ff */
[----:B------:R-:W-:-:S07]  /*aab0*/  IMAD.MOV.U32 R15, RZ, RZ, -0x1 ;  /* 0xffffffffff0f7424 */ /* 0x000fce00078e00ff */
[----:B------:R-:W-:Y:S05]  /*aac0*/  WARPSYNC.COLLECTIVE R15, `(.L_x_2791) ;  /* 0x000000000f087348 */ /* 0x000fea0003c00000 */
[----:B------:R1:W2:Y:S02]  /*aad0*/  SHFL.IDX P6, R14, R13, R12, R11 ;  /* 0x0000000c0d0e7389 */ /* 0x0002a400000c000b */
[----:B-12---:R-:W-:Y:S01]  /*aae0*/  ENDCOLLECTIVE ;  /* 0x000000000000791b */ /* 0x006fe20003800000 */
.L_x_2791:
[----:B------:R-:W-:Y:S05]  /*aaf0*/  BRA `(.L_x_2792) ;  /* 0xffffff6c00087947 */ /* 0x000fea000383ffff */
.L_x_2697:
[----:B--2---:R2:W3:Y:S02]  /*ab00*/  SYNCS.PHASECHK.TRANS64.TRYWAIT P0, [R2+URZ+0x26800], R5 ;  /* 0x02680005020075a7 */ /* 0x0044e4000800017f */
[----:B---3--:R-:W-:Y:S05]  /*ab10*/  @!P0 NANOSLEEP.SYNCS 0x989680 ;  /* 0x009896800000895d */ /* 0x008fea0003900000 */
[----:B------:R-:W3:Y:S02]  /*ab20*/  @!P0 SYNCS.PHASECHK.TRANS64 P0, [R2+URZ+0x26800], R5 ;  /* 0x02680005020085a7 */ /* 0x000ee4000800007f */
[----:B---3--:R-:W-:Y:S05]  /*ab30*/  @!P0 BRA `(.L_x_2697) ;  /* 0xfffffffc00f08947 */ /* 0x008fea000383ffff */
[----:B------:R-:W-:Y:S05]  /*ab40*/  BRA `(.L_x_2696) ;  /* 0xffffff6c00307947 */ /* 0x000fea000383ffff */
.L_x_2702:
[----:B--2---:R-:W-:-:S04]  /*ab50*/  IMAD.U32 R5, RZ, RZ, UR7 ;  /* 0x00000007ff057e24 */ /* 0x004fc8000f8e00ff */
[----:B------:R2:W3:Y:S03]  /*ab60*/  SYNCS.PHASECHK.TRANS64.TRYWAIT P1, [R5+URZ+0x26810], R6 ;  /* 0x02681006050075a7 */ /* 0x0004e6000802017f */
[----:B---3--:R-:W-:Y:S05]  /*ab70*/  @!P1 NANOSLEEP.SYNCS 0x989680 ;  /* 0x009896800000995d */ /* 0x008fea0003900000 */
[----:B------:R-:W3:Y:S02]  /*ab80*/  @!P1 SYNCS.PHASECHK.TRANS64 P1, [R5+URZ+0x26810], R6 ;  /* 0x02681006050095a7 */ /* 0x000ee4000802007f */
[----:B---3--:R-:W-:Y:S05]  /*ab90*/  @!P1 BRA `(.L_x_2702) ;  /* 0xfffffffc00ec9947 */ /* 0x008fea000383ffff */
[----:B------:R-:W-:Y:S05]  /*aba0*/  BRA `(.L_x_2701) ;  /* 0xffffff7400807947 */ /* 0x000fea000383ffff */
.L_x_2706:
[----:B------:R-:W-:-:S04]  /*abb0*/  IMAD.U32 R5, RZ, RZ, UR7 ;  /* 0x00000007ff057e24 */ /* 0x000fc8000f8e00ff */
[----:B------:R1:W1:Y:S03]  /*abc0*/  SYNCS.PHASECHK.TRANS64.TRYWAIT P1, [R5+URZ+0x26830], R6 ;  /* 0x02683006050075a7 */ /* 0x000266000802017f */
[----:B-1----:R-:W-:Y:S05]  /*abd0*/  @!P1 NANOSLEEP.SYNCS 0x989680 ;  /* 0x009896800000995d */ /* 0x002fea0003900000 */
[----:B------:R-:W1:Y:S02]  /*abe0*/  @!P1 SYNCS.PHASECHK.TRANS64 P1, [R5+URZ+0x26830], R6 ;  /* 0x02683006050095a7 */ /* 0x000e64000802007f */
[----:B-1----:R-:W-:Y:S05]  /*abf0*/  @!P1 BRA `(.L_x_2706) ;  /* 0xfffffffc00ec9947 */ /* 0x002fea000383ffff */
[----:B------:R-:W-:Y:S05]  /*ac00*/  BRA `(.L_x_2705) ;  /* 0xffffff7800887947 */ /* 0x000fea000383ffff */
.L_x_2765:
[----:B-1----:R1:W2:Y:S02]  /*ac10*/  SYNCS.PHASECHK.TRANS64.TRYWAIT P0, [R15+URZ+0x26820], R2 ;  /* 0x026820020f0075a7 */ /* 0x0022a4000800017f */
[----:B--2---:R-:W-:Y:S05]  /*ac20*/  @!P0 NANOSLEEP.SYNCS 0x989680 ;  /* 0x009896800000895d */ /* 0x004fea0003900000 */
[----:B------:R-:W2:Y:S02]  /*ac30*/  @!P0 SYNCS.PHASECHK.TRANS64 P0, [R15+URZ+0x26820], R2 ;  /* 0x026820020f0085a7 */ /* 0x000ea4000800007f */
[----:B--2---:R-:W-:Y:S05]  /*ac40*/  @!P0 BRA `(.L_x_2765) ;  /* 0xfffffffc00f08947 */ /* 0x004fea000383ffff */
[----:B------:R-:W-:Y:S05]  /*ac50*/  BRA `(.L_x_2793) ;  /* 0xffffffd800f47947 */ /* 0x000fea000383ffff */
.L_x_2769:
[----:B--2---:R2:W3:Y:S02]  /*ac60*/  SYNCS.PHASECHK.TRANS64.TRYWAIT P1, [R15+URZ+0x26840], R18 ;  /* 0x026840120f0075a7 */ /* 0x0044e4000802017f */
[----:B---3--:R-:W-:Y:S05]  /*ac70*/  @!P1 NANOSLEEP.SYNCS 0x989680 ;  /* 0x009896800000995d */ /* 0x008fea0003900000 */
[----:B------:R-:W3:Y:S02]  /*ac80*/  @!P1 SYNCS.PHASECHK.TRANS64 P1, [R15+URZ+0x26840], R18 ;  /* 0x026840120f0095a7 */ /* 0x000ee4000802007f */
[----:B---3--:R-:W-:Y:S05]  /*ac90*/  @!P1 BRA `(.L_x_2769) ;  /* 0xfffffffc00f09947 */ /* 0x008fea000383ffff */
[----:B------:R-:W-:Y:S05]  /*aca0*/  BRA `(.L_x_2794) ;  /* 0xffffffe400107947 */ /* 0x000fea000383ffff */
.L_x_2771:
[----:B-1----:R1:W3:Y:S02]  /*acb0*/  SYNCS.PHASECHK.TRANS64.TRYWAIT P1, [R15+URZ+0x26828], R18 ;  /* 0x026828120f0075a7 */ /* 0x0022e4000802017f */
[----:B---3--:R-:W-:Y:S05]  /*acc0*/  @!P1 NANOSLEEP.SYNCS 0x989680 ;  /* 0x009896800000995d */ /* 0x008fea0003900000 */
[----:B------:R-:W3:Y:S02]  /*acd0*/  @!P1 SYNCS.PHASECHK.TRANS64 P1, [R15+URZ+0x26828], R18 ;  /* 0x026828120f0095a7 */ /* 0x000ee4000802007f */
[----:B---3--:R-:W-:Y:S05]  /*ace0*/  @!P1 BRA `(.L_x_2771) ;  /* 0xfffffffc00f09947 */ /* 0x008fea000383ffff */
[----:B------:R-:W-:Y:S05]  /*acf0*/  BRA `(.L_x_2795) ;  /* 0xffffffe400cc7947 */ /* 0x000fea000383ffff */
.L_x_2773:
[----:B---3--:R3:W4:Y:S02]  /*ad00*/  SYNCS.PHASECHK.TRANS64.TRYWAIT P1, [R15+URZ+0x26848], R18 ;  /* 0x026848120f0075a7 */ /* 0x008724000802017f */
[----:B----4-:R-:W-:Y:S05]  /*ad10*/  @!P1 NANOSLEEP.SYNCS 0x989680 ;  /* 0x009896800000995d */ /* 0x010fea0003900000 */
[----:B------:R-:W4:Y:S02]  /*ad20*/  @!P1 SYNCS.PHASECHK.TRANS64 P1, [R15+URZ+0x26848], R18 ;  /* 0x026848120f0095a7 */ /* 0x000f24000802007f */
[----:B----4-:R-:W-:Y:S05]  /*ad30*/  @!P1 BRA `(.L_x_2773) ;  /* 0xfffffffc00f09947 */ /* 0x010fea000383ffff */
[----:B------:R-:W-:Y:S05]  /*ad40*/  BRA `(.L_x_2796) ;  /* 0xffffffe800887947 */ /* 0x000fea000383ffff */
.L_x_2775:
[----:B------:R-:W-:-:S07]  /*ad50*/  SHF.L.U32 R4, R10, 0x1f, RZ ;  /* 0x0000001f0a047819 */ /* 0x000fce00000006ff */
.L_x_2797:
[----:B----4-:R4:W1:Y:S02]  /*ad60*/  SYNCS.PHASECHK.TRANS64.TRYWAIT P1, [R15+URZ+0x26820], R4 ;  /* 0x026820040f0075a7 */ /* 0x010864000802017f */
[----:B-1----:R-:W-:Y:S05]  /*ad70*/  @!P1 NANOSLEEP.SYNCS 0x989680 ;  /* 0x009896800000995d */ /* 0x002fea0003900000 */
[----:B------:R-:W1:Y:S02]  /*ad80*/  @!P1 SYNCS.PHASECHK.TRANS64 P1, [R15+URZ+0x26820], R4 ;  /* 0x026820040f0095a7 */ /* 0x000e64000802007f */
[----:B-1----:R-:W-:Y:S05]  /*ad90*/  @!P1 BRA `(.L_x_2797) ;  /* 0xfffffffc00f09947 */ /* 0x002fea000383ffff */
[----:B------:R-:W-:Y:S05]  /*ada0*/  BRA `(.L_x_2798) ;  /* 0xffffffec00287947 */ /* 0x000fea000383ffff */
.L_x_2778:
[----:B----4-:R4:W1:Y:S02]  /*adb0*/  SYNCS.PHASECHK.TRANS64.TRYWAIT P1, [R15+URZ+0x26840], R12 ;  /* 0x0268400c0f0075a7 */ /* 0x010864000802017f */
[----:B-1----:R-:W-:Y:S05]  /*adc0*/  @!P1 NANOSLEEP.SYNCS 0x989680 ;  /* 0x009896800000995d */ /* 0x002fea0003900000 */
[----:B------:R-:W1:Y:S02]  /*add0*/  @!P1 SYNCS.PHASECHK.TRANS64 P1, [R15+URZ+0x26840], R12 ;  /* 0x0268400c0f0095a7 */ /* 0x000e64000802007f */
[----:B-1----:R-:W-:Y:S05]  /*ade0*/  @!P1 BRA `(.L_x_2778) ;  /* 0xfffffffc00f09947 */ /* 0x002fea000383ffff */
[----:B------:R-:W-:Y:S05]  /*adf0*/  BRA `(.L_x_2799) ;  /* 0xfffffff000007947 */ /* 0x000fea000383ffff */
.L_x_2780:
[----:B-1----:R1:W2:Y:S02]  /*ae00*/  SYNCS.PHASECHK.TRANS64.TRYWAIT P1, [R15+URZ+0x26828], R12 ;  /* 0x0268280c0f0075a7 */ /* 0x0022a4000802017f */
[----:B--2---:R-:W-:Y:S05]  /*ae10*/  @!P1 NANOSLEEP.SYNCS 0x989680 ;  /* 0x009896800000995d */ /* 0x004fea0003900000 */
[----:B------:R-:W2:Y:S02]  /*ae20*/  @!P1 SYNCS.PHASECHK.TRANS64 P1, [R15+URZ+0x26828], R12 ;  /* 0x0268280c0f0095a7 */ /* 0x000ea4000802007f */
[----:B--2---:R-:W-:Y:S05]  /*ae30*/  @!P1 BRA `(.L_x_2780) ;  /* 0xfffffffc00f09947 */ /* 0x004fea000383ffff */
[----:B------:R-:W-:Y:S05]  /*ae40*/  BRA `(.L_x_2800) ;  /* 0xfffffff000b07947 */ /* 0x000fea000383ffff */
.L_x_2782:
[----:B------:R1:W1:Y:S02]  /*ae50*/  SYNCS.PHASECHK.TRANS64.TRYWAIT P0, [R3+URZ+0x26840], R0 ;  /* 0x02684000030075a7 */ /* 0x000264000800017f */
[----:B-1----:R-:W-:Y:S05]  /*ae60*/  @!P0 NANOSLEEP.SYNCS 0x989680 ;  /* 0x009896800000895d */ /* 0x002fea0003900000 */
[----:B------:R-:W1:Y:S02]  /*ae70*/  @!P0 SYNCS.PHASECHK.TRANS64 P0, [R3+URZ+0x26840], R0 ;  /* 0x02684000030085a7 */ /* 0x000e64000800007f */
[----:B-1----:R-:W-:Y:S05]  /*ae80*/  @!P0 BRA `(.L_x_2782) ;  /* 0xfffffffc00f08947 */ /* 0x002fea000383ffff */
[----:B------:R-:W-:Y:S05]  /*ae90*/  BRA `(.L_x_2801) ;  /* 0xfffffff4007c7947 */ /* 0x000fea000383ffff */
.L_x_2784:
[----:B------:R-:W-:Y:S01]  /*aea0*/  BSSY B0, `(.L_x_2802) ;  /* 0x0000006000007945 */ /* 0x000fe20003800000 */
[----:B------:R-:W-:-:S07]  /*aeb0*/  IMAD.MOV.U32 R15, RZ, RZ, -0x1 ;  /* 0xffffffffff0f7424 */ /* 0x000fce00078e00ff */
[----:B------:R-:W-:Y:S05]  /*aec0*/  WARPSYNC.COLLECTIVE R15, `(.L_x_2803) ;  /* 0x000000000f0c7348 */ /* 0x000fea0003c00000 */
[----:B------:R-:W-:Y:S02]  /*aed0*/  ELECT P6, UR62, PT ;  /* 0x00000000003e782f */ /* 0x000fe400038c0000 */
[----:B------:R-:W-:Y:S01]  /*aee0*/  MOV R14, UR62 ;  /* 0x0000003e000e7c02 */ /* 0x000fe20008000f00 */
[----:B------:R-:W-:Y:S10]  /*aef0*/  ENDCOLLECTIVE ;  /* 0x000000000000791b */ /* 0x000ff40003800000 */
.L_x_2803:
[----:B------:R-:W-:Y:S05]  /*af00*/  BSYNC B0 ;  /* 0x0000000000007941 */ /* 0x000fea0003800000 */
.L_x_2802:
[----:B------:R-:W-:Y:S05]  /*af10*/  BRA `(.L_x_2804) ;  /* 0xfffffff800487947 */ /* 0x000fea000383ffff */
.L_x_2786:
[----:B-1----:R1:W2:Y:S02]  /*af20*/  SYNCS.PHASECHK.TRANS64.TRYWAIT P0, [R7+URZ], R4 ;  /* 0x00000004070075a7 */ /* 0x0022a4000800017f */
[----:B--2---:R-:W-:Y:S05]  /*af30*/  @!P0 NANOSLEEP.SYNCS 0x989680 ;  /* 0x009896800000895d */ /* 0x004fea0003900000 */
[----:B------:R-:W2:Y:S02]  /*af40*/  @!P0 SYNCS.PHASECHK.TRANS64 P0, [R7+URZ], R4 ;  /* 0x00000004070085a7 */ /* 0x000ea4000800007f */
[----:B--2---:R-:W-:Y:S05]  /*af50*/  @!P0 BRA `(.L_x_2786) ;  /* 0xfffffffc00f08947 */ /* 0x004fea000383ffff */
[----:B------:R-:W-:Y:S05]  /*af60*/  BRA `(.L_x_2805) ;  /* 0xfffffff800887947 */ /* 0x000fea000383ffff */
.L_x_2787:
[----:B--2---:R2:W3:Y:S02]  /*af70*/  SYNCS.PHASECHK.TRANS64.TRYWAIT P0, [R3+URZ], R0 ;  /* 0x00000000030075a7 */ /* 0x0044e4000800017f */
[----:B---3--:R-:W-:Y:S05]  /*af80*/  @!P0 NANOSLEEP.SYNCS 0x989680 ;  /* 0x009896800000895d */ /* 0x008fea0003900000 */
[----:B------:R-:W3:Y:S02]  /*af90*/  @!P0 SYNCS.PHASECHK.TRANS64 P0, [R3+URZ], R0 ;  /* 0x00000000030085a7 */ /* 0x000ee4000800007f */
[----:B---3--:R-:W-:Y:S05]  /*afa0*/  @!P0 BRA `(.L_x_2787) ;  /* 0xfffffffc00f08947 */ /* 0x008fea000383ffff */
[----:B------:R-:W-:Y:S05]  /*afb0*/  BRA `(.L_x_2806) ;  /* 0xfffffff8007c7947 */ /* 0x000fea000383ffff */
.L_x_2789:
[----:B--2---:R2:W3:Y:S02]  /*afc0*/  SYNCS.PHASECHK.TRANS64.TRYWAIT P0, [R5+URZ], R4 ;  /* 0x00000004050075a7 */ /* 0x0044e4000800017f */
[----:B---3--:R-:W-:Y:S05]  /*afd0*/  @!P0 NANOSLEEP.SYNCS 0x989680 ;  /* 0x009896800000895d */ /* 0x008fea0003900000 */
[----:B------:R-:W3:Y:S02]  /*afe0*/  @!P0 SYNCS.PHASECHK.TRANS64 P0, [R5+URZ], R4 ;  /* 0x00000004050085a7 */ /* 0x000ee4000800007f */
[----:B---3--:R-:W-:Y:S05]  /*aff0*/  @!P0 BRA `(.L_x_2789) ;  /* 0xfffffffc00f08947 */ /* 0x008fea000383ffff */
[----:B------:R-:W-:Y:S05]  /*b000*/  BRA `(.L_x_2807) ;  /* 0xfffffff800807947 */ /* 0x000fea000383ffff */
.L_x_2808:
        /* <DEDUP_REMOVED lines=15> */
.L_x_3314:


//--------------------- .text._ZN7cutlass13device_kernelIN5flash11enable_sm90INS1_16FlashAttnBwdSm90INS1_25CollectiveMainloopBwdSm90ILi2ELi2ELi2EN4cute5tupleIJNS5_1CILi1EEES8_S8_EEENS6_IJNS7_ILi64EEENS7_ILi128EEENS7_ILi96EEEEEENS_10bfloat16_tEfNS_4arch4Sm90ELb1ELb0ELb0ELb1ELb1ELb1ELb0ELb0ELi2ELi1ELi2ELi1ELb1EEENS1_21CollectiveEpilogueBwdISD_SE_SG_Li256ELb1ELb0ELi1EEENS1_25SingleTileBwdLPTSchedulerILb1ELi128ELb1EEEEEEEEEvNT_6ParamsE --------------------------
	.section	.text._ZN7cutlass13device_kernelIN5flash11enable_sm90INS1_16FlashAttnBwdSm90INS1_25CollectiveMainloopBwdSm90ILi2ELi2ELi2EN4cute5tupleIJNS5_1CILi1EEES8_S8_EEENS6_IJNS7_ILi64EEENS7_ILi128EEENS7_ILi96EEEEEENS_10bfloat16_tEfNS_4arch4Sm90ELb1ELb0ELb0ELb1ELb1ELb1ELb0ELb0ELi2ELi1ELi2ELi1ELb1EEENS1_21CollectiveEpilogueBwdISD_SE_SG_Li256ELb1ELb0ELi1EEENS1_25SingleTileBwdLPTSchedulerILb1ELi128ELb1EEEEEEEEEvNT_6ParamsE,"ax",@progbits
	.align	128
.text._ZN7cutlass13device_kernelIN5flash11enable_sm90INS1_16FlashAttnBwdSm90INS1_25CollectiveMainloopBwdSm90ILi2ELi2ELi2EN4cute5tupleIJNS5_1CILi1EEES8_S8_EEENS6_IJNS7_ILi64EEENS7_ILi128EEENS7_ILi96EEEEEENS_10bfloat16_tEfNS_4arch4Sm90ELb1ELb0ELb0ELb1ELb1ELb1ELb0ELb0ELi2ELi1ELi2ELi1ELb1EEENS1_21CollectiveEpilogueBwdISD_SE_SG_Li256ELb1ELb0ELi1EEENS1_25SingleTileBwdLPTSchedulerILb1ELi128ELb1EEEEEEEEEvNT_6ParamsE:
        .type           _ZN7cutlass13device_kernelIN5flash11enable_sm90INS1_16FlashAttnBwdSm90INS1_25CollectiveMainloopBwdSm90ILi2ELi2ELi2EN4cute5tupleIJNS5_1CILi1EEES8_S8_EEENS6_IJNS7_ILi64EEENS7_ILi128EEENS7_ILi96EEEEEENS_10bfloat16_tEfNS_4arch4Sm90ELb1ELb0ELb0ELb1ELb1ELb1ELb0ELb0ELi2ELi1ELi2ELi1ELb1EEENS1_21CollectiveEpilogueBwdISD_SE_SG_Li256ELb1ELb0ELi1EEENS1_25SingleTileBwdLPTSchedulerILb1ELi128ELb1EEEEEEEEEvNT_6ParamsE,@function
        .size           _ZN7cutlass13device_kernelIN5flash11enable_sm90INS1_16FlashAttnBwdSm90INS1_25CollectiveMainloopBwdSm90ILi2ELi2ELi2EN4cute5tupleIJNS5_1CILi1EEES8_S8_EEENS6_IJNS7_ILi64EEENS7_ILi128EEENS7_ILi96EEEEEENS_10bfloat16_tEfNS_4arch4Sm90ELb1ELb0ELb0ELb1ELb1ELb1ELb0ELb0ELi2ELi1ELi2ELi1ELb1EEENS1_21CollectiveEpilogueBwdISD_SE_SG_Li256ELb1ELb0ELi1EEENS1_25SingleTileBwdLPTSchedulerILb1ELi128ELb1EEEEEEEEEvNT_6ParamsE,(.L_x_3315 - _ZN7cutlass13device_kernelIN5flash11enable_sm90INS1_16FlashAttnBwdSm90INS1_25CollectiveMainloopBwdSm90ILi2ELi2ELi2EN4cute5tupleIJNS5_1CILi1EEES8_S8_EEENS6_IJNS7_ILi64EEENS7_ILi128EEENS7_ILi96EEEEEENS_10bfloat16_tEfNS_4arch4Sm90ELb1ELb0ELb0ELb1ELb1ELb1ELb0ELb0ELi2ELi1ELi2ELi1ELb1EEENS1_21CollectiveEpilogueBwdISD_SE_SG_Li256ELb1ELb0ELi1EEENS1_25SingleTileBwdLPTSchedulerILb1ELi128ELb1EEEEEEEEEvNT_6ParamsE)
        .other          _ZN7cutlass13device_kernelIN5flash11enable_sm90INS1_16FlashAttnBwdSm90INS1_25CollectiveMainloopBwdSm90ILi2ELi2ELi2EN4cute5tupleIJNS5_1CILi1EEES8_S8_EEENS6_IJNS7_ILi64EEENS7_ILi128EEENS7_ILi96EEEEEENS_10bfloat16_tEfNS_4arch4Sm90ELb1ELb0ELb0ELb1ELb1ELb1ELb0ELb0ELi2ELi1ELi2ELi1ELb1EEENS1_21CollectiveEpilogueBwdISD_SE_SG_Li256ELb1ELb0ELi1EEENS1_25SingleTileBwdLPTSchedulerILb1ELi128ELb1EEEEEEEEEvNT_6ParamsE,@"STO_CUDA_ENTRY STV_DEFAULT"
_ZN7cutlass13device_kernelIN5flash11enable_sm90INS1_16FlashAttnBwdSm90INS1_25CollectiveMainloopBwdSm90ILi2ELi2ELi2EN4cute5tupleIJNS5_1CILi1EEES8_S8_EEENS6_IJNS7_ILi64EEENS7_ILi128EEENS7_ILi96EEEEEENS_10bfloat16_tEfNS_4arch4Sm90ELb1ELb0ELb0ELb1ELb1ELb1ELb0ELb0ELi2ELi1ELi2ELi1ELb1EEENS1_21CollectiveEpilogueBwdISD_SE_SG_Li256ELb1ELb0ELi1EEENS1_25SingleTileBwdLPTSchedulerILb1ELi128ELb1EEEEEEEEEvNT_6ParamsE:
        /* <DEDUP_REMOVED lines=24> */
.L_x_2810:
[----:B------:R-:W-:Y:S05]  /*0180*/  BSYNC B0 ;  /* 0x0000000000007941 */ /* 0x000fea0003800000 */
.L_x_2809:
        /* <DEDUP_REMOVED lines=37> */
.L_x_2811:
        /* <DEDUP_REMOVED lines=22> */
.L_x_2812:
[----:B------:R-:W-:Y:S01]  /*0540*/  PLOP3.LUT P0, PT, PT, PT, UP0, 0x80, 0x0 ;  /* 0x000000000000781c */ /* 0x000fe20003f0f008 */
[----:B------:R-:W-:Y:S01]  /*0550*/  NOP ;  /* 0x0000000000007918 */ /* 0x000fe20000000000 */
[----:B------:R-:W-:Y:S01]  /*0560*/  ULDC.64 UR46, c[0x0][0x208] ;  /* 0x00008200002e7ab9 */ /* 0x000fe20000000a00 */
[----:B------:R-:W-:Y:S01]  /*0570*/  BSSY B6, `(.L_x_2813) ;  /* 0x0000ae0000067945 */ /* 0x000fe20003800000 */
[----:B-12-4-:R-:W-:Y:S09]  /*0580*/  BAR.SYNC.DEFER_BLOCKING 0x0 ;  /* 0x0000000000007b1d */ /* 0x016ff20000010000 */
[----:B------:R-:W-:Y:S05]  /*0590*/  @!P0 BRA `(.L_x_2814) ;  /* 0x0000006000448947 */ /* 0x000fea0003800000 */
.L_x_2815:
        /* <DEDUP_REMOVED lines=32> */
.L_x_2816:
[----:B------:R-:W-:Y:S01]  /*07a0*/  ULDC UR8, c[0x0][0x8c4] ;  /* 0x0002310000087ab9 */ /* 0x000fe20000000800 */
[----:B------:R-:W-:Y:S01]  /*07b0*/  UMOV UR7, UR9 ;  /* 0x0000000900077c82 */ /* 0x000fe20008000000 */
[----:B------:R-:W-:-:S11]  /*07c0*/  UISETP.NE.AND UP0, UPT, UR8, 0x1, UPT ;  /* 0x000000010800788c */ /* 0x000fd6000bf05270 */
[----:B------:R-:W-:Y:S02]  /*07d0*/  @UP0 ULDC.64 UR10, c[0x0][0x8c8] ;  /* 0x00023200000a0ab9 */ /* 0x000fe40000000a00 */
[----:B------:R-:W-:-:S04]  /*07e0*/  UIMAD.WIDE.U32 UR4, UR9, UR10, URZ ;  /* 0x0000000a090472a5 */ /* 0x000fc8000f8e003f */
[----:B------:R-:W-:-:S04]  /*07f0*/  @UP0 USHF.R.U32.HI UR7, URZ, UR11, UR5 ;  /* 0x0000000b3f070299 */ /* 0x000fc80008011605 */
[----:B------:R-:W-:-:S12]  /*0800*/  UIMAD UR4, UR7, UR8, URZ ;  /* 0x00000008070472a4 */ /* 0x000fd8000f8e023f */
.L_x_2817:
        /* <DEDUP_REMOVED lines=23> */
.L_x_2818:
        /* <DEDUP_REMOVED lines=14> */
.L_x_2820:
[----:B------:R-:W-:-:S05]  /*0a60*/  ULDC UR4, c[0x0][0x8ec] ;  /* 0x00023b0000047ab9 */ /* 0x000fca0000000800 */
.L_x_2819:
[----:B------:R-:W-:Y:S02]  /*0a70*/  UIADD3 UR4, UR4, 0x7f, URZ ;  /* 0x0000007f04047890 */ /* 0x000fe4000fffe03f */
[----:B------:R-:W-:Y:S02]  /*0a80*/  ULOP3.LUT UR39, URZ, UR7, URZ, 0x33, !UPT ;  /* 0x000000073f277292 */ /* 0x000fe4000f8e333f */
[----:B------:R-:W-:-:S04]  /*0a90*/  USHF.R.S32.HI UR5, URZ, 0x1f, UR4 ;  /* 0x0000001f3f057899 */ /* 0x000fc80008011404 */
[----:B------:R-:W-:-:S04]  /*0aa0*/  ULEA.HI UR5, UR5, UR4, URZ, 0x7 ;  /* 0x0000000405057291 */ /* 0x000fc8000f8f383f */
[----:B------:R-:W-:-:S04]  /*0ab0*/  USHF.R.S32.HI UR5, URZ, 0x7, UR5 ;  /* 0x000000073f057899 */ /* 0x000fc80008011405 */
[----:B------:R-:W-:Y:S02]  /*0ac0*/  UISETP.GT.AND UP0, UPT, UR5, UR7, UPT ;  /* 0x000000070500728c */ /* 0x000fe4000bf04270 */
[----:B------:R-:W-:Y:S02]  /*0ad0*/  UIADD3 UR39, UR5, UR39, URZ ;  /* 0x0000002705277290 */ /* 0x000fe4000fffe03f */
[----:B------:R-:W-:-:S06]  /*0ae0*/  USEL UR37, UR37, 0xffffffff, UP0 ;  /* 0xffffffff25257887 */ /* 0x000fcc0008000000 */
        /* <DEDUP_REMOVED lines=17> */
.L_x_2822:
        /* <DEDUP_REMOVED lines=14> */
.L_x_2823:
        /* <DEDUP_REMOVED lines=11> */
.L_x_2824:
        /* <DEDUP_REMOVED lines=13> */
.L_x_2825:
        /* <DEDUP_REMOVED lines=84> */
.L_x_2828:
        /* <DEDUP_REMOVED lines=15> */
.L_x_2827:
        /* <DEDUP_REMOVED lines=22> */
.L_x_2830:
        /* <DEDUP_REMOVED lines=15> */
.L_x_2829:
[----:B------:R-:W-:Y:S01]  /*16e0*/  SHF.R.S32.HI R23, RZ, 0x1f, R22 ;  /* 0x0000001fff177819 */ /* 0x000fe20000011416 */
[----:B------:R-:W-:-:S03]  /*16f0*/  UMOV UR4, 0xffffffff ;  /* 0xffffffff00047882 */ /* 0x000fc60000000000 */
[----:B------:R-:W-:-:S04]  /*1700*/  LEA.HI R0, R23, R22, RZ, 0x7 ;  /* 0x0000001617007211 */ /* 0x000fc800078f38ff */
[----:B------:R-:W-:Y:S01]  /*1710*/  SHF.R.S32.HI R19, RZ, 0x7, R0 ;  /* 0x00000007ff137819 */ /* 0x000fe20000011400 */
[----:B------:R-:W-:Y:S06]  /*1720*/  BRA.DIV UR4, `(.L_x_2831) ;  /* 0x0000009e04187947 */ /* 0x000fec000b800000 */
[----:B------:R1:W2:Y:S02]  /*1730*/  SHFL.IDX PT, R14, R19, RZ, 0x1f ;  /* 0x00001fff130e7589 */ /* 0x0002a400000e0000 */
.L_x_2946:
        /* <DEDUP_REMOVED lines=15> */
.L_x_2832:
        /* <DEDUP_REMOVED lines=19> */
.L_x_2834:
        /* <DEDUP_REMOVED lines=121> */
.L_x_2845:
[----:B------:R-:W-:-:S06]  /*20f0*/  UISETP.NE.AND UP0, UPT, UR12, 0x3, UPT ;  /* 0x000000030c00788c */ /* 0x000fcc000bf05270 */
[----:B------:R-:W-:-:S13]  /*2100*/  PLOP3.LUT P0, PT, PT, PT, UP0, 0x80, 0x0 ;  /* 0x000000000000781c */ /* 0x000fda0003f0f008 */
[----:B-1----:R-:W-:Y:S05]  /*2110*/  @!P0 BRA `(.L_x_2835) ;  /* 0x0000000000048947 */ /* 0x002fea0003800000 */
[----:B------:R-:W-:Y:S01]  /*2120*/  BPT.TRAP 0x1 ;  /* 0x000000040000795c */ /* 0x000fe20000300000 */
.L_x_2835:
[----:B------:R-:W-:Y:S01]  /*2130*/  R2UR UR7, R2 ;  /* 0x00000000020772ca */ /* 0x000fe200000e0000 */
[----:B------:R-:W-:-:S05]  /*2140*/  IMAD.U32 R6, RZ, RZ, UR4 ;  /* 0x00000004ff067e24 */ /* 0x000fca000f8e00ff */
[----:B------:R-:W-:-:S07]  /*2150*/  SHF.L.U32 R6, R6, 0x1f, RZ ;  /* 0x0000001f06067819 */ /* 0x000fce00000006ff */
[----:B------:R-:W-:-:S09]  /*2160*/  ULEA UR7, UR5, UR7, 0x3 ;  /* 0x0000000705077291 */ /* 0x000fd2000f8e183f */
[----:B------:R1:W2:Y:S01]  /*2170*/  SYNCS.PHASECHK.TRANS64.TRYWAIT P1, [UR7+0x26810], R6 ;  /* 0x02681006ff0075a7 */ /* 0x0002a20008020147 */
[----:B------:R-:W-:Y:S05]  /*2180*/  @!P0 BRA `(.L_x_2836) ;  /* 0x0000000000048947 */ /* 0x000fea0003800000 */
[----:B------:R-:W-:Y:S01]  /*2190*/  BPT.TRAP 0x1 ;  /* 0x000000040000795c */ /* 0x000fe20000300000 */
.L_x_2836:
[----:B--2---:R-:W-:Y:S05]  /*21a0*/  @P1 BRA `(.L_x_2837) ;  /* 0x0000000000081947 */ /* 0x004fea0003800000 */
[----:B------:R-:W2:Y:S02]  /*21b0*/  SYNCS.PHASECHK.TRANS64.TRYWAIT P1, [UR7+0x26810], R6 ;  /* 0x02681006ff0075a7 */ /* 0x000ea40008020147 */
[----:B--2---:R-:W-:Y:S05]  /*21c0*/  @!P1 BRA `(.L_x_2838) ;  /* 0x0000009000a49947 */ /* 0x004fea0003800000 */
.L_x_2837:
        /* <DEDUP_REMOVED lines=66> */
.L_x_2839:
[----:B------:R1:W1:Y:S01]  /*25f0*/  SYNCS.PHASECHK.TRANS64.TRYWAIT P1, [UR7+0x26830], R6 ;  /* 0x02683006ff0075a7 */ /* 0x0002620008020147 */
[----:B------:R-:W-:Y:S05]  /*2600*/  @!P0 BRA `(.L_x_2840) ;  /* 0x0000000000048947 */ /* 0x000fea0003800000 */
[----:B------:R-:W-:Y:S01]  /*2610*/  BPT.TRAP 0x1 ;  /* 0x000000040000795c */ /* 0x000fe20000300000 */
.L_x_2840:
[----:B-1----:R-:W-:Y:S05]  /*2620*/  @P1 BRA `(.L_x_2841) ;  /* 0x0000000000081947 */ /* 0x002fea0003800000 */
[----:B------:R-:W1:Y:S02]  /*2630*/  SYNCS.PHASECHK.TRANS64.TRYWAIT P1, [UR7+0x26830], R6 ;  /* 0x02683006ff0075a7 */ /* 0x000e640008020147 */
[----:B-1----:R-:W-:Y:S05]  /*2640*/  @!P1 BRA `(.L_x_2842) ;  /* 0x0000008c009c9947 */ /* 0x002fea0003800000 */
.L_x_2841:
        /* <DEDUP_REMOVED lines=474> */
.L_x_2843:
        /* <DEDUP_REMOVED lines=45> */
.L_x_2844:
        /* <DEDUP_REMOVED lines=62> */
.L_x_2826:
        /* <DEDUP_REMOVED lines=149> */
.L_x_2847:
        /* <DEDUP_REMOVED lines=57> */
.L_x_2849:
[----:B------:R-:W-:Y:S05]  /*5780*/  BSYNC B0 ;  /* 0x0000000000007941 */ /* 0x000fea0003800000 */
.L_x_2848:
        /* <DEDUP_REMOVED lines=22> */
.L_x_2851:
[----:B------:R-:W-:Y:S05]  /*58f0*/  BSYNC B0 ;  /* 0x0000000000007941 */ /* 0x000fea0003800000 */
.L_x_2850:
        /* <DEDUP_REMOVED lines=34> */
.L_x_2853:
[----:B------:R-:W-:Y:S05]  /*5b20*/  BSYNC B0 ;  /* 0x0000000000007941 */ /* 0x000fea0003800000 */
.L_x_2852:
        /* <DEDUP_REMOVED lines=23> */
.L_x_2846:
        /* <DEDUP_REMOVED lines=41> */
.L_x_2854:
        /* <DEDUP_REMOVED lines=44> */
.L_x_2856:
[----:B------:R-:W-:Y:S05]  /*61f0*/  BSYNC B0 ;  /* 0x0000000000007941 */ /* 0x000fea0003800000 */
.L_x_2855:
        /* <DEDUP_REMOVED lines=21> */
.L_x_2858:
[----:B------:R-:W-:Y:S05]  /*6350*/  BSYNC B0 ;  /* 0x0000000000007941 */ /* 0x000fea0003800000 */
.L_x_2857:
        /* <DEDUP_REMOVED lines=30> */
.L_x_2860:
[----:B------:R-:W-:Y:S05]  /*6540*/  BSYNC B0 ;  /* 0x0000000000007941 */ /* 0x000fea0003800000 */
.L_x_2859:
        /* <DEDUP_REMOVED lines=22> */
.L_x_2814:
        /* <DEDUP_REMOVED lines=29> */
.L_x_2862:
[----:B------:R-:W-:Y:S01]  /*6880*/  ULDC UR9, c[0x0][0x8c4] ;  /* 0x0002310000097ab9 */ /* 0x000fe20000000800 */
[----:B------:R-:W-:Y:S01]  /*6890*/  UMOV UR7, UR8 ;  /* 0x0000000800077c82 */ /* 0x000fe20008000000 */
[----:B------:R-:W-:-:S11]  /*68a0*/  UISETP.NE.AND UP0, UPT, UR9, 0x1, UPT ;  /* 0x000000010900788c */ /* 0x000fd6000bf05270 */
[----:B------:R-:W-:Y:S02]  /*68b0*/  @UP0 ULDC.64 UR10, c[0x0][0x8c8] ;  /* 0x00023200000a0ab9 */ /* 0x000fe40000000a00 */
[----:B------:R-:W-:-:S04]  /*68c0*/  UIMAD.WIDE.U32 UR4, UR8, UR10, URZ ;  /* 0x0000000a080472a5 */ /* 0x000fc8000f8e003f */
[----:B------:R-:W-:-:S04]  /*68d0*/  @UP0 USHF.R.U32.HI UR7, URZ, UR11, UR5 ;  /* 0x0000000b3f070299 */ /* 0x000fc80008011605 */
[----:B------:R-:W-:-:S12]  /*68e0*/  UIMAD UR4, UR7, UR9, URZ ;  /* 0x00000009070472a4 */ /* 0x000fd8000f8e023f */
.L_x_2863:
        /* <DEDUP_REMOVED lines=23> */
.L_x_2864:
        /* <DEDUP_REMOVED lines=13> */
.L_x_2866:
[----:B------:R-:W-:-:S05]  /*6b30*/  ULDC UR4, c[0x0][0x8ec] ;  /* 0x00023b0000047ab9 */ /* 0x000fca0000000800 */
.L_x_2865:
[----:B------:R-:W-:-:S04]  /*6b40*/  UIADD3 UR4, UR4, 0x7f, URZ ;  /* 0x0000007f04047890 */ /* 0x000fc8000fffe03f */
[----:B------:R-:W-:-:S04]  /*6b50*/  USHF.R.S32.HI UR5, URZ, 0x1f, UR4 ;  /* 0x0000001f3f057899 */ /* 0x000fc80008011404 */
[----:B------:R-:W-:-:S04]  /*6b60*/  ULEA.HI UR5, UR5, UR4, URZ, 0x7 ;  /* 0x0000000405057291 */ /* 0x000fc8000f8f383f */
[----:B------:R-:W-:-:S04]  /*6b70*/  USHF.R.S32.HI UR5, URZ, 0x7, UR5 ;  /* 0x000000073f057899 */ /* 0x000fc80008011405 */
[----:B------:R-:W-:Y:S02]  /*6b80*/  UISETP.GT.AND UP0, UPT, UR5, UR7, UPT ;  /* 0x000000070500728c */ /* 0x000fe4000bf04270 */
[----:B------:R-:W-:Y:S02]  /*6b90*/  ULOP3.LUT UR7, URZ, UR7, URZ, 0x33, !UPT ;  /* 0x000000073f077292 */ /* 0x000fe4000f8e333f */
[----:B------:R-:W-:Y:S02]  /*6ba0*/  USEL UR10, UR10, 0xffffffff, UP0 ;  /* 0xffffffff0a0a7887 */ /* 0x000fe40008000000 */
[----:B------:R-:W-:-:S04]  /*6bb0*/  UIADD3 UR7, UR5, UR7, URZ ;  /* 0x0000000705077290 */ /* 0x000fc8000fffe03f */
        /* <DEDUP_REMOVED lines=40> */
.L_x_2867:
        /* <DEDUP_REMOVED lines=13> */
.L_x_2868:
        /* <DEDUP_REMOVED lines=12> */
.L_x_2869:
[----:B------:R-:W-:Y:S01]  /*6fd0*/  ULEA UR8, UR7, UR14, 0x7 ;  /* 0x0000000e07087291 */ /* 0x000fe2000f8e383f */
[----:B------:R-:W-:-:S03]  /*6fe0*/  ULDC UR9, c[0x0][0x74c] ;  /* 0x0001d30000097ab9 */ /* 0x000fc60000000800 */
[----:B------:R-:W-:Y:S02]  /*6ff0*/  UIADD3 UR9, UR8, -UR9, -UR11 ;  /* 0x8000000908097290 */ /* 0x000fe4000fffe80b */
        /* <DEDUP_REMOVED lines=13> */
[----:B------:R-:W1:Y:S01]  /*70d0*/  S2R R0, SR_TID.X ;  /* 0x0000000000007919 */ /* 0x000e620000002100 */
[----:B------:R-:W-:Y:S01]  /*70e0*/  UIMAD UR16, UR20, UR18, URZ ;  /* 0x00000012141072a4 */ /* 0x000fe2000f8e023f */
[----:B------:R-:W-:Y:S01]  /*70f0*/  LOP3.LUT R8, RZ, UR7, RZ, 0x33, !PT ;  /* 0x00000007ff087c12 */ /* 0x000fe2000f8e33ff */
[----:B------:R-:W-:Y:S02]  /*7100*/  USHF.R.S32.HI UR15, URZ, 0x1f, UR10 ;  /* 0x0000001f3f0f7899 */ /* 0x000fe4000801140a */
[----:B------:R-:W-:Y:S02]  /*7110*/  UIMAD UR17, UR6, UR19, UR16 ;  /* 0x00000013061172a4 */ /* 0x000fe4000f8e0210 */
[----:B------:R-:W-:Y:S02]  /*7120*/  UIADD3 UR19, UR11, 0x7f, URZ ;  /* 0x0000007f0b137890 */ /* 0x000fe4000fffe03f */
[----:B------:R-:W-:Y:S01]  /*7130*/  UIMAD.WIDE.U32 UR8, UR6, UR18, URZ ;  /* 0x00000012060872a5 */ /* 0x000fe2000f8e003f */
[----:B------:R-:W-:Y:S01]  /*7140*/  ULDC UR21, c[0x0][0x288] ;  /* 0x0000a20000157ab9 */ /* 0x000fe20000000800 */
[----:B------:R-:W-:-:S02]  /*7150*/  UIADD3 UR16, UR12, -UR13, URZ ;  /* 0x8000000d0c107290 */ /* 0x000fc4000fffe03f */
[----:B------:R-:W-:Y:S01]  /*7160*/  UIADD3 UR14, UR11, 0xbf, -UR14 ;  /* 0x000000bf0b0e7890 */ /* 0x000fe2000fffe80e */
[----:B------:R-:W-:Y:S01]  /*7170*/  ULDC UR22, c[0x0][0x760] ;  /* 0x0001d80000167ab9 */ /* 0x000fe20000000800 */
[----:B------:R-:W-:Y:S02]  /*7180*/  USEL UR29, UR10, URZ, !UP0 ;  /* 0x0000003f0a1d7287 */ /* 0x000fe4000c000000 */
[----:B------:R-:W-:Y:S02]  /*7190*/  USEL UR23, UR15, URZ, !UP0 ;  /* 0x0000003f0f177287 */ /* 0x000fe4000c000000 */
[----:B------:R-:W-:Y:S02]  /*71a0*/  UIMAD UR18, UR10, UR21, URZ ;  /* 0x000000150a1272a4 */ /* 0x000fe4000f8e023f */
[----:B------:R-:W-:Y:S02]  /*71b0*/  USHF.R.S32.HI UR11, URZ, 0x1f, UR19 ;  /* 0x0000001f3f0b7899 */ /* 0x000fe40008011413 */
[----:B------:R-:W-:-:S02]  /*71c0*/  UIMAD UR15, UR21, UR22, URZ ;  /* 0x00000016150f72a4 */ /* 0x000fc4000f8e023f */
[----:B------:R-:W-:Y:S02]  /*71d0*/  UIADD3 UR10, UP0, UR4, UR8, URZ ;  /* 0x00000008040a7290 */ /* 0x000fe4000ff1e03f */
[----:B------:R-:W-:Y:S02]  /*71e0*/  UIADD3 UR17, UR9, UR17, URZ ;  /* 0x0000001109117290 */ /* 0x000fe4000fffe03f */
[----:B------:R-:W-:Y:S01]  /*71f0*/  ULOP3.LUT UR21, UR16, 0x1, URZ, 0xc0, !UPT ;  /* 0x0000000110157892 */ /* 0x000fe2000f8ec03f */
[----:B-1----:R-:W-:Y:S01]  /*7200*/  LOP3.LUT R0, R0, 0x1f, RZ, 0xc0, !PT ;  /* 0x0000001f00007812 */ /* 0x002fe200078ec0ff */
[----:B------:R-:W-:Y:S02]  /*7210*/  ULEA.HI UR22, UR11, UR19, URZ, 0x7 ;  /* 0x000000130b167291 */ /* 0x000fe4000f8f383f */
[----:B------:R-:W-:Y:S02]  /*7220*/  UIADD3.X UR11, UR5, UR17, URZ, UP0, !UPT ;  /* 0x00000011050b7290 */ /* 0x000fe400087fe43f */
[----:B------:R-:W-:Y:S01]  /*7230*/  UISETP.NE.U32.AND UP0, UPT, UR21, 0x1, UPT ;  /* 0x000000011500788c */ /* 0x000fe2000bf05070 */
[----:B------:R-:W-:Y:S01]  /*7240*/  ULDC.64 UR30, c[0x0][0x2e0] ;  /* 0x0000b800001e7ab9 */ /* 0x000fe20000000a00 */
[----:B------:R-:W-:-:S02]  /*7250*/  UIADD3 UR16, UP1, UR6, UR18, URZ ;  /* 0x0000001206107290 */ /* 0x000fc4000ff3e03f */
[----:B------:R-:W-:Y:S02]  /*7260*/  UIMAD UR6, UR23, UR30, URZ ;  /* 0x0000001e170672a4 */ /* 0x000fe4000f8e023f */
[----:B------:R-:W-:Y:S01]  /*7270*/  PLOP3.LUT P1, PT, PT, PT, UP0, 0x80, 0x0 ;  /* 0x000000000000781c */ /* 0x000fe20003f2f008 */
[----:B------:R-:W-:Y:S02]  /*7280*/  UIMAD.WIDE.U32 UR10, UR29, UR30, UR10 ;  /* 0x0000001e1d0a72a5 */ /* 0x000fe4000f8e000a */
[----:B------:R-:W-:Y:S01]  /*7290*/  UIMAD UR21, UR29, UR31, UR6 ;  /* 0x0000001f1d1572a4 */ /* 0x000fe2000f8e0206 */
[----:B------:R-:W-:Y:S01]  /*72a0*/  ELECT P0, URZ, PT ;  /* 0x00000000003f782f */ /* 0x000fe20003800000 */
[----:B------:R-:W-:Y:S02]  /*72b0*/  ULEA.HI.X.SX32 UR20, UR18, UR20, 0x1, UP1 ;  /* 0x0000001412147291 */ /* 0x000fe400088f0e3f */
[----:B------:R-:W-:Y:S02]  /*72c0*/  USHF.R.S32.HI UR22, URZ, 0x7, UR22 ;  /* 0x000000073f167899 */ /* 0x000fe40008011416 */
[----:B------:R-:W-:-:S04]  /*72d0*/  UIADD3 UR32, UR11, UR21, URZ ;  /* 0x000000150b207290 */ /* 0x000fc8000fffe03f */
[----:B------:R-:W-:Y:S08]  /*72e0*/  @P1 BRA `(.L_x_2870) ;  /* 0x0000000400881947 */ /* 0x000ff00003800000 */
        /* <DEDUP_REMOVED lines=18> */
.L_x_2873:
[----:B------:R-:W2:Y:S04]  /*7410*/  LDG.E.STRONG.GPU R4, desc[UR46][R2.64] ;  /* 0x0000002e02047981 */ /* 0x000ea8000c1ef900 */
[----:B--2---:R-:W-:Y:S01]  /*7420*/  CCTL.IVALL ;  /* 0x00000000ff00798f */ /* 0x004fe20002000000 */
[----:B------:R-:W-:Y:S05]  /*7430*/  YIELD ;  /* 0x0000000000007946 */ /* 0x000fea0003800000 */
[----:B------:R-:W-:-:S13]  /*7440*/  ISETP.NE.AND P1, PT, R4, R5, PT ;  /* 0x000000050400720c */ /* 0x000fda0003f25270 */
[----:B------:R-:W-:Y:S05]  /*7450*/  @P1 BRA `(.L_x_2873) ;  /* 0xfffffffc00ec1947 */ /* 0x000fea000383ffff */
.L_x_2872:
[----:B------:R-:W-:Y:S05]  /*7460*/  BSYNC B0 ;  /* 0x0000000000007941 */ /* 0x000fea0003800000 */
.L_x_2871:
[----:B------:R-:W-:-:S03]  /*7470*/  UMOV UR6, 0xffffffff ;  /* 0xffffffff00067882 */ /* 0x000fc60000000000 */
[----:B------:R-:W-:Y:S05]  /*7480*/  BRA.DIV UR6, `(.L_x_2874) ;  /* 0x0000004206247947 */ /* 0x000fea000b800000 */
[----:B------:R-:W-:Y:S01]  /*7490*/  NOP ;  /* 0x0000000000007918 */ /* 0x000fe20000000000 */
.L_x_2949:
        /* <DEDUP_REMOVED lines=22> */
.L_x_2876:
[----:B------:R-:W-:Y:S05]  /*7600*/  BSYNC B0 ;  /* 0x0000000000007941 */ /* 0x000fea0003800000 */
.L_x_2875:
        /* <DEDUP_REMOVED lines=9> */
[----:B------:R-:W-:Y:S02]  /*76a0*/  UIADD3 UR24, UP0, UR6, UR10, URZ ;  /* 0x0000000a06187290 */ /* 0x000fe4000ff1e03f */
[----:B-1----:R-:W-:Y:S02]  /*76b0*/  ULEA UR23, UR23, UR7, 0x18 ;  /* 0x0000000717177291 */ /* 0x002fe4000f8ec03f */
[----:B------:R-:W-:Y:S02]  /*76c0*/  ULEA.HI.X.SX32 UR7, UR6, UR32, 0x1, UP0 ;  /* 0x0000002006077291 */ /* 0x000fe400080f0e3f */
        /* <DEDUP_REMOVED lines=8> */
.L_x_2878:
[----:B------:R-:W-:Y:S05]  /*7750*/  BSYNC B0 ;  /* 0x0000000000007941 */ /* 0x000fea0003800000 */
.L_x_2877:
[----:B------:R-:W-:Y:S06]  /*7760*/  BAR.ARV 0xa, 0xa0 ;  /* 0x0282800000007b1d */ /* 0x000fec0000002000 */
[----:B------:R-:W-:Y:S04]  /*7770*/  BSSY B0, `(.L_x_2879) ;  /* 0x0000003000007945 */ /* 0x000fe80003800000 */
[----:B------:R-:W-:Y:S05]  /*7780*/  @!P0 BRA `(.L_x_2880) ;  /* 0x0000000000048947 */ /* 0x000fea0003800000 */
[----:B------:R-:W-:-:S04]  /*7790*/  DEPBAR.LE SB0, 0x0 ;  /* 0x000080000000791a */ /* 0x000fc80000000000 */
.L_x_2880:
[----:B------:R-:W-:Y:S05]  /*77a0*/  BSYNC B0 ;  /* 0x0000000000007941 */ /* 0x000fea0003800000 */
.L_x_2879:
        /* <DEDUP_REMOVED lines=19> */
.L_x_2882:
[----:B------:R-:W-:Y:S05]  /*78e0*/  BSYNC B0 ;  /* 0x0000000000007941 */ /* 0x000fea0003800000 */
.L_x_2881:
[----:B------:R-:W-:Y:S01]  /*78f0*/  UIADD3 UR7, UR13, 0x1, URZ ;  /* 0x000000010d077890 */ /* 0x000fe2000fffe03f */
[----:B------:R-:W-:Y:S11]  /*7900*/  BRA `(.L_x_2883) ;  /* 0x0000000000047947 */ /* 0x000ff60003800000 */
.L_x_2870:
[----:B------:R-:W-:-:S05]  /*7910*/  UMOV UR7, UR13 ;  /* 0x0000000d00077c82 */ /* 0x000fca0008000000 */
.L_x_2883:
[----:B------:R-:W-:-:S04]  /*7920*/  UIADD3 UR6, UR13, 0x1, URZ ;  /* 0x000000010d067890 */ /* 0x000fc8000fffe03f */
[----:B------:R-:W-:-:S06]  /*7930*/  UISETP.NE.AND UP0, UPT, UR12, UR6, UPT ;  /* 0x000000060c00728c */ /* 0x000fcc000bf05270 */
[----:B------:R-:W-:-:S13]  /*7940*/  PLOP3.LUT P1, PT, PT, PT, UP0, 0x80, 0x0 ;  /* 0x000000000000781c */ /* 0x000fda0003f2f008 */
[----:B------:R-:W-:Y:S05]  /*7950*/  @!P1 BRA `(.L_x_2821) ;  /* 0x0000003800849947 */ /* 0x000fea0003800000 */
[----:B------:R-:W-:Y:S01]  /*7960*/  UMOV UR18, UR8 ;  /* 0x0000000800127c82 */ /* 0x000fe20008000000 */
[----:B------:R-:W-:Y:S01]  /*7970*/  UMOV UR19, UR17 ;  /* 0x0000001100137c82 */ /* 0x000fe20008000000 */
[----:B------:R-:W-:Y:S01]  /*7980*/  ULDC.64 UR24, c[0x0][0x2c0] ;  /* 0x0000b00000187ab9 */ /* 0x000fe20000000a00 */
[----:B------:R-:W-:Y:S01]  /*7990*/  UIMAD.WIDE.U32 UR18, UR29, UR30, UR18 ;  /* 0x0000001e1d1272a5 */ /* 0x000fe2000f8e0012 */
[----:B------:R-:W-:Y:S01]  /*79a0*/  UMOV UR23, UR7 ;  /* 0x0000000700177c82 */ /* 0x000fe20008000000 */
[----:B------:R-:W-:Y:S02]  /*79b0*/  UMOV UR6, URZ ;  /* 0x0000003f00067c82 */ /* 0x000fe40008000000 */
[----:B------:R-:W-:-:S04]  /*79c0*/  UIADD3 UR27, UP0, UR4, UR18, URZ ;  /* 0x00000012041b7290 */ /* 0x000fc8000ff1e03f */
[----:B------:R-:W-:Y:S02]  /*79d0*/  UIADD3.X UR18, UR5, UR21, UR19, UP0, !UPT ;  /* 0x0000001505127290 */ /* 0x000fe400087fe413 */
[----:B------:R-:W-:-:S04]  /*79e0*/  ULEA UR26, UP0, UR27, UR24, 0x2 ;  /* 0x000000181b1a7291 */ /* 0x000fc8000f80103f */
[----:B------:R-:W-:Y:S02]  /*79f0*/  ULEA.HI.X UR27, UR27, UR25, UR18, 0x2, UP0 ;  /* 0x000000191b1b7291 */ /* 0x000fe400080f1412 */
[----:B------:R-:W-:-:S04]  /*7a00*/  UIADD3 UR26, UP0, UR26, 0x3000, URZ ;  /* 0x000030001a1a7890 */ /* 0x000fc8000ff1e03f */
[----:B------:R-:W-:-:S12]  /*7a10*/  UIADD3.X UR27, URZ, UR27, URZ, UP0, !UPT ;  /* 0x0000001b3f1b7290 */ /* 0x000fd800087fe43f */
.L_x_2908:
        /* <DEDUP_REMOVED lines=18> */
.L_x_2886:
[----:B------:R-:W2:Y:S04]  /*7b40*/  LDG.E.STRONG.GPU R4, desc[UR46][R2.64] ;  /* 0x0000002e02047981 */ /* 0x000ea8000c1ef900 */
[----:B--2---:R-:W-:Y:S01]  /*7b50*/  CCTL.IVALL ;  /* 0x00000000ff00798f */ /* 0x004fe20002000000 */
[----:B------:R-:W-:Y:S05]  /*7b60*/  YIELD ;  /* 0x0000000000007946 */ /* 0x000fea0003800000 */
[----:B------:R-:W-:-:S13]  /*7b70*/  ISETP.NE.AND P1, PT, R4, R5, PT ;  /* 0x000000050400720c */ /* 0x000fda0003f25270 */
[----:B------:R-:W-:Y:S05]  /*7b80*/  @P1 BRA `(.L_x_2886) ;  /* 0xfffffffc00ec1947 */ /* 0x000fea000383ffff */
.L_x_2885:
[----:B------:R-:W-:Y:S05]  /*7b90*/  BSYNC B0 ;  /* 0x0000000000007941 */ /* 0x000fea0003800000 */
.L_x_2884:
[----:B------:R-:W-:-:S03]  /*7ba0*/  UMOV UR24, 0xffffffff ;  /* 0xffffffff00187882 */ /* 0x000fc60000000000 */
[----:B------:R-:W-:Y:S05]  /*7bb0*/  BRA.DIV UR24, `(.L_x_2887) ;  /* 0x0000003a18747947 */ /* 0x000fea000b800000 */
[----:B------:R-:W-:Y:S01]  /*7bc0*/  NOP ;  /* 0x0000000000007918 */ /* 0x000fe20000000000 */
.L_x_2952:
        /* <DEDUP_REMOVED lines=19> */
.L_x_2889:
[----:B------:R-:W-:Y:S05]  /*7d00*/  BSYNC B0 ;  /* 0x0000000000007941 */ /* 0x000fea0003800000 */
.L_x_2888:
        /* <DEDUP_REMOVED lines=15> */
.L_x_2891:
[----:B------:R-:W-:Y:S05]  /*7e00*/  BSYNC B0 ;  /* 0x0000000000007941 */ /* 0x000fea0003800000 */
.L_x_2890:
[----:B------:R-:W-:Y:S06]  /*7e10*/  BAR.ARV 0xa, 0xa0 ;  /* 0x0282800000007b1d */ /* 0x000fec0000002000 */
[----:B------:R-:W-:Y:S04]  /*7e20*/  BSSY B0, `(.L_x_2892) ;  /* 0x0000003000007945 */ /* 0x000fe80003800000 */
[----:B------:R-:W-:Y:S05]  /*7e30*/  @!P0 BRA `(.L_x_2893) ;  /* 0x0000000000048947 */ /* 0x000fea0003800000 */
[----:B------:R-:W-:-:S04]  /*7e40*/  DEPBAR.LE SB0, 0x0 ;  /* 0x000080000000791a */ /* 0x000fc80000000000 */
.L_x_2893:
[----:B------:R-:W-:Y:S05]  /*7e50*/  BSYNC B0 ;  /* 0x0000000000007941 */ /* 0x000fea0003800000 */
.L_x_2892:
        /* <DEDUP_REMOVED lines=19> */
.L_x_2895:
[----:B------:R-:W-:Y:S05]  /*7f90*/  BSYNC B0 ;  /* 0x0000000000007941 */ /* 0x000fea0003800000 */
.L_x_2894:
        /* <DEDUP_REMOVED lines=16> */
.L_x_2898:
[----:B------:R-:W2:Y:S04]  /*80a0*/  LDG.E.STRONG.GPU R4, desc[UR46][R2.64] ;  /* 0x0000002e02047981 */ /* 0x000ea8000c1ef900 */
[----:B--2---:R-:W-:Y:S01]  /*80b0*/  CCTL.IVALL ;  /* 0x00000000ff00798f */ /* 0x004fe20002000000 */
[----:B------:R-:W-:Y:S05]  /*80c0*/  YIELD ;  /* 0x0000000000007946 */ /* 0x000fea0003800000 */
[----:B------:R-:W-:-:S13]  /*80d0*/  ISETP.NE.AND P1, PT, R4, R5, PT ;  /* 0x000000050400720c */ /* 0x000fda0003f25270 */
[----:B------:R-:W-:Y:S05]  /*80e0*/  @P1 BRA `(.L_x_2898) ;  /* 0xfffffffc00ec1947 */ /* 0x000fea000383ffff */
.L_x_2897:
[----:B------:R-:W-:Y:S05]  /*80f0*/  BSYNC B0 ;  /* 0x0000000000007941 */ /* 0x000fea0003800000 */
.L_x_2896:
[----:B------:R-:W-:-:S03]  /*8100*/  UMOV UR18, 0xffffffff ;  /* 0xffffffff00127882 */ /* 0x000fc60000000000 */
[----:B------:R-:W-:Y:S05]  /*8110*/  BRA.DIV UR18, `(.L_x_2899) ;  /* 0x0000003612387947 */ /* 0x000fea000b800000 */
[----:B------:R-:W-:Y:S01]  /*8120*/  NOP ;  /* 0x0000000000007918 */ /* 0x000fe20000000000 */
.L_x_2955:
        /* <DEDUP_REMOVED lines=15> */
.L_x_2901:
[----:B------:R-:W-:Y:S05]  /*8220*/  BSYNC B0 ;  /* 0x0000000000007941 */ /* 0x000fea0003800000 */
.L_x_2900:
        /* <DEDUP_REMOVED lines=15> */
.L_x_2903:
[----:B------:R-:W-:Y:S05]  /*8320*/  BSYNC B0 ;  /* 0x0000000000007941 */ /* 0x000fea0003800000 */
.L_x_2902:
[----:B------:R-:W-:Y:S06]  /*8330*/  BAR.ARV 0xa, 0xa0 ;  /* 0x0282800000007b1d */ /* 0x000fec0000002000 */
[----:B------:R-:W-:Y:S04]  /*8340*/  BSSY B0, `(.L_x_2904) ;  /* 0x0000003000007945 */ /* 0x000fe80003800000 */
[----:B------:R-:W-:Y:S05]  /*8350*/  @!P0 BRA `(.L_x_2905) ;  /* 0x0000000000048947 */ /* 0x000fea0003800000 */
[----:B------:R-:W-:-:S04]  /*8360*/  DEPBAR.LE SB0, 0x0 ;  /* 0x000080000000791a */ /* 0x000fc80000000000 */
.L_x_2905:
[----:B------:R-:W-:Y:S05]  /*8370*/  BSYNC B0 ;  /* 0x0000000000007941 */ /* 0x000fea0003800000 */
.L_x_2904:
        /* <DEDUP_REMOVED lines=19> */
.L_x_2907:
[----:B------:R-:W-:Y:S05]  /*84b0*/  BSYNC B0 ;  /* 0x0000000000007941 */ /* 0x000fea0003800000 */
.L_x_2906:
[----:B------:R-:W-:Y:S02]  /*84c0*/  UIADD3 UR7, UR7, 0x2, URZ ;  /* 0x0000000207077890 */ /* 0x000fe4000fffe03f */
[----:B------:R-:W-:Y:S02]  /*84d0*/  UIADD3 UR6, UR6, 0x3000, URZ ;  /* 0x0000300006067890 */ /* 0x000fe4000fffe03f */
[----:B------:R-:W-:-:S06]  /*84e0*/  UISETP.GE.AND UP0, UPT, UR7, UR12, UPT ;  /* 0x0000000c0700728c */ /* 0x000fcc000bf06270 */
[----:B------:R-:W-:-:S13]  /*84f0*/  PLOP3.LUT P1, PT, PT, PT, UP0, 0x80, 0x0 ;  /* 0x000000000000781c */ /* 0x000fda0003f2f008 */
[----:B------:R-:W-:Y:S05]  /*8500*/  @!P1 BRA `(.L_x_2908) ;  /* 0xfffffff400449947 */ /* 0x000fea000383ffff */
[----:B------:R-:W-:Y:S05]  /*8510*/  BRA `(.L_x_2821) ;  /* 0x0000002c00947947 */ /* 0x000fea0003800000 */
.L_x_2861:
[----:B------:R-:W1:Y:S01]  /*8520*/  LDC R5, c[0x0][0x8d0] ;  /* 0x00023400ff057b82 */ /* 0x000e620000000800 */
[----:B------:R-:W2:Y:S01]  /*8530*/  S2R R3, SR_CTAID.X ;  /* 0x0000000000037919 */ /* 0x000ea20000002500 */
[----:B------:R-:W-:Y:S01]  /*8540*/  ULDC UR4, c[0x0][0x8e8] ;  /* 0x00023a0000047ab9 */ /* 0x000fe20000000800 */
[----:B-1----:R-:W-:Y:S01]  /*8550*/  ISETP.NE.AND P0, PT, R5, 0x1, PT ;  /* 0x000000010500780c */ /* 0x002fe20003f05270 */
[----:B--2---:R-:W-:-:S12]  /*8560*/  IMAD.MOV.U32 R2, RZ, RZ, R3 ;  /* 0x000000ffff027224 */ /* 0x004fd800078e0003 */
[----:B------:R-:W1:Y:S08]  /*8570*/  @P0 LDC R0, c[0x0][0x8d4] ;  /* 0x00023500ff000b82 */ /* 0x000e700000000800 */
[----:B------:R-:W2:Y:S01]  /*8580*/  @P0 LDC R7, c[0x0][0x8d8] ;  /* 0x00023600ff070b82 */ /* 0x000ea20000000800 */
[----:B-1----:R-:W-:-:S05]  /*8590*/  @P0 IMAD.HI.U32 R0, R3, R0, RZ ;  /* 0x0000000003000227 */ /* 0x002fca00078e00ff */
[----:B--2---:R-:W-:-:S04]  /*85a0*/  @P0 SHF.R.U32.HI R2, RZ, R7, R0 ;  /* 0x00000007ff020219 */ /* 0x004fc80000011600 */
[----:B------:R-:W-:Y:S01]  /*85b0*/  ISETP.GE.AND P0, PT, R2, UR4, PT ;  /* 0x0000000402007c0c */ /* 0x000fe2000bf06270 */
[----:B------:R-:W-:-:S04]  /*85c0*/  IMAD.MOV R0, RZ, RZ, -R2 ;  /* 0x000000ffff007224 */ /* 0x000fc800078e0a02 */
[----:B------:R-:W-:-:S08]  /*85d0*/  IMAD R5, R5, R0, R3 ;  /* 0x0000000005057224 */ /* 0x000fd000078e0203 */
[----:B------:R-:W-:Y:S05]  /*85e0*/  @!P0 BRA `(.L_x_2909) ;  /* 0x0000000000208947 */ /* 0x000fea0003800000 */
[----:B------:R-:W1:Y:S01]  /*85f0*/  LDC R3, c[0x0][0x8dc] ;  /* 0x00023700ff037b82 */ /* 0x000e620000000800 */
[----:B------:R-:W-:Y:S01]  /*8600*/  IMAD.MOV.U32 R0, RZ, RZ, R5 ;  /* 0x000000ffff007224 */ /* 0x000fe200078e0005 */
[----:B-1----:R-:W-:-:S13]  /*8610*/  ISETP.NE.AND P0, PT, R3, 0x1, PT ;  /* 0x000000010300780c */ /* 0x002fda0003f05270 */
[----:B------:R-:W1:Y:S02]  /*8620*/  @P0 LDC.64 R6, c[0x0][0x8e0] ;  /* 0x00023800ff060b82 */ /* 0x000e640000000a00 */
[----:B-1----:R-:W-:-:S05]  /*8630*/  @P0 IMAD.HI.U32 R4, R5, R6, RZ ;  /* 0x0000000605040227 */ /* 0x002fca00078e00ff */
[----:B------:R-:W-:-:S05]  /*8640*/  @P0 SHF.R.U32.HI R0, RZ, R7, R4 ;  /* 0x00000007ff000219 */ /* 0x000fca0000011604 */
[----:B------:R-:W-:Y:S01]  /*8650*/  IMAD R3, R0, R3, RZ ;  /* 0x0000000300037224 */ /* 0x000fe200078e02ff */
[----:B------:R-:W-:Y:S06]  /*8660*/  BRA `(.L_x_2910) ;  /* 0x00000000001c7947 */ /* 0x000fec0003800000 */
.L_x_2909:
[----:B------:R-:W1:Y:S01]  /*8670*/  LDC R3, c[0x0][0x8c4] ;  /* 0x00023100ff037b82 */ /* 0x000e620000000800 */
[----:B------:R-:W-:Y:S01]  /*8680*/  IMAD.MOV.U32 R0, RZ, RZ, R5 ;  /* 0x000000ffff007224 */ /* 0x000fe200078e0005 */
[----:B-1----:R-:W-:-:S13]  /*8690*/  ISETP.NE.AND P0, PT, R3, 0x1, PT ;  /* 0x000000010300780c */ /* 0x002fda0003f05270 */
[----:B------:R-:W1:Y:S02]  /*86a0*/  @P0 LDC.64 R6, c[0x0][0x8c8] ;  /* 0x00023200ff060b82 */ /* 0x000e640000000a00 */
[----:B-1----:R-:W-:-:S05]  /*86b0*/  @P0 IMAD.HI.U32 R4, R5, R6, RZ ;  /* 0x0000000605040227 */ /* 0x002fca00078e00ff */
[----:B------:R-:W-:-:S05]  /*86c0*/  @P0 SHF.R.U32.HI R0, RZ, R7, R4 ;  /* 0x00000007ff000219 */ /* 0x000fca0000011604 */
[----:B------:R-:W-:-:S07]  /*86d0*/  IMAD R3, R0, R3, RZ ;  /* 0x0000000300037224 */ /* 0x000fce00078e02ff */
.L_x_2910:
[----:B------:R-:W1:Y:S01]  /*86e0*/  LDC R8, c[0x0][0x8b8] ;  /* 0x00022e00ff087b82 */ /* 0x000e620000000800 */
[----:B------:R-:W-:Y:S01]  /*86f0*/  IMAD.IADD R3, R5, 0x1, -R3 ;  /* 0x0000000105037824 */ /* 0x000fe200078e0a03 */
[----:B------:R-:W-:-:S06]  /*8700*/  ULDC.64 UR6, c[0x0][0x8f8] ;  /* 0x00023e0000067ab9 */ /* 0x000fcc0000000a00 */
[----:B------:R-:W2:Y:S01]  /*8710*/  LDC R4, c[0x0][0x8c4] ;  /* 0x00023100ff047b82 */ /* 0x000ea20000000800 */
[C---:B-1----:R-:W-:Y:S02]  /*8720*/  ISETP.NE.AND P0, PT, R8.reuse, 0x1, PT ;  /* 0x000000010800780c */ /* 0x042fe40003f05270 */
[----:B------:R-:W-:Y:S01]  /*8730*/  R2UR UR20, R8 ;  /* 0x00000000081472ca */ /* 0x000fe200000e0000 */
[----:B--2---:R-:W-:-:S04]  /*8740*/  IMAD R3, R2, R4, R3 ;  /* 0x0000000402037224 */ /* 0x004fc800078e0203 */
[----:B------:R-:W-:-:S06]  /*8750*/  IMAD.MOV.U32 R11, RZ, RZ, R3 ;  /* 0x000000ffff0b7224 */ /* 0x000fcc00078e0003 */
[----:B------:R-:W1:Y:S01]  /*8760*/  @P0 LDC R6, c[0x0][0x8bc] ;  /* 0x00022f00ff060b82 */ /* 0x000e620000000800 */
[----:B------:R-:W-:-:S07]  /*8770*/  R2UR UR5, R3 ;  /* 0x00000000030572ca */ /* 0x000fce00000e0000 */
[----:B------:R-:W2:Y:S01]  /*8780*/  @P0 LDC R7, c[0x0][0x8c0] ;  /* 0x00023000ff070b82 */ /* 0x000ea20000000800 */
[----:B-1----:R-:W-:-:S05]  /*8790*/  @P0 IMAD.HI.U32 R2, R3, R6, RZ ;  /* 0x0000000603020227 */ /* 0x002fca00078e00ff */
[----:B--2---:R-:W-:Y:S02]  /*87a0*/  @P0 SHF.R.U32.HI R11, RZ, R7, R2 ;  /* 0x00000007ff0b0219 */ /* 0x004fe40000011602 */
[----:B------:R-:W-:-:S03]  /*87b0*/  ISETP.NE.U32.AND P0, PT, RZ, UR6, PT ;  /* 0x00000006ff007c0c */ /* 0x000fc6000bf05070 */
[----:B------:R-:W-:Y:S01]  /*87c0*/  IMAD.MOV R2, RZ, RZ, -R11 ;  /* 0x000000ffff027224 */ /* 0x000fe200078e0a0b */
[----:B------:R-:W-:-:S04]  /*87d0*/  ISETP.NE.AND.EX P0, PT, RZ, UR7, PT, P0 ;  /* 0x00000007ff007c0c */ /* 0x000fc8000bf05300 */
[----:B------:R-:W-:-:S13]  /*87e0*/  R2UR UR4, R2 ;  /* 0x00000000020472ca */ /* 0x000fda00000e0000 */
[----:B------:R-:W-:Y:S01]  /*87f0*/  UIMAD UR20, UR20, UR4, UR5 ;  /* 0x00000004141472a4 */ /* 0x000fe2000f8e0205 */
[----:B------:R-:W-:Y:S11]  /*8800*/  @!P0 BRA `(.L_x_2911) ;  /* 0x0000000000108947 */ /* 0x000ff60003800000 */
[----:B------:R-:W1:Y:S02]  /*8810*/  LDC.64 R2, c[0x0][0x8f8] ;  /* 0x00023e00ff027b82 */ /* 0x000e640000000a00 */
[----:B-1----:R-:W-:-:S05]  /*8820*/  IMAD.WIDE R2, R11, 0x4, R2 ;  /* 0x000000040b027825 */ /* 0x002fca00078e0202 */
[----:B------:R2:W5:Y:S01]  /*8830*/  LDG.E R4, desc[UR46][R2.64] ;  /* 0x0000002e02047981 */ /* 0x000562000c1e1900 */
[----:B------:R-:W-:Y:S05]  /*8840*/  BRA `(.L_x_2912) ;  /* 0x00000000002c7947 */ /* 0x000fea0003800000 */
.L_x_2911:
[----:B------:R-:W-:Y:S02]  /*8850*/  ULDC.64 UR4, c[0x0][0x8f0] ;  /* 0x00023c0000047ab9 */ /* 0x000fe40000000a00 */
[----:B------:R-:W-:-:S04]  /*8860*/  ISETP.NE.U32.AND P0, PT, RZ, UR4, PT ;  /* 0x00000004ff007c0c */ /* 0x000fc8000bf05070 */
[----:B------:R-:W-:-:S13]  /*8870*/  ISETP.NE.AND.EX P0, PT, RZ, UR5, PT, P0 ;  /* 0x00000005ff007c0c */ /* 0x000fda000bf05300 */
[----:B------:R-:W-:Y:S05]  /*8880*/  @!P0 BRA `(.L_x_2913) ;  /* 0x0000000000188947 */ /* 0x000fea0003800000 */
[----:B------:R-:W1:Y:S02]  /*8890*/  LDC.64 R2, c[0x0][0x8f0] ;  /* 0x00023c00ff027b82 */ /* 0x000e640000000a00 */
[----:B-1----:R-:W-:-:S05]  /*88a0*/  IMAD.WIDE R2, R11, 0x4, R2 ;  /* 0x000000040b027825 */ /* 0x002fca00078e0202 */
[----:B------:R-:W2:Y:S04]  /*88b0*/  LDG.E R4, desc[UR46][R2.64] ;  /* 0x0000002e02047981 */ /* 0x000ea8000c1e1900 */
[----:B------:R-:W2:Y:S02]  /*88c0*/  LDG.E R5, desc[UR46][R2.64+0x4] ;  /* 0x0000042e02057981 */ /* 0x000ea4000c1e1900 */
[----:B--2---:R-:W-:Y:S01]  /*88d0*/  IMAD.IADD R4, R5, 0x1, -R4 ;  /* 0x0000000105047824 */ /* 0x004fe200078e0a04 */
[----:B------:R-:W-:Y:S06]  /*88e0*/  BRA `(.L_x_2912) ;  /* 0x0000000000047947 */ /* 0x000fec0003800000 */
.L_x_2913:
[----:B------:R-:W1:Y:S02]  /*88f0*/  LDC R4, c[0x0][0x8ec] ;  /* 0x00023b00ff047b82 */ /* 0x000e640000000800 */
.L_x_2912:
[----:B-1---5:R-:W-:Y:S01]  /*8900*/  VIADD R4, R4, 0x7f ;  /* 0x0000007f04047836 */ /* 0x022fe20000000000 */
[----:B------:R-:W-:Y:S01]  /*8910*/  LOP3.LUT R12, R0, 0x1ffffff, RZ, 0x3c, !PT ;  /* 0x01ffffff000c7812 */ /* 0x000fe200078e3cff */
[----:B------:R-:W-:Y:S02]  /*8920*/  IMAD.MOV.U32 R10, RZ, RZ, 0x1 ;  /* 0x00000001ff0a7424 */ /* 0x000fe400078e00ff */
[----:B--2---:R-:W-:Y:S01]  /*8930*/  IMAD.MOV.U32 R2, RZ, RZ, RZ ;  /* 0x000000ffff027224 */ /* 0x004fe200078e00ff */
[----:B------:R-:W-:-:S04]  /*8940*/  SHF.R.S32.HI R3, RZ, 0x1f, R4 ;  /* 0x0000001fff037819 */ /* 0x000fc80000011404 */
[----:B------:R-:W-:-:S04]  /*8950*/  LEA.HI R3, R3, R4, RZ, 0x7 ;  /* 0x0000000403037211 */ /* 0x000fc800078f38ff */
[----:B------:R-:W-:-:S04]  /*8960*/  SHF.R.S32.HI R3, RZ, 0x7, R3 ;  /* 0x00000007ff037819 */ /* 0x000fc80000011403 */
[C---:B------:R-:W-:Y:S01]  /*8970*/  ISETP.GT.AND P0, PT, R3.reuse, R0, PT ;  /* 0x000000000300720c */ /* 0x040fe20003f04270 */
[----:B------:R-:W-:-:S03]  /*8980*/  IMAD.IADD R12, R3, 0x1, R12 ;  /* 0x00000001030c7824 */ /* 0x000fc600078e020c */
[----:B------:R-:W-:-:S04]  /*8990*/  SEL R11, R11, 0xffffffff, P0 ;  /* 0xffffffff0b0b7807 */ /* 0x000fc80000000000 */
[----:B------:R-:W-:-:S13]  /*89a0*/  ISETP.GE.AND P0, PT, R11, RZ, PT ;  /* 0x000000ff0b00720c */ /* 0x000fda0003f06270 */
[----:B------:R-:W-:Y:S05]  /*89b0*/  @!P0 BRA `(.L_x_2914) ;  /* 0x0000002400d88947 */ /* 0x000fea0003800000 */
[----:B------:R-:W1:Y:S08]  /*89c0*/  LDC.64 R8, c[0x0][0x770] ;  /* 0x0001dc00ff087b82 */ /* 0x000e700000000a00 */
[----:B------:R-:W2:Y:S08]  /*89d0*/  LDC.64 R2, c[0x0][0x780] ;  /* 0x0001e000ff027b82 */ /* 0x000eb00000000a00 */
[----:B------:R-:W3:Y:S01]  /*89e0*/  LDC.64 R6, c[0x0][0x778] ;  /* 0x0001de00ff067b82 */ /* 0x000ee20000000a00 */
[----:B-1----:R-:W-:-:S07]  /*89f0*/  ISETP.NE.U32.AND P0, PT, R8, RZ, PT ;  /* 0x000000ff0800720c */ /* 0x002fce0003f05070 */
[----:B------:R-:W1:Y:S01]  /*8a00*/  LDC.64 R14, c[0x0][0x778] ;  /* 0x0001de00ff0e7b82 */ /* 0x000e620000000a00 */
[----:B------:R-:W-:Y:S02]  /*8a10*/  ISETP.NE.AND.EX P0, PT, R9, RZ, PT, P0 ;  /* 0x000000ff0900720c */ /* 0x000fe40003f05300 */
[----:B--2---:R-:W-:-:S05]  /*8a20*/  ISETP.NE.U32.AND P1, PT, R2, RZ, PT ;  /* 0x000000ff0200720c */ /* 0x004fca0003f25070 */
[----:B------:R-:W2:Y:S01]  /*8a30*/  LDC.64 R4, c[0x0][0x770] ;  /* 0x0001dc00ff047b82 */ /* 0x000ea20000000a00 */
[----:B------:R-:W-:-:S05]  /*8a40*/  ISETP.NE.AND.EX P1, PT, R3, RZ, PT, P1 ;  /* 0x000000ff0300720c */ /* 0x000fca0003f25310 */
[----:B------:R-:W-:Y:S01]  /*8a50*/  VOTEU.ANY UP0, P0 ;  /* 0x00000000003f7886 */ /* 0x000fe20000000100 */
[----:B---3--:R-:W-:Y:S02]  /*8a60*/  ISETP.NE.U32.AND P0, PT, R6, RZ, PT ;  /* 0x000000ff0600720c */ /* 0x008fe40003f05070 */
[----:B------:R-:W-:Y:S02]  /*8a70*/  PLOP3.LUT P2, PT, PT, PT, UP0, 0x80, 0x0 ;  /* 0x000000000000781c */ /* 0x000fe40003f4f008 */
[----:B------:R-:W-:-:S03]  /*8a80*/  ISETP.NE.AND.EX P0, PT, R7, RZ, PT, P0 ;  /* 0x000000ff0700720c */ /* 0x000fc60003f05300 */
[----:B------:R-:W3:Y:S01]  /*8a90*/  @P1 LDC.64 R6, c[0x0][0x780] ;  /* 0x0001e000ff061b82 */ /* 0x000ee20000000a00 */
[----:B-1----:R-:W-:-:S07]  /*8aa0*/  IMAD.WIDE R2, R11, 0x4, R14 ;  /* 0x000000040b027825 */ /* 0x002fce00078e020e */
[----:B------:R-:W1:Y:S01]  /*8ab0*/  LDC R15, c[0x0][0x280] ;  /* 0x0000a000ff0f7b82 */ /* 0x000e620000000800 */
[----:B--2---:R-:W-:-:S05]  /*8ac0*/  IMAD.WIDE R4, R11, 0x4, R4 ;  /* 0x000000040b047825 */ /* 0x004fca00078e0204 */
[----:B------:R-:W2:Y:S01]  /*8ad0*/  @P2 LDG.E R16, desc[UR46][R4.64] ;  /* 0x0000002e04102981 */ /* 0x000ea2000c1e1900 */
[----:B------:R-:W-:-:S03]  /*8ae0*/  IMAD.MOV.U32 R13, RZ, RZ, RZ ;  /* 0x000000ffff0d7224 */ /* 0x000fc600078e00ff */
[----:B------:R4:W5:Y:S04]  /*8af0*/  @P2 LDG.E R0, desc[UR46][R4.64] ;  /* 0x0000002e04002981 */ /* 0x000968000c1e1900 */
[----:B------:R4:W5:Y:S01]  /*8b00*/  @P0 LDG.E R13, desc[UR46][R2.64] ;  /* 0x0000002e020d0981 */ /* 0x000962000c1e1900 */
[----:B---3--:R-:W-:-:S05]  /*8b10*/  @P1 IMAD.WIDE R6, R11, 0x4, R6 ;  /* 0x000000040b061825 */ /* 0x008fca00078e0206 */
[----:B-1----:R4:W5:Y:S01]  /*8b20*/  @P1 LDG.E R15, desc[UR46][R6.64] ;  /* 0x0000002e060f1981 */ /* 0x002962000c1e1900 */
[----:B--2---:R-:W-:-:S05]  /*8b30*/  @P2 IMAD R16, R11, 0x40, R16 ;  /* 0x000000400b102824 */ /* 0x004fca00078e0210 */
[----:B------:R-:W-:Y:S01]  /*8b40*/  @P2 R2UR UR4, R16 ;  /* 0x00000000100422ca */ /* 0x000fe200000e0000 */
[----:B----4-:R-:W-:-:S14]  /*8b50*/  @P1 BRA `(.L_x_2915) ;  /* 0x0000000000101947 */ /* 0x010fdc0003800000 */
[----:B------:R-:W-:Y:S05]  /*8b60*/  @!P2 BRA `(.L_x_2915) ;  /* 0x00000000000ca947 */ /* 0x000fea0003800000 */
[----:B------:R-:W2:Y:S04]  /*8b70*/  LDG.E R6, desc[UR46][R4.64] ;  /* 0x0000002e04067981 */ /* 0x000ea8000c1e1900 */
[----:B-----5:R-:W2:Y:S02]  /*8b80*/  LDG.E R15, desc[UR46][R4.64+0x4] ;  /* 0x0000042e040f7981 */ /* 0x020ea4000c1e1900 */
[----:B--2---:R-:W-:-:S07]  /*8b90*/  IMAD.IADD R15, R15, 0x1, -R6 ;  /* 0x000000010f0f7824 */ /* 0x004fce00078e0a06 */
.L_x_2915:
[----:B------:R-:W-:Y:S01]  /*8ba0*/  @UP0 USHF.R.S32.HI UR5, URZ, 0x1f, UR4 ;  /* 0x0000001f3f050899 */ /* 0x000fe20008011404 */
[----:B------:R-:W-:Y:S01]  /*8bb0*/  ULDC.64 UR8, c[0x0][0x788] ;  /* 0x0001e20000087ab9 */ /* 0x000fe20000000a00 */
[----:B------:R-:W-:Y:S01]  /*8bc0*/  UMOV UR6, URZ ;  /* 0x0000003f00067c82 */ /* 0x000fe20008000000 */
[----:B------:R-:W-:Y:S01]  /*8bd0*/  ISETP.NE.U32.AND P1, PT, RZ, UR8, PT ;  /* 0x00000008ff007c0c */ /* 0x000fe2000bf25070 */
[----:B------:R-:W-:Y:S01]  /*8be0*/  @UP0 ULEA.HI UR5, UR5, UR4, URZ, 0x6 ;  /* 0x0000000405050291 */ /* 0x000fe2000f8f303f */
[----:B-----5:R-:W-:Y:S02]  /*8bf0*/  @P2 R2UR UR6, R0 ;  /* 0x00000000000622ca */ /* 0x020fe400000e0000 */
[----:B------:R-:W-:Y:S01]  /*8c00*/  ISETP.NE.AND.EX P1, PT, RZ, UR9, PT, P1 ;  /* 0x00000009ff007c0c */ /* 0x000fe2000bf25310 */
[----:B------:R-:W-:Y:S01]  /*8c10*/  @UP0 ULOP3.LUT UR7, UR5, 0xffffffc0, URZ, 0xc0, !UPT ;  /* 0xffffffc005070892 */ /* 0x000fe2000f8ec03f */
[----:B------:R-:W-:Y:S01]  /*8c20*/  ULDC UR9, c[0x0][0x290] ;  /* 0x0000a40000097ab9 */ /* 0x000fe20000000800 */
[----:B------:R-:W-:-:S02]  /*8c30*/  UMOV UR4, URZ ;  /* 0x0000003f00047c82 */ /* 0x000fc40008000000 */
[----:B------:R-:W-:Y:S01]  /*8c40*/  @UP0 USHF.R.S32.HI UR8, URZ, 0x1f, UR7 ;  /* 0x0000001f3f080899 */ /* 0x000fe20008011407 */
[----:B------:R-:W-:Y:S01]  /*8c50*/  IMAD.U32 R0, RZ, RZ, UR9 ;  /* 0x00000009ff007e24 */ /* 0x000fe2000f8e00ff */
[----:B------:R-:W-:Y:S01]  /*8c60*/  UMOV UR5, URZ ;  /* 0x0000003f00057c82 */ /* 0x000fe20008000000 */
[----:B------:R-:W-:-:S04]  /*8c70*/  @UP0 UMOV UR4, UR7 ;  /* 0x0000000700040c82 */ /* 0x000fc80008000000 */
[----:B------:R-:W-:Y:S01]  /*8c80*/  @UP0 UMOV UR5, UR8 ;  /* 0x0000000800050c82 */ /* 0x000fe20008000000 */
[----:B------:R-:W-:Y:S05]  /*8c90*/  @!P1 BRA `(.L_x_2916) ;  /* 0x0000000000109947 */ /* 0x000fea0003800000 */
[----:B------:R-:W1:Y:S02]  /*8ca0*/  LDC.64 R2, c[0x0][0x788] ;  /* 0x0001e200ff027b82 */ /* 0x000e640000000a00 */
[----:B-1----:R-:W-:-:S05]  /*8cb0*/  IMAD.WIDE R2, R11, 0x4, R2 ;  /* 0x000000040b027825 */ /* 0x002fca00078e0202 */
[----:B------:R1:W5:Y:S01]  /*8cc0*/  LDG.E R0, desc[UR46][R2.64] ;  /* 0x0000002e02007981 */ /* 0x000362000c1e1900 */
[----:B------:R-:W-:Y:S05]  /*8cd0*/  BRA `(.L_x_2917) ;  /* 0x0000000000107947 */ /* 0x000fea0003800000 */
.L_x_2916:
[----:B------:R-:W-:Y:S05]  /*8ce0*/  @!P0 BRA `(.L_x_2917) ;  /* 0x00000000000c8947 */ /* 0x000fea0003800000 */
[----:B------:R-:W2:Y:S04]  /*8cf0*/  LDG.E R5, desc[UR46][R2.64] ;  /* 0x0000002e02057981 */ /* 0x000ea8000c1e1900 */
[----:B------:R-:W2:Y:S02]  /*8d00*/  LDG.E R0, desc[UR46][R2.64+0x4] ;  /* 0x0000042e02007981 */ /* 0x000ea4000c1e1900 */
[----:B--2---:R-:W-:-:S07]  /*8d10*/  IMAD.IADD R0, R0, 0x1, -R5 ;  /* 0x0000000100007824 */ /* 0x004fce00078e0a05 */
.L_x_2917:
[----:B-1----:R-:W-:Y:S01]  /*8d20*/  IMAD R3, R12, 0x80, R15 ;  /* 0x000000800c037824 */ /* 0x002fe200078e020f */
[----:B------:R-:W-:Y:S01]  /*8d30*/  ULDC UR7, c[0x0][0x74c] ;  /* 0x0001d30000077ab9 */ /* 0x000fe20000000800 */
[----:B------:R-:W-:Y:S02]  /*8d40*/  VIADD R15, R15, 0x3f ;  /* 0x0000003f0f0f7836 */ /* 0x000fe40000000000 */
[----:B------:R-:W-:Y:S01]  /*8d50*/  IMAD.MOV.U32 R2, RZ, RZ, RZ ;  /* 0x000000ffff027224 */ /* 0x000fe200078e00ff */
[----:B-----5:R-:W-:-:S04]  /*8d60*/  IADD3 R0, R3, -UR7, -R0 ;  /* 0x8000000703007c10 */ /* 0x020fc8000fffe800 */
[----:B------:R-:W-:-:S04]  /*8d70*/  SHF.R.S32.HI R3, RZ, 0x1f, R0 ;  /* 0x0000001fff037819 */ /* 0x000fc80000011400 */
[----:B------:R-:W-:Y:S02]  /*8d80*/  LEA.HI R3, R3, R0, RZ, 0x6 ;  /* 0x0000000003037211 */ /* 0x000fe400078f30ff */
[----:B------:R-:W-:Y:S02]  /*8d90*/  SHF.R.S32.HI R0, RZ, 0x1f, R15 ;  /* 0x0000001fff007819 */ /* 0x000fe4000001140f */
[----:B------:R-:W-:Y:S02]  /*8da0*/  SHF.R.S32.HI R3, RZ, 0x6, R3 ;  /* 0x00000006ff037819 */ /* 0x000fe40000011403 */
[----:B------:R-:W-:Y:S02]  /*8db0*/  LEA.HI R0, R0, R15, RZ, 0x6 ;  /* 0x0000000f00007211 */ /* 0x000fe400078f30ff */
[----:B------:R-:W-:Y:S02]  /*8dc0*/  VIMNMX R4, RZ, R3, !PT ;  /* 0x00000003ff047248 */ /* 0x000fe40007fe0100 */
[----:B------:R-:W-:-:S04]  /*8dd0*/  SHF.R.S32.HI R0, RZ, 0x6, R0 ;  /* 0x00000006ff007819 */ /* 0x000fc80000011400 */
[----:B------:R-:W-:-:S13]  /*8de0*/  ISETP.GT.AND P1, PT, R0, R4, PT ;  /* 0x000000040000720c */ /* 0x000fda0003f24270 */
[----:B------:R-:W-:Y:S05]  /*8df0*/  @!P1 BRA `(.L_x_2914) ;  /* 0x0000002000c89947 */ /* 0x000fea0003800000 */
[----:B------:R-:W-:Y:S01]  /*8e00*/  ISETP.NE.U32.AND P1, PT, R8, RZ, PT ;  /* 0x000000ff0800720c */ /* 0x000fe20003f25070 */
[----:B------:R-:W-:Y:S01]  /*8e10*/  USHF.R.S32.HI UR7, URZ, 0x1f, UR20 ;  /* 0x0000001f3f077899 */ /* 0x000fe20008011414 */
[----:B------:R-:W-:Y:S01]  /*8e20*/  SHF.R.S32.HI R2, RZ, 0x1f, R11 ;  /* 0x0000001fff027819 */ /* 0x000fe2000001140b */
[----:B------:R-:W-:Y:S01]  /*8e30*/  ULDC.64 UR10, c[0x0][0x718] ;  /* 0x0001c600000a7ab9 */ /* 0x000fe20000000a00 */
[----:B------:R-:W-:Y:S01]  /*8e40*/  ISETP.NE.AND.EX P1, PT, R9, RZ, PT, P1 ;  /* 0x000000ff0900720c */ /* 0x000fe20003f25310 */
[----:B------:R-:W-:Y:S01]  /*8e50*/  UMOV UR8, UR4 ;  /* 0x0000000400087c82 */ /* 0x000fe20008000000 */
[----:B------:R-:W-:Y:S01]  /*8e60*/  UMOV UR9, UR5 ;  /* 0x0000000500097c82 */ /* 0x000fe20008000000 */
[----:B------:R-:W-:Y:S01]  /*8e70*/  R2UR UR21, R11 ;  /* 0x000000000b1572ca */ /* 0x000fe200000e0000 */
[----:B------:R-:W-:Y:S01]  /*8e80*/  UIMAD.WIDE.U32 UR4, UR20, UR10, UR8 ;  /* 0x0000000a140472a5 */ /* 0x000fe2000f8e0008 */
[----:B------:R-:W-:Y:S01]  /*8e90*/  SEL R2, R2, RZ, !P1 ;  /* 0x000000ff02027207 */ /* 0x000fe20004800000 */
[----:B------:R-:W-:Y:S01]  /*8ea0*/  UIMAD UR10, UR7, UR10, URZ ;  /* 0x0000000a070a72a4 */ /* 0x000fe2000f8e023f */
[----:B------:R-:W-:Y:S01]  /*8eb0*/  R2UR UR18, R12 ;  /* 0x000000000c1272ca */ /* 0x000fe200000e0000 */
[----:B------:R-:W-:Y:S01]  /*8ec0*/  ULDC.64 UR14, c[0x0][0x730] ;  /* 0x0001cc00000e7ab9 */ /* 0x000fe20000000a00 */
[----:B------:R-:W-:Y:S01]  /*8ed0*/  R2UR UR12, R2 ;  /* 0x00000000020c72ca */ /* 0x000fe200000e0000 */
[----:B------:R-:W-:Y:S01]  /*8ee0*/  UIMAD UR7, UR7, UR14, URZ ;  /* 0x0000000e070772a4 */ /* 0x000fe2000f8e023f */
[----:B------:R-:W-:Y:S01]  /*8ef0*/  R2UR UR19, R13 ;  /* 0x000000000d1372ca */ /* 0x000fe200000e0000 */
[----:B------:R-:W-:Y:S01]  /*8f00*/  UIMAD UR10, UR20, UR11, UR10 ;  /* 0x0000000b140a72a4 */ /* 0x000fe2000f8e020a */
[----:B------:R-:W-:Y:S01]  /*8f10*/  SEL R11, R11, RZ, !P0 ;  /* 0x000000ff0b0b7207 */ /* 0x000fe20004000000 */
[----:B------:R-:W-:Y:S01]  /*8f20*/  UIMAD.WIDE.U32 UR8, UR20, UR14, UR8 ;  /* 0x0000000e140872a5 */ /* 0x000fe2000f8e0008 */
[----:B------:R-:W-:Y:S01]  /*8f30*/  BSSY B0, `(.L_x_2914) ;  /* 0x000021e000007945 */ /* 0x000fe20003800000 */
[----:B------:R-:W-:Y:S01]  /*8f40*/  ULDC UR11, c[0x0][0x2e8] ;  /* 0x0000ba00000b7ab9 */ /* 0x000fe20000000800 */
[----:B------:R-:W-:Y:S01]  /*8f50*/  UIMAD UR7, UR20, UR15, UR7 ;  /* 0x0000000f140772a4 */ /* 0x000fe2000f8e0207 */
[----:B------:R-:W-:Y:S01]  /*8f60*/  R2UR UR13, R11 ;  /* 0x000000000b0d72ca */ /* 0x000fe200000e0000 */
[----:B------:R-:W-:Y:S01]  /*8f70*/  UISETP.NE.AND UP0, UPT, UR11, 0x1, UPT ;  /* 0x000000010b00788c */ /* 0x000fe2000bf05270 */
[----:B------:R-:W-:Y:S01]  /*8f80*/  IMAD.MOV.U32 R2, RZ, RZ, RZ ;  /* 0x000000ffff027224 */ /* 0x000fe200078e00ff */
[----:B------:R-:W-:Y:S01]  /*8f90*/  ULDC.64 UR14, c[0x0][0x720] ;  /* 0x0001c800000e7ab9 */ /* 0x000fe20000000a00 */
[----:B------:R-:W-:Y:S01]  /*8fa0*/  VOTEU.ANY UP1, P1 ;  /* 0x00000000003f7886 */ /* 0x000fe20000820100 */
[----:B------:R-:W-:-:S02]  /*8fb0*/  UIADD3 UR5, UR5, UR10, URZ ;  /* 0x0000000a05057290 */ /* 0x000fc4000fffe03f */
[----:B------:R-:W-:Y:S02]  /*8fc0*/  UIADD3 UR9, UR9, UR7, URZ ;  /* 0x0000000709097290 */ /* 0x000fe4000fffe03f */
[----:B------:R-:W-:Y:S02]  /*8fd0*/  USEL UR21, UR21, URZ, !UP1 ;  /* 0x0000003f15157287 */ /* 0x000fe4000c800000 */
[----:B------:R-:W-:Y:S01]  /*8fe0*/  UIMAD UR7, UR12, UR14, URZ ;  /* 0x0000000e0c0772a4 */ /* 0x000fe2000f8e023f */
[----:B------:R-:W-:Y:S01]  /*8ff0*/  ELECT P0, URZ, PT ;  /* 0x00000000003f782f */ /* 0x000fe20003800000 */
[----:B------:R-:W-:Y:S01]  /*9000*/  ULDC.64 UR16, c[0x0][0x738] ;  /* 0x0001ce0000107ab9 */ /* 0x000fe20000000a00 */
[----:B------:R-:W-:Y:S02]  /*9010*/  UIMAD.WIDE.U32 UR22, UR14, UR21, UR4 ;  /* 0x000000150e1672a5 */ /* 0x000fe4000f8e0004 */
[----:B------:R-:W-:Y:S02]  /*9020*/  UIMAD UR5, UR15, UR21, UR7 ;  /* 0x000000150f0572a4 */ /* 0x000fe4000f8e0207 */
[----:B------:R-:W-:-:S02]  /*9030*/  UIMAD.WIDE.U32 UR14, UR16, UR21, UR8 ;  /* 0x00000015100e72a5 */ /* 0x000fc4000f8e0008 */
[----:B------:R-:W-:Y:S01]  /*9040*/  UIMAD UR10, UR12, UR16, URZ ;  /* 0x000000100c0a72a4 */ /* 0x000fe2000f8e023f */
[----:B------:R-:W-:Y:S01]  /*9050*/  @UP0 ULDC UR8, c[0x0][0x2ec] ;  /* 0x0000bb0000080ab9 */ /* 0x000fe20000000800 */
[----:B------:R-:W-:Y:S01]  /*9060*/  @UP0 ULDC UR7, c[0x0][0x2f0] ;  /* 0x0000bc0000070ab9 */ /* 0x000fe20000000800 */
[----:B------:R-:W-:Y:S02]  /*9070*/  UIMAD.WIDE.U32 UR8, UR20, UR8, URZ ;  /* 0x00000008140872a5 */ /* 0x000fe4000f8e003f */
[----:B------:R-:W-:Y:S01]  /*9080*/  UMOV UR12, UR20 ;  /* 0x00000014000c7c82 */ /* 0x000fe20008000000 */
[----:B------:R-:W-:Y:S02]  /*9090*/  UIMAD UR4, UR17, UR21, UR10 ;  /* 0x00000015110472a4 */ /* 0x000fe4000f8e020a */
[----:B------:R-:W-:Y:S02]  /*90a0*/  ULEA UR11, UR18, UR19, 0x7 ;  /* 0x00000013120b7291 */ /* 0x000fe4000f8e383f */
        /* <DEDUP_REMOVED lines=9> */
.L_x_2956:
        /* <DEDUP_REMOVED lines=15> */
.L_x_2920:
        /* <DEDUP_REMOVED lines=122> */
.L_x_2931:
[----:B-123--:R-:W-:-:S04]  /*99d0*/  SHF.L.U32 R18, R10, 0x1f, RZ ;  /* 0x0000001f0a127819 */ /* 0x00efc800000006ff */
[----:B------:R-:W2:Y:S02]  /*99e0*/  SYNCS.PHASECHK.TRANS64.TRYWAIT P1, [R15+URZ+0x26840], R18 ;  /* 0x026840120f0075a7 */ /* 0x000ea4000802017f */
[----:B--2---:R-:W-:Y:S05]  /*99f0*/  @!P1 BRA `(.L_x_2923) ;  /* 0x0000001c00309947 */ /* 0x004fea0003800000 */
.L_x_2957:
        /* <DEDUP_REMOVED lines=8> */
.L_x_2924:
        /* <DEDUP_REMOVED lines=44> */
.L_x_2958:
        /* <DEDUP_REMOVED lines=8> */
.L_x_2926:
        /* <DEDUP_REMOVED lines=44> */
.L_x_2959:
        /* <DEDUP_REMOVED lines=8> */
.L_x_2928:
        /* <DEDUP_REMOVED lines=38> */
.L_x_2961:
        /* <DEDUP_REMOVED lines=8> */
.L_x_2930:
        /* <DEDUP_REMOVED lines=44> */
.L_x_2922:
[----:B------:R-:W4:Y:S02]  /*a6a0*/  LDL.LU R4, [R1+0x4] ;  /* 0x0000040001047983 */ /* 0x000f240000300800 */
[----:B----4-:R-:W-:Y:S02]  /*a6b0*/  ISETP.NE.AND P1, PT, R4, RZ, PT ;  /* 0x000000ff0400720c */ /* 0x010fe40003f25270 */
[----:B------:R4:W5:Y:S11]  /*a6c0*/  LDL R4, [R1] ;  /* 0x0000000001047983 */ /* 0x0009760000100800 */
[----:B----4-:R-:W-:Y:S05]  /*a6d0*/  @!P1 BRA `(.L_x_2921) ;  /* 0x0000000400949947 */ /* 0x010fea0003800000 */
[----:B------:R-:W-:-:S04]  /*a6e0*/  SHF.L.U32 R12, R10, 0x1f, RZ ;  /* 0x0000001f0a0c7819 */ /* 0x000fc800000006ff */
[----:B------:R-:W4:Y:S02]  /*a6f0*/  SYNCS.PHASECHK.TRANS64.TRYWAIT P1, [R15+URZ+0x26840], R12 ;  /* 0x0268400c0f0075a7 */ /* 0x000f24000802017f */
[----:B----4-:R-:W-:Y:S05]  /*a700*/  @!P1 BRA `(.L_x_2932) ;  /* 0x0000001000409947 */ /* 0x010fea0003800000 */
.L_x_2962:
        /* <DEDUP_REMOVED lines=8> */
.L_x_2933:
        /* <DEDUP_REMOVED lines=41> */
.L_x_2963:
        /* <DEDUP_REMOVED lines=8> */
.L_x_2935:
        /* <DEDUP_REMOVED lines=41> */
.L_x_2921:
[----:B------:R-:W1:Y:S01]  /*ad30*/  S2R R0, SR_TID.X ;  /* 0x0000000000007919 */ /* 0x000e620000002100 */
[----:B------:R-:W-:Y:S01]  /*ad40*/  IMAD R3, R16, 0x8, R15 ;  /* 0x0000000810037824 */ /* 0x000fe200078e020f */
[----:B-1----:R-:W-:Y:S02]  /*ad50*/  LOP3.LUT R2, R0, 0x7f, RZ, 0xc0, !PT ;  /* 0x0000007f00027812 */ /* 0x002fe400078ec0ff */
[----:B------:R-:W-:Y:S02]  /*ad60*/  SHF.L.U32 R0, R10, 0x1f, RZ ;  /* 0x0000001f0a007819 */ /* 0x000fe400000006ff */
[----:B------:R-:W-:Y:S02]  /*ad70*/  ISETP.NE.AND P1, PT, R2, RZ, PT ;  /* 0x000000ff0200720c */ /* 0x000fe40003f25270 */
[----:B------:R-:W1:Y:S02]  /*ad80*/  SYNCS.PHASECHK.TRANS64.TRYWAIT P0, [R3+URZ+0x26840], R0 ;  /* 0x02684000030075a7 */ /* 0x000e64000800017f */
[----:B-1----:R-:W-:Y:S09]  /*ad90*/  @!P0 BRA `(.L_x_2936) ;  /* 0x0000000800c48947 */ /* 0x002ff20003800000 */
.L_x_2964:
[----:B------:R-:W-:Y:S05]  /*ada0*/  @P1 BRA `(.L_x_2937) ;  /* 0x0000000000181947 */ /* 0x000fea0003800000 */
[----:B------:R-:W1:Y:S01]  /*adb0*/  S2R R2, SR_TID.X ;  /* 0x0000000000027919 */ /* 0x000e620000002100 */
[----:B------:R-:W-:-:S04]  /*adc0*/  IMAD.MOV.U32 R0, RZ, RZ, 0x3100 ;  /* 0x00003100ff007424 */ /* 0x000fc800078e00ff */
[----:B------:R1:W-:Y:S02]  /*add0*/  SYNCS.ARRIVE.TRANS64 RZ, [R3+URZ+0x26830], R0 ;  /* 0x0268300003ff79a7 */ /* 0x0003e4000800003f */
[----:B-1----:R-:W-:-:S13]  /*ade0*/  LOP3.LUT P0, RZ, R2, 0x1f, RZ, 0xc0, !PT ;  /* 0x0000001f02ff7812 */ /* 0x002fda000780c0ff */
[----:B------:R-:W-:Y:S05]  /*adf0*/  @!P0 BRA `(.L_x_2937) ;  /* 0x0000000000048947 */ /* 0x000fea0003800000 */
[----:B------:R-:W-:Y:S01]  /*ae00*/  BPT.TRAP 0x1 ;  /* 0x000000040000795c */ /* 0x000fe20000300000 */
.L_x_2937:
        /* <DEDUP_REMOVED lines=48> */
.L_x_2918:
[----:B------:R-:W-:Y:S05]  /*b110*/  BSYNC B0 ;  /* 0x0000000000007941 */ /* 0x000fea0003800000 */
.L_x_2914:
[----:B------:R-:W-:-:S03]  /*b120*/  UMOV UR7, 0xffffffff ;  /* 0xffffffff00077882 */ /* 0x000fc60000000000 */
[----:B------:R-:W-:Y:S05]  /*b130*/  BRA.DIV UR7, `(.L_x_2938) ;  /* 0x0000000607f07947 */ /* 0x000fea000b800000 */
[----:B------:R-:W-:-:S13]  /*b140*/  ELECT P6, URZ, PT ;  /* 0x00000000003f782f */ /* 0x000fda00038c0000 */
.L_x_2967:
[----:B------:R-:W-:Y:S05]  /*b150*/  @!P6 BRA `(.L_x_2821) ;  /* 0x000000000084e947 */ /* 0x000fea0003800000 */
[----:B------:R-:W-:-:S06]  /*b160*/  ULOP3.LUT UR7, UR38, 0x2, URZ, 0xfc, !UPT ;  /* 0x0000000226077892 */ /* 0x000fcc000f8efc3f */
[----:B------:R-:W-:-:S05]  /*b170*/  IMAD.U32 R0, RZ, RZ, UR7 ;  /* 0x00000007ff007e24 */ /* 0x000fca000f8e00ff */
[----:B------:R-:W-:-:S13]  /*b180*/  ISETP.NE.AND P2, PT, R0, 0x3, PT ;  /* 0x000000030000780c */ /* 0x000fda0003f45270 */
[----:B------:R-:W-:Y:S05]  /*b190*/  @!P2 BRA `(.L_x_2939) ;  /* 0x000000000004a947 */ /* 0x000fea0003800000 */
[----:B------:R-:W-:Y:S01]  /*b1a0*/  BPT.TRAP 0x1 ;  /* 0x000000040000795c */ /* 0x000fe20000300000 */
.L_x_2939:
        /* <DEDUP_REMOVED lines=15> */
.L_x_2968:
[----:B------:R-:W2:Y:S02]  /*b2a0*/  SYNCS.PHASECHK.TRANS64.TRYWAIT P0, [R3+URZ], R0 ;  /* 0x00000000030075a7 */ /* 0x000ea4000800017f */
[----:B--2---:R-:W-:Y:S05]  /*b2b0*/  @!P0 BRA `(.L_x_2941) ;  /* 0x0000000400c48947 */ /* 0x004fea0003800000 */
.L_x_2969:
[----:B------:R-:W-:Y:S05]  /*b2c0*/  @!P2 BRA `(.L_x_2942) ;  /* 0x000000000004a947 */ /* 0x000fea0003800000 */
[----:B------:R-:W-:Y:S01]  /*b2d0*/  BPT.TRAP 0x1 ;  /* 0x000000040000795c */ /* 0x000fe20000300000 */
.L_x_2942:
[----:B--2---:R-:W-:-:S04]  /*b2e0*/  VIADD R3, R8, 0x26840 ;  /* 0x0002684008037836 */ /* 0x004fc80000000000 */
[----:B------:R-:W-:-:S04]  /*b2f0*/  IMAD R5, R2, 0x8, R3 ;  /* 0x0000000802057824 */ /* 0x000fc800078e0203 */
[----:B------:R-:W2:Y:S02]  /*b300*/  SYNCS.PHASECHK.TRANS64.TRYWAIT P0, [R5+URZ], R4 ;  /* 0x00000004050075a7 */ /* 0x000ea4000800017f */
[----:B--2---:R-:W-:Y:S05]  /*b310*/  @!P0 BRA `(.L_x_2943) ;  /* 0x0000000400c08947 */ /* 0x004fea0003800000 */
.L_x_2970:
[----:B------:R-:W-:-:S07]  /*b320*/  IMAD R3, R6, 0x8, R3 ;  /* 0x0000000806037824 */ /* 0x000fce00078e0203 */
.L_x_2944:
[----:B---3--:R3:W4:Y:S02]  /*b330*/  SYNCS.PHASECHK.TRANS64.TRYWAIT P0, [R3+URZ], R0 ;  /* 0x00000000030075a7 */ /* 0x008724000800017f */
[----:B----4-:R-:W-:Y:S05]  /*b340*/  @!P0 NANOSLEEP.SYNCS 0x989680 ;  /* 0x009896800000895d */ /* 0x010fea0003900000 */
[----:B------:R-:W4:Y:S02]  /*b350*/  @!P0 SYNCS.PHASECHK.TRANS64 P0, [R3+URZ], R0 ;  /* 0x00000000030085a7 */ /* 0x000f24000800007f */
[----:B----4-:R-:W-:Y:S05]  /*b360*/  @!P0 BRA `(.L_x_2944) ;  /* 0xfffffffc00f08947 */ /* 0x010fea000383ffff */
.L_x_2821:
[----:B------:R-:W-:Y:S05]  /*b370*/  BSYNC B6 ;  /* 0x0000000000067941 */ /* 0x000fea0003800000 */
.L_x_2813:
[----:B------:R-:W-:Y:S05]  /*b380*/  EXIT ;  /* 0x000000000000794d */ /* 0x000fea0003800000 */
.L_x_2831:
[----:B------:R-:W-:Y:S02]  /*b390*/  IMAD.MOV.U32 R13, RZ, RZ, R19 ;  /* 0x000000ffff0d7224 */ /* 0x000fe400078e0013 */
[----:B------:R-:W-:Y:S02]  /*b3a0*/  IMAD.MOV.U32 R12, RZ, RZ, RZ ;  /* 0x000000ffff0c7224 */ /* 0x000fe400078e00ff */
[----:B------:R-:W-:Y:S02]  /*b3b0*/  IMAD.MOV.U32 R11, RZ, RZ, 0x1f ;  /* 0x0000001fff0b7424 */ /* 0x000fe400078e00ff */
[----:B------:R-:W-:-:S07]  /*b3c0*/  IMAD.MOV.U32 R15, RZ, RZ, -0x1 ;  /* 0xffffffffff0f7424 */ /* 0x000fce00078e00ff */
[----:B------:R-:W-:Y:S05]  /*b3d0*/  WARPSYNC.COLLECTIVE R15, `(.L_x_2945) ;  /* 0x000000000f087348 */ /* 0x000fea0003c00000 */
[----:B------:R1:W2:Y:S02]  /*b3e0*/  SHFL.IDX P6, R14, R13, R12, R11 ;  /* 0x0000000c0d0e7389 */ /* 0x0002a400000c000b */
[----:B-12---:R-:W-:Y:S01]  /*b3f0*/  ENDCOLLECTIVE ;  /* 0x000000000000791b */ /* 0x006fe20003800000 */
.L_x_2945:
[----:B------:R-:W-:Y:S05]  /*b400*/  BRA `(.L_x_2946) ;  /* 0xffffff6000cc7947 */ /* 0x000fea000383ffff */
.L_x_2833:
[----:B--2---:R2:W3:Y:S02]  /*b410*/  SYNCS.PHASECHK.TRANS64.TRYWAIT P0, [R2+URZ+0x26800], R5 ;  /* 0x02680005020075a7 */ /* 0x0044e4000800017f */
[----:B---3--:R-:W-:Y:S05]  /*b420*/  @!P0 NANOSLEEP.SYNCS 0x989680 ;  /* 0x009896800000895d */ /* 0x008fea0003900000 */
[----:B------:R-:W3:Y:S02]  /*b430*/  @!P0 SYNCS.PHASECHK.TRANS64 P0, [R2+URZ+0x26800], R5 ;  /* 0x02680005020085a7 */ /* 0x000ee4000800007f */
[----:B---3--:R-:W-:Y:S05]  /*b440*/  @!P0 BRA `(.L_x_2833) ;  /* 0xfffffffc00f08947 */ /* 0x008fea000383ffff */
[----:B------:R-:W-:Y:S05]  /*b450*/  BRA `(.L_x_2832) ;  /* 0xffffff6000f47947 */ /* 0x000fea000383ffff */
.L_x_2838:
[----:B--2---:R-:W-:-:S04]  /*b460*/  IMAD.U32 R5, RZ, RZ, UR7 ;  /* 0x00000007ff057e24 */ /* 0x004fc8000f8e00ff */
[----:B------:R2:W3:Y:S03]  /*b470*/  SYNCS.PHASECHK.TRANS64.TRYWAIT P1, [R5+URZ+0x26810], R6 ;  /* 0x02681006050075a7 */ /* 0x0004e6000802017f */
[----:B---3--:R-:W-:Y:S05]  /*b480*/  @!P1 NANOSLEEP.SYNCS 0x989680 ;  /* 0x009896800000995d */ /* 0x008fea0003900000 */
[----:B------:R-:W3:Y:S02]  /*b490*/  @!P1 SYNCS.PHASECHK.TRANS64 P1, [R5+URZ+0x26810], R6 ;  /* 0x02681006050095a7 */ /* 0x000ee4000802007f */
[----:B---3--:R-:W-:Y:S05]  /*b4a0*/  @!P1 BRA `(.L_x_2838) ;  /* 0xfffffffc00ec9947 */ /* 0x008fea000383ffff */
[----:B------:R-:W-:Y:S05]  /*b4b0*/  BRA `(.L_x_2837) ;  /* 0xffffff6c00447947 */ /* 0x000fea000383ffff */
.L_x_2842:
[----:B------:R-:W-:-:S04]  /*b4c0*/  IMAD.U32 R5, RZ, RZ, UR7 ;  /* 0x00000007ff057e24 */ /* 0x000fc8000f8e00ff */
[----:B------:R1:W1:Y:S03]  /*b4d0*/  SYNCS.PHASECHK.TRANS64.TRYWAIT P1, [R5+URZ+0x26830], R6 ;  /* 0x02683006050075a7 */ /* 0x000266000802017f */
[----:B-1----:R-:W-:Y:S05]  /*b4e0*/  @!P1 NANOSLEEP.SYNCS 0x989680 ;  /* 0x009896800000995d */ /* 0x002fea0003900000 */
[----:B------:R-:W1:Y:S02]  /*b4f0*/  @!P1 SYNCS.PHASECHK.TRANS64 P1, [R5+URZ+0x26830], R6 ;  /* 0x02683006050095a7 */ /* 0x000e64000802007f */
[----:B-1----:R-:W-:Y:S05]  /*b500*/  @!P1 BRA `(.L_x_2842) ;  /* 0xfffffffc00ec9947 */ /* 0x002fea000383ffff */
[----:B------:R-:W-:Y:S05]  /*b510*/  BRA `(.L_x_2841) ;  /* 0xffffff70004c7947 */ /* 0x000fea000383ffff */
.L_x_2874:
[----:B------:R-:W-:Y:S01]  /*b520*/  BSSY B0, `(.L_x_2947) ;  /* 0x0000005000007945 */ /* 0x000fe20003800000 */
[----:B------:R-:W-:-:S07]  /*b530*/  IMAD.MOV.U32 R15, RZ, RZ, -0x1 ;  /* 0xffffffffff0f7424 */ /* 0x000fce00078e00ff */
[----:B------:R-:W-:Y:S05]  /*b540*/  WARPSYNC.COLLECTIVE R15, `(.L_x_2948) ;  /* 0x000000000f087348 */ /* 0x000fea0003c00000 */
[----:B------:R-:W-:Y:S01]  /*b550*/  NOP ;  /* 0x0000000000007918 */ /* 0x000fe20000000000 */
[----:B------:R-:W-:Y:S01]  /*b560*/  ENDCOLLECTIVE ;  /* 0x000000000000791b */ /* 0x000fe20003800000 */
.L_x_2948:
[----:B------:R-:W-:Y:S05]  /*b570*/  BSYNC B0 ;  /* 0x0000000000007941 */ /* 0x000fea0003800000 */
.L_x_2947:
[----:B------:R-:W-:Y:S05]  /*b580*/  BRA `(.L_x_2949) ;  /* 0xffffffbc00c47947 */ /* 0x000fea000383ffff */
.L_x_2887:
[----:B------:R-:W-:Y:S01]  /*b590*/  BSSY B0, `(.L_x_2950) ;  /* 0x0000005000007945 */ /* 0x000fe20003800000 */
[----:B------:R-:W-:-:S07]  /*b5a0*/  IMAD.MOV.U32 R15, RZ, RZ, -0x1 ;  /* 0xffffffffff0f7424 */ /* 0x000fce00078e00ff */
[----:B------:R-:W-:Y:S05]  /*b5b0*/  WARPSYNC.COLLECTIVE R15, `(.L_x_2951) ;  /* 0x000000000f087348 */ /* 0x000fea0003c00000 */
[----:B------:R-:W-:Y:S01]  /*b5c0*/  NOP ;  /* 0x0000000000007918 */ /* 0x000fe20000000000 */
[----:B------:R-:W-:Y:S01]  /*b5d0*/  ENDCOLLECTIVE ;  /* 0x000000000000791b */ /* 0x000fe20003800000 */
.L_x_2951:
[----:B------:R-:W-:Y:S05]  /*b5e0*/  BSYNC B0 ;  /* 0x0000000000007941 */ /* 0x000fea0003800000 */
.L_x_2950:
[----:B------:R-:W-:Y:S05]  /*b5f0*/  BRA `(.L_x_2952) ;  /* 0xffffffc400747947 */ /* 0x000fea000383ffff */
.L_x_2899:
[----:B------:R-:W-:Y:S01]  /*b600*/  BSSY B0, `(.L_x_2953) ;  /* 0x0000005000007945 */ /* 0x000fe20003800000 */
[----:B------:R-:W-:-:S07]  /*b610*/  IMAD.MOV.U32 R15, RZ, RZ, -0x1 ;  /* 0xffffffffff0f7424 */ /* 0x000fce00078e00ff */
[----:B------:R-:W-:Y:S05]  /*b620*/  WARPSYNC.COLLECTIVE R15, `(.L_x_2954) ;  /* 0x000000000f087348 */ /* 0x000fea0003c00000 */
[----:B------:R-:W-:Y:S01]  /*b630*/  NOP ;  /* 0x0000000000007918 */ /* 0x000fe20000000000 */
[----:B------:R-:W-:Y:S01]  /*b640*/  ENDCOLLECTIVE ;  /* 0x000000000000791b */ /* 0x000fe20003800000 */
.L_x_2954:
[----:B------:R-:W-:Y:S05]  /*b650*/  BSYNC B0 ;  /* 0x0000000000007941 */ /* 0x000fea0003800000 */
.L_x_2953:
[----:B------:R-:W-:Y:S05]  /*b660*/  BRA `(.L_x_2955) ;  /* 0xffffffc800b07947 */ /* 0x000fea000383ffff */
.L_x_2919:
[----:B-1----:R1:W2:Y:S02]  /*b670*/  SYNCS.PHASECHK.TRANS64.TRYWAIT P0, [R15+URZ+0x26820], R2 ;  /* 0x026820020f0075a7 */ /* 0x0022a4000800017f */
[----:B--2---:R-:W-:Y:S05]  /*b680*/  @!P0 NANOSLEEP.SYNCS 0x989680 ;  /* 0x009896800000895d */ /* 0x004fea0003900000 */
[----:B------:R-:W2:Y:S02]  /*b690*/  @!P0 SYNCS.PHASECHK.TRANS64 P0, [R15+URZ+0x26820], R2 ;  /* 0x026820020f0085a7 */ /* 0x000ea4000800007f */
[----:B--2---:R-:W-:Y:S05]  /*b6a0*/  @!P0 BRA `(.L_x_2919) ;  /* 0xfffffffc00f08947 */ /* 0x004fea000383ffff */
[----:B------:R-:W-:Y:S05]  /*b6b0*/  BRA `(.L_x_2956) ;  /* 0xffffffd800a07947 */ /* 0x000fea000383ffff */
.L_x_2923:
[----:B--2---:R2:W3:Y:S02]  /*b6c0*/  SYNCS.PHASECHK.TRANS64.TRYWAIT P1, [R15+URZ+0x26840], R18 ;  /* 0x026840120f0075a7 */ /* 0x0044e4000802017f */
[----:B---3--:R-:W-:Y:S05]  /*b6d0*/  @!P1 NANOSLEEP.SYNCS 0x989680 ;  /* 0x009896800000995d */ /* 0x008fea0003900000 */
[----:B------:R-:W3:Y:S02]  /*b6e0*/  @!P1 SYNCS.PHASECHK.TRANS64 P1, [R15+URZ+0x26840], R18 ;  /* 0x026840120f0095a7 */ /* 0x000ee4000802007f */
[----:B---3--:R-:W-:Y:S05]  /*b6f0*/  @!P1 BRA `(.L_x_2923) ;  /* 0xfffffffc00f09947 */ /* 0x008fea000383ffff */
[----:B------:R-:W-:Y:S05]  /*b700*/  BRA `(.L_x_2957) ;  /* 0xffffffe000bc7947 */ /* 0x000fea000383ffff */
.L_x_2925:
[----:B-1----:R1:W3:Y:S02]  /*b710*/  SYNCS.PHASECHK.TRANS64.TRYWAIT P1, [R15+URZ+0x26828], R18 ;  /* 0x026828120f0075a7 */ /* 0x0022e4000802017f */
[----:B---3--:R-:W-:Y:S05]  /*b720*/  @!P1 NANOSLEEP.SYNCS 0x989680 ;  /* 0x009896800000995d */ /* 0x008fea0003900000 */
[----:B------:R-:W3:Y:S02]  /*b730*/  @!P1 SYNCS.PHASECHK.TRANS64 P1, [R15+URZ+0x26828], R18 ;  /* 0x026828120f0095a7 */ /* 0x000ee4000802007f */
[----:B---3--:R-:W-:Y:S05]  /*b740*/  @!P1 BRA `(.L_x_2925) ;  /* 0xfffffffc00f09947 */ /* 0x008fea000383ffff */
[----:B------:R-:W-:Y:S05]  /*b750*/  BRA `(.L_x_2958) ;  /* 0xffffffe400787947 */ /* 0x000fea000383ffff */
.L_x_2927:
[----:B---3--:R3:W4:Y:S02]  /*b760*/  SYNCS.PHASECHK.TRANS64.TRYWAIT P1, [R15+URZ+0x26848], R18 ;  /* 0x026848120f0075a7 */ /* 0x008724000802017f */
[----:B----4-:R-:W-:Y:S05]  /*b770*/  @!P1 NANOSLEEP.SYNCS 0x989680 ;  /* 0x009896800000995d */ /* 0x010fea0003900000 */
[----:B------:R-:W4:Y:S02]  /*b780*/  @!P1 SYNCS.PHASECHK.TRANS64 P1, [R15+URZ+0x26848], R18 ;  /* 0x026848120f0095a7 */ /* 0x000f24000802007f */
[----:B----4-:R-:W-:Y:S05]  /*b790*/  @!P1 BRA `(.L_x_2927) ;  /* 0xfffffffc00f09947 */ /* 0x010fea000383ffff */
[----:B------:R-:W-:Y:S05]  /*b7a0*/  BRA `(.L_x_2959) ;  /* 0xffffffe800347947 */ /* 0x000fea000383ffff */
.L_x_2929:
[----:B------:R-:W-:-:S07]  /*b7b0*/  SHF.L.U32 R4, R10, 0x1f, RZ ;  /* 0x0000001f0a047819 */ /* 0x000fce00000006ff */
.L_x_2960:
[----:B----4-:R4:W1:Y:S02]  /*b7c0*/  SYNCS.PHASECHK.TRANS64.TRYWAIT P1, [R15+URZ+0x26820], R4 ;  /* 0x026820040f0075a7 */ /* 0x010864000802017f */
[----:B-1----:R-:W-:Y:S05]  /*b7d0*/  @!P1 NANOSLEEP.SYNCS 0x989680 ;  /* 0x009896800000995d */ /* 0x002fea0003900000 */
[----:B------:R-:W1:Y:S02]  /*b7e0*/  @!P1 SYNCS.PHASECHK.TRANS64 P1, [R15+URZ+0x26820], R4 ;  /* 0x026820040f0095a7 */ /* 0x000e64000802007f */
[----:B-1----:R-:W-:Y:S05]  /*b7f0*/  @!P1 BRA `(.L_x_2960) ;  /* 0xfffffffc00f09947 */ /* 0x002fea000383ffff */
[----:B------:R-:W-:Y:S05]  /*b800*/  BRA `(.L_x_2961) ;  /* 0xffffffe800d47947 */ /* 0x000fea000383ffff */
.L_x_2932:
[----:B----4-:R4:W1:Y:S02]  /*b810*/  SYNCS.PHASECHK.TRANS64.TRYWAIT P1, [R15+URZ+0x26840], R12 ;  /* 0x0268400c0f0075a7 */ /* 0x010864000802017f */
[----:B-1----:R-:W-:Y:S05]  /*b820*/  @!P1 NANOSLEEP.SYNCS 0x989680 ;  /* 0x009896800000995d */ /* 0x002fea0003900000 */
[----:B------:R-:W1:Y:S02]  /*b830*/  @!P1 SYNCS.PHASECHK.TRANS64 P1, [R15+URZ+0x26840], R12 ;  /* 0x0268400c0f0095a7 */ /* 0x000e64000802007f */
[----:B-1----:R-:W-:Y:S05]  /*b840*/  @!P1 BRA `(.L_x_2932) ;  /* 0xfffffffc00f09947 */ /* 0x002fea000383ffff */
[----:B------:R-:W-:Y:S05]  /*b850*/  BRA `(.L_x_2962) ;  /* 0xffffffec00ac7947 */ /* 0x000fea000383ffff */
.L_x_2934:
[----:B-1----:R1:W2:Y:S02]  /*b860*/  SYNCS.PHASECHK.TRANS64.TRYWAIT P1, [R15+URZ+0x26828], R12 ;  /* 0x0268280c0f0075a7 */ /* 0x0022a4000802017f */
[----:B--2---:R-:W-:Y:S05]  /*b870*/  @!P1 NANOSLEEP.SYNCS 0x989680 ;  /* 0x009896800000995d */ /* 0x004fea0003900000 */
[----:B------:R-:W2:Y:S02]  /*b880*/  @!P1 SYNCS.PHASECHK.TRANS64 P1, [R15+URZ+0x26828], R12 ;  /* 0x0268280c0f0095a7 */ /* 0x000ea4000802007f */
[----:B--2---:R-:W-:Y:S05]  /*b890*/  @!P1 BRA `(.L_x_2934) ;  /* 0xfffffffc00f09947 */ /* 0x004fea000383ffff */
[----:B------:R-:W-:Y:S05]  /*b8a0*/  BRA `(.L_x_2963) ;  /* 0xfffffff0005c7947 */ /* 0x000fea000383ffff */
.L_x_2936:
[----:B------:R1:W1:Y:S02]  /*b8b0*/  SYNCS.PHASECHK.TRANS64.TRYWAIT P0, [R3+URZ+0x26840], R0 ;  /* 0x02684000030075a7 */ /* 0x000264000800017f */
[----:B-1----:R-:W-:Y:S05]  /*b8c0*/  @!P0 NANOSLEEP.SYNCS 0x989680 ;  /* 0x009896800000895d */ /* 0x002fea0003900000 */
[----:B------:R-:W1:Y:S02]  /*b8d0*/  @!P0 SYNCS.PHASECHK.TRANS64 P0, [R3+URZ+0x26840], R0 ;  /* 0x02684000030085a7 */ /* 0x000e64000800007f */
[----:B-1----:R-:W-:Y:S05]  /*b8e0*/  @!P0 BRA `(.L_x_2936) ;  /* 0xfffffffc00f08947 */ /* 0x002fea000383ffff */
[----:B------:R-:W-:Y:S05]  /*b8f0*/  BRA `(.L_x_2964) ;  /* 0xfffffff400287947 */ /* 0x000fea000383ffff */
.L_x_2938:
[----:B------:R-:W-:Y:S01]  /*b900*/  BSSY B0, `(.L_x_2965) ;  /* 0x0000006000007945 */ /* 0x000fe20003800000 */
[----:B------:R-:W-:-:S07]  /*b910*/  IMAD.MOV.U32 R15, RZ, RZ, -0x1 ;  /* 0xffffffffff0f7424 */ /* 0x000fce00078e00ff */
[----:B------:R-:W-:Y:S05]  /*b920*/  WARPSYNC.COLLECTIVE R15, `(.L_x_2966) ;  /* 0x000000000f0c7348 */ /* 0x000fea0003c00000 */
[----:B------:R-:W-:Y:S02]  /*b930*/  ELECT P6, UR62, PT ;  /* 0x00000000003e782f */ /* 0x000fe400038c0000 */
[----:B------:R-:W-:Y:S01]  /*b940*/  MOV R14, UR62 ;  /* 0x0000003e000e7c02 */ /* 0x000fe20008000f00 */
[----:B------:R-:W-:Y:S10]  /*b950*/  ENDCOLLECTIVE ;  /* 0x000000000000791b */ /* 0x000ff40003800000 */
.L_x_2966:
[----:B------:R-:W-:Y:S05]  /*b960*/  BSYNC B0 ;  /* 0x0000000000007941 */ /* 0x000fea0003800000 */
.L_x_2965:
[----:B------:R-:W-:Y:S05]  /*b970*/  BRA `(.L_x_2967) ;  /* 0xfffffff400f47947 */ /* 0x000fea000383ffff */
.L_x_2940:
[----:B-1----:R1:W2:Y:S02]  /*b980*/  SYNCS.PHASECHK.TRANS64.TRYWAIT P0, [R7+URZ], R4 ;  /* 0x00000004070075a7 */ /* 0x0022a4000800017f */
[----:B--2---:R-:W-:Y:S05]  /*b990*/  @!P0 NANOSLEEP.SYNCS 0x989680 ;  /* 0x009896800000895d */ /* 0x004fea0003900000 */
[----:B------:R-:W2:Y:S02]  /*b9a0*/  @!P0 SYNCS.PHASECHK.TRANS64 P0, [R7+URZ], R4 ;  /* 0x00000004070085a7 */ /* 0x000ea4000800007f */
[----:B--2---:R-:W-:Y:S05]  /*b9b0*/  @!P0 BRA `(.L_x_2940) ;  /* 0xfffffffc00f08947 */ /* 0x004fea000383ffff */
[----:B------:R-:W-:Y:S05]  /*b9c0*/  BRA `(.L_x_2968) ;  /* 0xfffffff800347947 */ /* 0x000fea000383ffff */
.L_x_2941:
[----:B--2---:R2:W3:Y:S02]  /*b9d0*/  SYNCS.PHASECHK.TRANS64.TRYWAIT P0, [R3+URZ], R0 ;  /* 0x00000000030075a7 */ /* 0x0044e4000800017f */
[----:B---3--:R-:W-:Y:S05]  /*b9e0*/  @!P0 NANOSLEEP.SYNCS 0x989680 ;  /* 0x009896800000895d */ /* 0x008fea0003900000 */
[----:B------:R-:W3:Y:S02]  /*b9f0*/  @!P0 SYNCS.PHASECHK.TRANS64 P0, [R3+URZ], R0 ;  /* 0x00000000030085a7 */ /* 0x000ee4000800007f */
[----:B---3--:R-:W-:Y:S05]  /*ba00*/  @!P0 BRA `(.L_x_2941) ;  /* 0xfffffffc00f08947 */ /* 0x008fea000383ffff */
[----:B------:R-:W-:Y:S05]  /*ba10*/  BRA `(.L_x_2969) ;  /* 0xfffffff800287947 */ /* 0x000fea000383ffff */
.L_x_2943:
[----:B--2---:R2:W3:Y:S02]  /*ba20*/  SYNCS.PHASECHK.TRANS64.TRYWAIT P0, [R5+URZ], R4 ;  /* 0x00000004050075a7 */ /* 0x0044e4000800017f */
[----:B---3--:R-:W-:Y:S05]  /*ba30*/  @!P0 NANOSLEEP.SYNCS 0x989680 ;  /* 0x009896800000895d */ /* 0x008fea0003900000 */
[----:B------:R-:W3:Y:S02]  /*ba40*/  @!P0 SYNCS.PHASECHK.TRANS64 P0, [R5+URZ], R4 ;  /* 0x00000004050085a7 */ /* 0x000ee4000800007f */
[----:B---3--:R-:W-:Y:S05]  /*ba50*/  @!P0 BRA `(.L_x_2943) ;  /* 0xfffffffc00f08947 */ /* 0x008fea000383ffff */
[----:B------:R-:W-:Y:S05]  /*ba60*/  BRA `(.L_x_2970) ;  /* 0xfffffff8002c7947 */ /* 0x000fea000383ffff */
.L_x_2971:
        /* <DEDUP_REMOVED lines=9> */
.L_x_3315:


//--------------------- .text._ZN7cutlass13device_kernelIN5flash11enable_sm90INS1_16FlashAttnBwdSm90INS1_25CollectiveMainloopBwdSm90ILi2ELi2ELi2EN4cute5tupleIJNS5_1CILi1EEES8_S8_EEENS6_IJNS7_ILi64EEENS7_ILi128EEENS7_ILi96EEEEEENS_10bfloat16_tEfNS_4arch4Sm90ELb1ELb0ELb0ELb1ELb0ELb1ELb0ELb0ELi2ELi1ELi2ELi1ELb1EEENS1_24CollectiveEpilogueBwdGQAISD_fSG_Li256ELb1ELb0EEENS1_25SingleTileBwdLPTSchedulerILb1ELi128ELb0EEEEEEEEEvNT_6ParamsE --------------------------
	.section	.text._ZN7cutlass13device_kernelIN5flash11enable_sm90INS1_16FlashAttnBwdSm90INS1_25CollectiveMainloopBwdSm90ILi2ELi2ELi2EN4cute5tupleIJNS5_1CILi1EEES8_S8_EEENS6_IJNS7_ILi64EEENS7_ILi128EEENS7_ILi96EEEEEENS_10bfloat16_tEfNS_4arch4Sm90ELb1ELb0ELb0ELb1ELb0ELb1ELb0ELb0ELi2ELi1ELi2ELi1ELb1EEENS1_24CollectiveEpilogueBwdGQAISD_fSG_Li256ELb1ELb0EEENS1_25SingleTileBwdLPTSchedulerILb1ELi128ELb0EEEEEEEEEvNT_6ParamsE,"ax",@progbits
	.align	128
.text._ZN7cutlass13device_kernelIN5flash11enable_sm90INS1_16FlashAttnBwdSm90INS1_25CollectiveMainloopBwdSm90ILi2ELi2ELi2EN4cute5tupleIJNS5_1CILi1EEES8_S8_EEENS6_IJNS7_ILi64EEENS7_ILi128EEENS7_ILi96EEEEEENS_10bfloat16_tEfNS_4arch4Sm90ELb1ELb0ELb0ELb1ELb0ELb1ELb0ELb0ELi2ELi1ELi2ELi1ELb1EEENS1_24CollectiveEpilogueBwdGQAISD_fSG_Li256ELb1ELb0EEENS1_25SingleTileBwdLPTSchedulerILb1ELi128ELb0EEEEEEEEEvNT_6ParamsE:
        .type           _ZN7cutlass13device_kernelIN5flash11enable_sm90INS1_16FlashAttnBwdSm90INS1_25CollectiveMainloopBwdSm90ILi2ELi2ELi2EN4cute5tupleIJNS5_1CILi1EEES8_S8_EEENS6_IJNS7_ILi64EEENS7_ILi128EEENS7_ILi96EEEEEENS_10bfloat16_tEfNS_4arch4Sm90ELb1ELb0ELb0ELb1ELb0ELb1ELb0ELb0ELi2ELi1ELi2ELi1ELb1EEENS1_24CollectiveEpilogueBwdGQAISD_fSG_Li256ELb1ELb0EEENS1_25SingleTileBwdLPTSchedulerILb1ELi128ELb0EEEEEEEEEvNT_6ParamsE,@function
        .size           _ZN7cutlass13device_kernelIN5flash11enable_sm90INS1_16FlashAttnBwdSm90INS1_25CollectiveMainloopBwdSm90ILi2ELi2ELi2EN4cute5tupleIJNS5_1CILi1EEES8_S8_EEENS6_IJNS7_ILi64EEENS7_ILi128EEENS7_ILi96EEEEEENS_10bfloat16_tEfNS_4arch4Sm90ELb1ELb0ELb0ELb1ELb0ELb1ELb0ELb0ELi2ELi1ELi2ELi1ELb1EEENS1_24CollectiveEpilogueBwdGQAISD_fSG_Li256ELb1ELb0EEENS1_25SingleTileBwdLPTSchedulerILb1ELi128ELb0EEEEEEEEEvNT_6ParamsE,(.L_x_3316 - _ZN7cutlass13device_kernelIN5flash11enable_sm90INS1_16FlashAttnBwdSm90INS1_25CollectiveMainloopBwdSm90ILi2ELi2ELi2EN4cute5tupleIJNS5_1CILi1EEES8_S8_EEENS6_IJNS7_ILi64EEENS7_ILi128EEENS7_ILi96EEEEEENS_10bfloat16_tEfNS_4arch4Sm90ELb1ELb0ELb0ELb1ELb0ELb1ELb0ELb0ELi2ELi1ELi2ELi1ELb1EEENS1_24CollectiveEpilogueBwdGQAISD_fSG_Li256ELb1ELb0EEENS1_25SingleTileBwdLPTSchedulerILb1ELi128ELb0EEEEEEEEEvNT_6ParamsE)
        .other          _ZN7cutlass13device_kernelIN5flash11enable_sm90INS1_16FlashAttnBwdSm90INS1_25CollectiveMainloopBwdSm90ILi2ELi2ELi2EN4cute5tupleIJNS5_1CILi1EEES8_S8_EEENS6_IJNS7_ILi64EEENS7_ILi128EEENS7_ILi96EEEEEENS_10bfloat16_tEfNS_4arch4Sm90ELb1ELb0ELb0ELb1ELb0ELb1ELb0ELb0ELi2ELi1ELi2ELi1ELb1EEENS1_24CollectiveEpilogueBwdGQAISD_fSG_Li256ELb1ELb0EEENS1_25SingleTileBwdLPTSchedulerILb1ELi128ELb0EEEEEEEEEvNT_6ParamsE,@"STO_CUDA_ENTRY STV_DEFAULT"
_ZN7cutlass13device_kernelIN5flash11enable_sm90INS1_16FlashAttnBwdSm90INS1_25CollectiveMainloopBwdSm90ILi2ELi2ELi2EN4cute5tupleIJNS5_1CILi1EEES8_S8_EEENS6_IJNS7_ILi64EEENS7_ILi128EEENS7_ILi96EEEEEENS_10bfloat16_tEfNS_4arch4Sm90ELb1ELb0ELb0ELb1ELb0ELb1ELb0ELb0ELi2ELi1ELi2ELi1ELb1EEENS1_24CollectiveEpilogueBwdGQAISD_fSG_Li256ELb1ELb0EEENS1_25SingleTileBwdLPTSchedulerILb1ELi128ELb0EEEEEEEEEvNT_6ParamsE:
        /* <DEDUP_REMOVED lines=24> */
.L_x_2973:
[----:B------:R-:W-:Y:S05]  /*0180*/  BSYNC B0 ;  /* 0x0000000000007941 */ /* 0x000fea0003800000 */
.L_x_2972:
        /* <DEDUP_REMOVED lines=37> */
.L_x_2974:
        /* <DEDUP_REMOVED lines=22> */
.L_x_2975:
[----:B------:R-:W-:Y:S01]  /*0540*/  PLOP3.LUT P0, PT, PT, PT, UP0, 0x80, 0x0 ;  /* 0x000000000000781c */ /* 0x000fe20003f0f008 */
[----:B------:R-:W-:Y:S01]  /*0550*/  NOP ;  /* 0x0000000000007918 */ /* 0x000fe20000000000 */
[----:B------:R-:W-:Y:S01]  /*0560*/  ULDC.64 UR46, c[0x0][0x208] ;  /* 0x00008200002e7ab9 */ /* 0x000fe20000000a00 */
[----:B------:R-:W-:Y:S01]  /*0570*/  BSSY B6, `(.L_x_2976) ;  /* 0x000091d000067945 */ /* 0x000fe20003800000 */
[----:B-12-4-:R-:W-:Y:S09]  /*0580*/  BAR.SYNC.DEFER_BLOCKING 0x0 ;  /* 0x0000000000007b1d */ /* 0x016ff20000010000 */
[----:B------:R-:W-:Y:S05]  /*0590*/  @!P0 BRA `(.L_x_2977) ;  /* 0x0000004c00748947 */ /* 0x000fea0003800000 */
.L_x_2978:
        /* <DEDUP_REMOVED lines=32> */
.L_x_2979:
[----:B------:R-:W-:Y:S01]  /*07a0*/  ULDC UR7, c[0x0][0x8cc] ;  /* 0x0002330000077ab9 */ /* 0x000fe20000000800 */
[----:B------:R-:W-:Y:S01]  /*07b0*/  UMOV UR36, UR10 ;  /* 0x0000000a00247c82 */ /* 0x000fe20008000000 */
[----:B------:R-:W-:-:S11]  /*07c0*/  UISETP.NE.AND UP0, UPT, UR7, 0x1, UPT ;  /* 0x000000010700788c */ /* 0x000fd6000bf05270 */
[----:B------:R-:W-:Y:S02]  /*07d0*/  @UP0 ULDC.64 UR8, c[0x0][0x8d0] ;  /* 0x0002340000080ab9 */ /* 0x000fe40000000a00 */
[----:B------:R-:W-:-:S04]  /*07e0*/  UIMAD.WIDE.U32 UR4, UR10, UR8, URZ ;  /* 0x000000080a0472a5 */ /* 0x000fc8000f8e003f */
[----:B------:R-:W-:-:S04]  /*07f0*/  @UP0 USHF.R.U32.HI UR36, URZ, UR9, UR5 ;  /* 0x000000093f240299 */ /* 0x000fc80008011605 */
[----:B------:R-:W-:-:S12]  /*0800*/  UIMAD UR4, UR36, UR7, URZ ;  /* 0x00000007240472a4 */ /* 0x000fd8000f8e023f */
.L_x_2980:
        /* <DEDUP_REMOVED lines=23> */
.L_x_2981:
        /* <DEDUP_REMOVED lines=14> */
.L_x_2983:
[----:B------:R-:W-:-:S05]  /*0a60*/  ULDC UR4, c[0x0][0x8f4] ;  /* 0x00023d0000047ab9 */ /* 0x000fca0000000800 */
.L_x_2982:
        /* <DEDUP_REMOVED lines=22> */
.L_x_2985:
        /* <DEDUP_REMOVED lines=14> */
.L_x_2986:
        /* <DEDUP_REMOVED lines=11> */
.L_x_2987:
        /* <DEDUP_REMOVED lines=13> */
.L_x_2988:
        /* <DEDUP_REMOVED lines=84> */
.L_x_2991:
        /* <DEDUP_REMOVED lines=15> */
.L_x_2990:
        /* <DEDUP_REMOVED lines=22> */
.L_x_2993:
        /* <DEDUP_REMOVED lines=15> */
.L_x_2992:
[----:B------:R-:W-:Y:S01]  /*16b0*/  SHF.R.S32.HI R23, RZ, 0x1f, R22 ;  /* 0x0000001fff177819 */ /* 0x000fe20000011416 */
[----:B------:R-:W-:-:S03]  /*16c0*/  UMOV UR4, 0xffffffff ;  /* 0xffffffff00047882 */ /* 0x000fc60000000000 */
[----:B------:R-:W-:-:S04]  /*16d0*/  LEA.HI R0, R23, R22, RZ, 0x7 ;  /* 0x0000001617007211 */ /* 0x000fc800078f38ff */
[----:B------:R-:W-:Y:S01]  /*16e0*/  SHF.R.S32.HI R19, RZ, 0x7, R0 ;  /* 0x00000007ff137819 */ /* 0x000fe20000011400 */
[----:B------:R-:W-:Y:S06]  /*16f0*/  BRA.DIV UR4, `(.L_x_2994) ;  /* 0x0000008204187947 */ /* 0x000fec000b800000 */
[----:B------:R1:W2:Y:S02]  /*1700*/  SHFL.IDX PT, R14, R19, RZ, 0x1f ;  /* 0x00001fff130e7589 */ /* 0x0002a400000e0000 */
.L_x_3080:
        /* <DEDUP_REMOVED lines=15> */
.L_x_2995:
        /* <DEDUP_REMOVED lines=19> */
.L_x_2997:
        /* <DEDUP_REMOVED lines=34> */
[----:B------:R-:W-:Y:S02]  /*1b50*/  IMAD R5, R3, 0x2, R2 ;  /* 0x0000000203057824 */ /* 0x000fe400078e0202 */
        /* <DEDUP_REMOVED lines=85> */
[----:B-1234-:R-:W-:-:S09]  /*20b0*/  ULDC UR6, c[0x0][0x744] ;  /* 0x0001d10000067ab9 */ /* 0x01efd20000000800 */
.L_x_3008:
[----:B------:R-:W-:-:S06]  /*20c0*/  UISETP.NE.AND UP0, UPT, UR9, 0x3, UPT ;  /* 0x000000030900788c */ /* 0x000fcc000bf05270 */
[----:B------:R-:W-:-:S13]  /*20d0*/  PLOP3.LUT P0, PT, PT, PT, UP0, 0x80, 0x0 ;  /* 0x000000000000781c */ /* 0x000fda0003f0f008 */
[----:B-1----:R-:W-:Y:S05]  /*20e0*/  @!P0 BRA `(.L_x_2998) ;  /* 0x0000000000048947 */ /* 0x002fea0003800000 */
[----:B------:R-:W-:Y:S01]  /*20f0*/  BPT.TRAP 0x1 ;  /* 0x000000040000795c */ /* 0x000fe20000300000 */
.L_x_2998:
[----:B------:R-:W-:Y:S01]  /*2100*/  R2UR UR7, R2 ;  /* 0x00000000020772ca */ /* 0x000fe200000e0000 */
[----:B------:R-:W-:-:S05]  /*2110*/  IMAD.U32 R6, RZ, RZ, UR4 ;  /* 0x00000004ff067e24 */ /* 0x000fca000f8e00ff */
[----:B------:R-:W-:-:S07]  /*2120*/  SHF.L.U32 R6, R6, 0x1f, RZ ;  /* 0x0000001f06067819 */ /* 0x000fce00000006ff */
[----:B------:R-:W-:-:S09]  /*2130*/  ULEA UR7, UR5, UR7, 0x3 ;  /* 0x0000000705077291 */ /* 0x000fd2000f8e183f */
[----:B------:R1:W2:Y:S01]  /*2140*/  SYNCS.PHASECHK.TRANS64.TRYWAIT P1, [UR7+0x26810], R6 ;  /* 0x02681006ff0075a7 */ /* 0x0002a20008020147 */
[----:B------:R-:W-:Y:S05]  /*2150*/  @!P0 BRA `(.L_x_2999) ;  /* 0x0000000000048947 */ /* 0x000fea0003800000 */
[----:B------:R-:W-:Y:S01]  /*2160*/  BPT.TRAP 0x1 ;  /* 0x000000040000795c */ /* 0x000fe20000300000 */
.L_x_2999:
[----:B--2---:R-:W-:Y:S05]  /*2170*/  @P1 BRA `(.L_x_3000) ;  /* 0x0000000000081947 */ /* 0x004fea0003800000 */
[----:B------:R-:W2:Y:S02]  /*2180*/  SYNCS.PHASECHK.TRANS64.TRYWAIT P1, [UR7+0x26810], R6 ;  /* 0x02681006ff0075a7 */ /* 0x000ea40008020147 */
[----:B--2---:R-:W-:Y:S05]  /*2190*/  @!P1 BRA `(.L_x_3001) ;  /* 0x0000007400a49947 */ /* 0x004fea0003800000 */
.L_x_3000:
        /* <DEDUP_REMOVED lines=66> */
.L_x_3002:
[----:B------:R1:W1:Y:S01]  /*25c0*/  SYNCS.PHASECHK.TRANS64.TRYWAIT P1, [UR7+0x26830], R6 ;  /* 0x02683006ff0075a7 */ /* 0x0002620008020147 */
[----:B------:R-:W-:Y:S05]  /*25d0*/  @!P0 BRA `(.L_x_3003) ;  /* 0x0000000000048947 */ /* 0x000fea0003800000 */
[----:B------:R-:W-:Y:S01]  /*25e0*/  BPT.TRAP 0x1 ;  /* 0x000000040000795c */ /* 0x000fe20000300000 */
.L_x_3003:
[----:B-1----:R-:W-:Y:S05]  /*25f0*/  @P1 BRA `(.L_x_3004) ;  /* 0x0000000000081947 */ /* 0x002fea0003800000 */
[----:B------:R-:W1:Y:S02]  /*2600*/  SYNCS.PHASECHK.TRANS64.TRYWAIT P1, [UR7+0x26830], R6 ;  /* 0x02683006ff0075a7 */ /* 0x000e640008020147 */
[----:B-1----:R-:W-:Y:S05]  /*2610*/  @!P1 BRA `(.L_x_3005) ;  /* 0x00000070009c9947 */ /* 0x002fea0003800000 */
.L_x_3004:
        /* <DEDUP_REMOVED lines=474> */
.L_x_3006:
        /* <DEDUP_REMOVED lines=46> */
.L_x_3007:
        /* <DEDUP_REMOVED lines=62> */
.L_x_2989:
[----:B------:R-:W-:Y:S05]  /*4a80*/  @P0 BRA `(.L_x_2984) ;  /* 0x0000004c002c0947 */ /* 0x000fea0003800000 */
[----:B------:R-:W-:Y:S01]  /*4a90*/  ULDC.64 UR4, c[0x0][0x878] ;  /* 0x00021e0000047ab9 */ /* 0x000fe20000000a00 */
[----:B-1----:R-:W1:Y:S01]  /*4aa0*/  S2R R4, SR_TID.X ;  /* 0x0000000000047919 */ /* 0x002e620000002100 */
[----:B------:R-:W-:Y:S01]  /*4ab0*/  UISETP.NE.U32.AND UP0, UPT, UR4, URZ, UPT ;  /* 0x0000003f0400728c */ /* 0x000fe2000bf05070 */
[----:B------:R-:W2:Y:S01]  /*4ac0*/  S2UR UR9, SR_CgaCtaId ;  /* 0x00000000000979c3 */ /* 0x000ea20000008800 */
[----:B------:R-:W-:Y:S01]  /*4ad0*/  UMOV UR8, 0x400 ;  /* 0x0000040000087882 */ /* 0x000fe20000000000 */
[----:B------:R-:W-:Y:S02]  /*4ae0*/  UIMAD UR36, UR36, 0x3000, URZ ;  /* 0x00003000242478a4 */ /* 0x000fe4000f8e023f */
[----:B------:R-:W-:Y:S01]  /*4af0*/  UISETP.NE.AND.EX UP0, UPT, UR5, URZ, UPT, UP0 ;  /* 0x0000003f0500728c */ /* 0x000fe2000bf05300 */
[----:B------:R-:W-:Y:S01]  /*4b00*/  ULDC.64 UR12, c[0x0][0x818] ;  /* 0x00020600000c7ab9 */ /* 0x000fe20000000a00 */
[----:B------:R-:W-:Y:S01]  /*4b10*/  ULDC.64 UR14, c[0x0][0x840] ;  /* 0x00021000000e7ab9 */ /* 0x000fe20000000a00 */
[----:B------:R-:W-:-:S03]  /*4b20*/  ULDC.64 UR16, c[0x0][0x848] ;  /* 0x0002120000107ab9 */ /* 0x000fc60000000a00 */
[----:B------:R-:W-:-:S05]  /*4b30*/  PLOP3.LUT P0, PT, PT, PT, UP0, 0x80, 0x0 ;  /* 0x000000000000781c */ /* 0x000fca0003f0f008 */
[----:B------:R-:W-:Y:S02]  /*4b40*/  @UP0 ULDC.64 UR4, c[0x0][0x878] ;  /* 0x00021e0000040ab9 */ /* 0x000fe40000000a00 */
[----:B------:R-:W-:-:S06]  /*4b50*/  @UP0 UIMAD.WIDE UR4, UR39, 0x4, UR4 ;  /* 0x00000004270408a5 */ /* 0x000fcc000f8e0204 */
[----:B------:R-:W-:Y:S02]  /*4b60*/  IMAD.U32 R2, RZ, RZ, UR4 ;  /* 0x00000004ff027e24 */ /* 0x000fe4000f8e00ff */
[----:B------:R-:W-:Y:S01]  /*4b70*/  IMAD.U32 R3, RZ, RZ, UR5 ;  /* 0x00000005ff037e24 */ /* 0x000fe2000f8e00ff */
[----:B------:R-:W-:-:S04]  /*4b80*/  ULDC UR5, c[0x0][0x850] ;  /* 0x0002140000057ab9 */ /* 0x000fc80000000800 */
[----:B------:R-:W3:Y:S01]  /*4b90*/  @P0 LDG.E R2, desc[UR46][R2.64] ;  /* 0x0000002e02020981 */ /* 0x000ee2000c1e1900 */
[----:B-1----:R-:W-:Y:S01]  /*4ba0*/  VIADD R5, R4, 0xffffff80 ;  /* 0xffffff8004057836 */ /* 0x002fe20000000000 */
[----:B------:R-:W-:Y:S01]  /*4bb0*/  UISETP.NE.AND UP1, UPT, UR5, 0x1, UPT ;  /* 0x000000010500788c */ /* 0x000fe2000bf25270 */
[----:B------:R-:W-:Y:S03]  /*4bc0*/  BSSY B0, `(.L_x_3009) ;  /* 0x0000056000007945 */ /* 0x000fe60003800000 */
[----:B------:R-:W-:-:S07]  /*4bd0*/  SHF.R.S32.HI R0, RZ, 0x1f, R5 ;  /* 0x0000001fff007819 */ /* 0x000fce0000011405 */
[----:B------:R-:W-:Y:S01]  /*4be0*/  @UP1 ULDC UR10, c[0x0][0x858] ;  /* 0x00021600000a1ab9 */ /* 0x000fe20000000800 */
[----:B------:R-:W-:Y:S01]  /*4bf0*/  BAR.SYNC.DEFER_BLOCKING 0x1, 0x100 ;  /* 0x0044000000007b1d */ /* 0x000fe20000010000 */
[----:B---3--:R-:W-:Y:S02]  /*4c00*/  @P0 R2UR UR4, R2 ;  /* 0x00000000020402ca */ /* 0x008fe400000e0000 */
        /* <DEDUP_REMOVED lines=9> */
[----:B------:R-:W-:-:S03]  /*4ca0*/  @UP0 ULEA.HI UR5, UR5, UR4, URZ, 0x7 ;  /* 0x0000000405050291 */ /* 0x000fc6000f8f383f */
[----:B------:R-:W-:Y:S01]  /*4cb0*/  @UP1 ULDC UR4, c[0x0][0x854] ;  /* 0x0002150000041ab9 */ /* 0x000fe20000000800 */
[----:B------:R-:W-:Y:S02]  /*4cc0*/  @UP0 USHF.R.S32.HI UR6, URZ, 0x7, UR5 ;  /* 0x000000073f060899 */ /* 0x000fe40008011405 */
[----:B------:R-:W-:Y:S02]  /*4cd0*/  UIMAD.WIDE.U32 UR4, UR37, UR4, URZ ;  /* 0x00000004250472a5 */ /* 0x000fe4000f8e003f */
[----:B------:R-:W-:Y:S02]  /*4ce0*/  @UP0 UIMAD UR6, UR6, 0x3000, URZ ;  /* 0x00003000060608a4 */ /* 0x000fe4000f8e023f */
[----:B------:R-:W-:Y:S02]  /*4cf0*/  @UP1 USHF.R.U32.HI UR37, URZ, UR10, UR5 ;  /* 0x0000000a3f251299 */ /* 0x000fe40008011605 */
[----:B------:R-:W-:Y:S02]  /*4d00*/  @UP0 USHF.R.S32.HI UR7, URZ, 0x1f, UR6 ;  /* 0x0000001f3f070899 */ /* 0x000fe40008011406 */
[----:B--2---:R-:W-:Y:S01]  /*4d10*/  ULEA UR4, UR9, UR8, 0x18 ;  /* 0x0000000809047291 */ /* 0x004fe2000f8ec03f */
[----:B------:R-:W-:Y:S01]  /*4d20*/  @!UP0 UMOV UR6, URZ ;  /* 0x0000003f00068c82 */ /* 0x000fe20008000000 */
[----:B------:R-:W-:-:S02]  /*4d30*/  USHF.R.S32.HI UR5, URZ, 0x1f, UR37 ;  /* 0x0000001f3f057899 */ /* 0x000fc40008011425 */
[----:B------:R-:W-:Y:S02]  /*4d40*/  UIADD3 UR8, UP1, UR36, UR6, URZ ;  /* 0x0000000624087290 */ /* 0x000fe4000ff3e03f */
[----:B------:R-:W-:Y:S01]  /*4d50*/  LEA R0, R0, UR4, 0x2 ;  /* 0x0000000400007c11 */ /* 0x000fe2000f8e10ff */
[----:B------:R-:W-:Y:S01]  /*4d60*/  @!UP0 UMOV UR7, URZ ;  /* 0x0000003f00078c82 */ /* 0x000fe20008000000 */
[----:B------:R-:W-:Y:S02]  /*4d70*/  UIMAD UR6, UR5, UR12, URZ ;  /* 0x0000000c050672a4 */ /* 0x000fe4000f8e023f */
[----:B------:R-:W-:Y:S01]  /*4d80*/  ULEA.HI.X.SX32 UR9, UR36, UR7, 0x1, UP1 ;  /* 0x0000000724097291 */ /* 0x000fe200088f0e3f */
[----:B------:R1:W-:Y:S01]  /*4d90*/  STS.128 [R0], R24 ;  /* 0x0000001800007388 */ /* 0x0003e20000000c00 */
[----:B------:R-:W-:Y:S02]  /*4da0*/  UIMAD UR5, UR5, UR14, URZ ;  /* 0x0000000e050572a4 */ /* 0x000fe4000f8e023f */
[----:B------:R-:W-:Y:S01]  /*4db0*/  UIMAD UR10, UR37, UR13, UR6 ;  /* 0x0000000d250a72a4 */ /* 0x000fe2000f8e0206 */
[----:B------:R1:W-:Y:S01]  /*4dc0*/  STS.128 [R0+0x800], R28 ;  /* 0x0008001c00007388 */ /* 0x0003e20000000c00 */
[----:B------:R-:W-:-:S02]  /*4dd0*/  UIMAD.WIDE.U32 UR6, UR37, UR12, UR8 ;  /* 0x0000000c250672a5 */ /* 0x000fc4000f8e0008 */
[----:B------:R-:W-:Y:S01]  /*4de0*/  UIMAD UR12, UR37, UR15, UR5 ;  /* 0x0000000f250c72a4 */ /* 0x000fe2000f8e0205 */
[----:B------:R1:W-:Y:S01]  /*4df0*/  STS.128 [R0+0x1000], R32 ;  /* 0x0010002000007388 */ /* 0x0003e20000000c00 */
[----:B------:R-:W-:Y:S02]  /*4e00*/  USHF.R.S32.HI UR5, URZ, 0x1f, UR39 ;  /* 0x0000001f3f057899 */ /* 0x000fe40008011427 */
[----:B------:R-:W-:Y:S01]  /*4e10*/  UIMAD.WIDE.U32 UR8, UR37, UR14, UR8 ;  /* 0x0000000e250872a5 */ /* 0x000fe2000f8e0008 */
[----:B------:R1:W-:Y:S01]  /*4e20*/  STS.128 [R0+0x1800], R36 ;  /* 0x0018002400007388 */ /* 0x0003e20000000c00 */
[----:B------:R-:W-:Y:S01]  /*4e30*/  USEL UR5, UR5, URZ, !UP0 ;  /* 0x0000003f05057287 */ /* 0x000fe2000c000000 */
[----:B------:R-:W-:Y:S02]  /*4e40*/  ULDC.64 UR14, c[0x0][0x820] ;  /* 0x00020800000e7ab9 */ /* 0x000fe40000000a00 */
[----:B------:R1:W-:Y:S01]  /*4e50*/  STS.128 [R0+0x2000], R40 ;  /* 0x0020002800007388 */ /* 0x0003e20000000c00 */
[----:B------:R-:W-:-:S02]  /*4e60*/  USEL UR39, UR39, URZ, !UP0 ;  /* 0x0000003f27277287 */ /* 0x000fc4000c000000 */
[----:B------:R-:W-:Y:S01]  /*4e70*/  UIMAD UR11, UR5, UR14, URZ ;  /* 0x0000000e050b72a4 */ /* 0x000fe2000f8e023f */
[----:B------:R1:W-:Y:S01]  /*4e80*/  STS.128 [R0+0x2800], R44 ;  /* 0x0028002c00007388 */ /* 0x0003e20000000c00 */
[----:B------:R-:W-:Y:S02]  /*4e90*/  UIADD3 UR7, UR7, UR10, URZ ;  /* 0x0000000a07077290 */ /* 0x000fe4000fffe03f */
[----:B------:R-:W-:Y:S01]  /*4ea0*/  UIMAD UR5, UR5, UR16, URZ ;  /* 0x00000010050572a4 */ /* 0x000fe2000f8e023f */
[----:B------:R1:W-:Y:S01]  /*4eb0*/  STS.128 [R0+0x3000], R48 ;  /* 0x0030003000007388 */ /* 0x0003e20000000c00 */
[----:B------:R-:W-:Y:S02]  /*4ec0*/  UIADD3 UR9, UR9, UR12, URZ ;  /* 0x0000000c09097290 */ /* 0x000fe4000fffe03f */
        /* <DEDUP_REMOVED lines=16> */
[----:B------:R-:W-:Y:S01]  /*4fd0*/  @!PT LDS RZ, [RZ] ;  /* 0x00000000fffff984 */ /* 0x000fe20000000800 */
[----:B------:R-:W-:Y:S01]  /*4fe0*/  @!PT LDS RZ, [RZ] ;  /* 0x00000000fffff984 */ /* 0x000fe20000000800 */
[----:B------:R-:W-:Y:S01]  /*4ff0*/  @!PT LDS RZ, [RZ] ;  /* 0x00000000fffff984 */ /* 0x000fe20000000800 */
[----:B------:R-:W-:Y:S01]  /*5000*/  @!PT LDS RZ, [RZ] ;  /* 0x00000000fffff984 */ /* 0x000fe20000000800 */
[----:B------:R2:W-:Y:S06]  /*5010*/  MEMBAR.ALL.CTA ;  /* 0x0000000000007992 */ /* 0x0005ec0000008000 */
[----:B--2---:R-:W2:Y:S01]  /*5020*/  FENCE.VIEW.ASYNC.S ;  /* 0x00000000000073c6 */ /* 0x004ea20000000000 */
        /* <DEDUP_REMOVED lines=8> */
.L_x_3011:
[----:B------:R-:W-:Y:S01]  /*50b0*/  @P0 ELECT P1, URZ, PT ;  /* 0x00000000003f082f */ /* 0x000fe20003820000 */
[----:B------:R2:W-:-:S12]  /*50c0*/  UBLKRED.G.S.ADD.F32.RN [UR6], [UR4], UR5, desc[UR8] ;  /* 0x00000806040073bb */ /* 0x0005d800080a1405 */
[----:B------:R-:W-:Y:S02]  /*50d0*/  @P1 PLOP3.LUT P0, PT, P1, PT, PT, 0x8, 0x0 ;  /* 0x000000000000181c */ /* 0x000fe40000f0e170 */
[----:B------:R-:W-:-:S11]  /*50e0*/  PLOP3.LUT P1, PT, PT, PT, PT, 0x8, 0x0 ;  /* 0x000000000000781c */ /* 0x000fd60003f2e170 */
[----:B--2---:R-:W-:Y:S05]  /*50f0*/  @P0 BRA.U.ANY `(.L_x_3011) ;  /* 0xfffffffd00ec0947 */ /* 0x004fea000393ffff */
[----:B------:R0:W-:Y:S01]  /*5100*/  UTMACMDFLUSH ;  /* 0x00000000000079b7 */ /* 0x0001e20000000000 */
[----:B------:R-:W-:-:S04]  /*5110*/  DEPBAR.LE SB0, 0x0 ;  /* 0x000080000000791a */ /* 0x000fc80000000000 */
.L_x_3010:
[----:B------:R-:W-:Y:S05]  /*5120*/  BSYNC B0 ;  /* 0x0000000000007941 */ /* 0x000fea0003800000 */
.L_x_3009:
        /* <DEDUP_REMOVED lines=28> */
.L_x_3012:
        /* <DEDUP_REMOVED lines=8> */
.L_x_2977:
        /* <DEDUP_REMOVED lines=29> */
.L_x_3014:
[----:B------:R-:W-:Y:S01]  /*5540*/  ULDC UR9, c[0x0][0x8cc] ;  /* 0x0002330000097ab9 */ /* 0x000fe20000000800 */
[----:B------:R-:W-:Y:S01]  /*5550*/  UMOV UR7, UR8 ;  /* 0x0000000800077c82 */ /* 0x000fe20008000000 */
[----:B------:R-:W-:-:S11]  /*5560*/  UISETP.NE.AND UP0, UPT, UR9, 0x1, UPT ;  /* 0x000000010900788c */ /* 0x000fd6000bf05270 */
[----:B------:R-:W-:Y:S02]  /*5570*/  @UP0 ULDC.64 UR10, c[0x0][0x8d0] ;  /* 0x00023400000a0ab9 */ /* 0x000fe40000000a00 */
[----:B------:R-:W-:-:S04]  /*5580*/  UIMAD.WIDE.U32 UR4, UR8, UR10, URZ ;  /* 0x0000000a080472a5 */ /* 0x000fc8000f8e003f */
[----:B------:R-:W-:-:S04]  /*5590*/  @UP0 USHF.R.U32.HI UR7, URZ, UR11, UR5 ;  /* 0x0000000b3f070299 */ /* 0x000fc80008011605 */
[----:B------:R-:W-:-:S12]  /*55a0*/  UIMAD UR4, UR7, UR9, URZ ;  /* 0x00000009070472a4 */ /* 0x000fd8000f8e023f */
.L_x_3015:
        /* <DEDUP_REMOVED lines=23> */
.L_x_3016:
        /* <DEDUP_REMOVED lines=13> */
.L_x_3018:
[----:B------:R-:W-:-:S05]  /*57f0*/  ULDC UR4, c[0x0][0x8f4] ;  /* 0x00023d0000047ab9 */ /* 0x000fca0000000800 */
.L_x_3017:
        /* <DEDUP_REMOVED lines=46> */
.L_x_3019:
        /* <DEDUP_REMOVED lines=13> */
.L_x_3020:
        /* <DEDUP_REMOVED lines=12> */
.L_x_3021:
        /* <DEDUP_REMOVED lines=54> */
.L_x_3024:
[----:B------:R-:W-:Y:S05]  /*5fd0*/  BSYNC B0 ;  /* 0x0000000000007941 */ /* 0x000fea0003800000 */
.L_x_3023:
        /* <DEDUP_REMOVED lines=19> */
.L_x_3026:
[----:B------:R-:W-:Y:S05]  /*6110*/  BSYNC B0 ;  /* 0x0000000000007941 */ /* 0x000fea0003800000 */
.L_x_3025:
[----:B------:R-:W-:Y:S06]  /*6120*/  BAR.ARV 0xa, 0xa0 ;  /* 0x0282800000007b1d */ /* 0x000fec0000002000 */
[----:B------:R-:W-:Y:S04]  /*6130*/  BSSY B0, `(.L_x_3027) ;  /* 0x0000003000007945 */ /* 0x000fe80003800000 */
[----:B------:R-:W-:Y:S05]  /*6140*/  @!P0 BRA `(.L_x_3028) ;  /* 0x0000000000048947 */ /* 0x000fea0003800000 */
[----:B------:R-:W-:-:S04]  /*6150*/  DEPBAR.LE SB0, 0x0 ;  /* 0x000080000000791a */ /* 0x000fc80000000000 */
.L_x_3028:
[----:B------:R-:W-:Y:S05]  /*6160*/  BSYNC B0 ;  /* 0x0000000000007941 */ /* 0x000fea0003800000 */
.L_x_3027:
[----:B------:R-:W-:Y:S06]  /*6170*/  BAR.ARV 0xb, 0xa0 ;  /* 0x02c2800000007b1d */ /* 0x000fec0000002000 */
[----:B------:R-:W-:Y:S01]  /*6180*/  UIADD3 UR18, UR12, 0x1, URZ ;  /* 0x000000010c127890 */ /* 0x000fe2000fffe03f */
[----:B------:R-:W-:Y:S11]  /*6190*/  BRA `(.L_x_3029) ;  /* 0x0000000000047947 */ /* 0x000ff60003800000 */
.L_x_3022:
[----:B------:R-:W-:-:S05]  /*61a0*/  UMOV UR18, UR12 ;  /* 0x0000000c00127c82 */ /* 0x000fca0008000000 */
.L_x_3029:
        /* <DEDUP_REMOVED lines=22> */
.L_x_3042:
        /* <DEDUP_REMOVED lines=20> */
.L_x_3031:
[----:B------:R-:W-:Y:S05]  /*6450*/  BSYNC B0 ;  /* 0x0000000000007941 */ /* 0x000fea0003800000 */
.L_x_3030:
        /* <DEDUP_REMOVED lines=13> */
.L_x_3033:
[----:B------:R-:W-:Y:S05]  /*6530*/  BSYNC B0 ;  /* 0x0000000000007941 */ /* 0x000fea0003800000 */
.L_x_3032:
[----:B------:R-:W-:Y:S06]  /*6540*/  BAR.ARV 0xa, 0xa0 ;  /* 0x0282800000007b1d */ /* 0x000fec0000002000 */
[----:B------:R-:W-:Y:S04]  /*6550*/  BSSY B0, `(.L_x_3034) ;  /* 0x0000003000007945 */ /* 0x000fe80003800000 */
[----:B------:R-:W-:Y:S05]  /*6560*/  @!P0 BRA `(.L_x_3035) ;  /* 0x0000000000048947 */ /* 0x000fea0003800000 */
[----:B------:R-:W-:-:S04]  /*6570*/  DEPBAR.LE SB0, 0x0 ;  /* 0x000080000000791a */ /* 0x000fc80000000000 */
.L_x_3035:
[----:B------:R-:W-:Y:S05]  /*6580*/  BSYNC B0 ;  /* 0x0000000000007941 */ /* 0x000fea0003800000 */
.L_x_3034:
        /* <DEDUP_REMOVED lines=13> */
.L_x_3037:
[----:B------:R-:W-:Y:S05]  /*6660*/  BSYNC B0 ;  /* 0x0000000000007941 */ /* 0x000fea0003800000 */
.L_x_3036:
        /* <DEDUP_REMOVED lines=13> */
.L_x_3039:
[----:B------:R-:W-:Y:S05]  /*6740*/  BSYNC B0 ;  /* 0x0000000000007941 */ /* 0x000fea0003800000 */
.L_x_3038:
[----:B------:R-:W-:Y:S01]  /*6750*/  UIADD3 UR18, UR18, 0x2, URZ ;  /* 0x0000000212127890 */ /* 0x000fe2000fffe03f */
[----:B------:R-:W-:Y:S06]  /*6760*/  BAR.ARV 0xa, 0xa0 ;  /* 0x0282800000007b1d */ /* 0x000fec0000002000 */
[----:B------:R-:W-:Y:S01]  /*6770*/  UISETP.GE.AND UP0, UPT, UR18, UR7, UPT ;  /* 0x000000071200728c */ /* 0x000fe2000bf06270 */
[----:B------:R-:W-:Y:S04]  /*6780*/  BSSY B0, `(.L_x_3040) ;  /* 0x0000003000007945 */ /* 0x000fe80003800000 */
[----:B------:R-:W-:Y:S06]  /*6790*/  @!P0 BRA `(.L_x_3041) ;  /* 0x0000000000048947 */ /* 0x000fec0003800000 */
[----:B------:R-:W-:-:S04]  /*67a0*/  DEPBAR.LE SB0, 0x0 ;  /* 0x000080000000791a */ /* 0x000fc80000000000 */
.L_x_3041:
[----:B------:R-:W-:Y:S05]  /*67b0*/  BSYNC B0 ;  /* 0x0000000000007941 */ /* 0x000fea0003800000 */
.L_x_3040:
[----:B------:R-:W-:Y:S06]  /*67c0*/  BAR.ARV 0xb, 0xa0 ;  /* 0x02c2800000007b1d */ /* 0x000fec0000002000 */
[----:B------:R-:W-:Y:S01]  /*67d0*/  PLOP3.LUT P1, PT, PT, PT, UP0, 0x80, 0x0 ;  /* 0x000000000000781c */ /* 0x000fe20003f2f008 */
[----:B------:R-:W-:Y:S02]  /*67e0*/  UIADD3 UR26, UR26, 0x3000, URZ ;  /* 0x000030001a1a7890 */ /* 0x000fe4000fffe03f */
[----:B------:R-:W-:-:S10]  /*67f0*/  UIADD3 UR6, UR6, 0x3000, URZ ;  /* 0x0000300006067890 */ /* 0x000fd4000fffe03f */
[----:B------:R-:W-:Y:S05]  /*6800*/  @!P1 BRA `(.L_x_3042) ;  /* 0xfffffff800c09947 */ /* 0x000fea000383ffff */
[----:B------:R-:W-:Y:S05]  /*6810*/  BRA `(.L_x_2984) ;  /* 0x0000002c00c87947 */ /* 0x000fea0003800000 */
.L_x_3013:
        /* <DEDUP_REMOVED lines=22> */
.L_x_3043:
[----:B------:R-:W-:Y:S01]  /*6980*/  ULDC UR9, c[0x0][0x8cc] ;  /* 0x0002330000097ab9 */ /* 0x000fe20000000800 */
[----:B------:R-:W-:Y:S01]  /*6990*/  UMOV UR7, UR8 ;  /* 0x0000000800077c82 */ /* 0x000fe20008000000 */
[----:B------:R-:W-:-:S11]  /*69a0*/  UISETP.NE.AND UP0, UPT, UR9, 0x1, UPT ;  /* 0x000000010900788c */ /* 0x000fd6000bf05270 */
[----:B------:R-:W-:Y:S02]  /*69b0*/  @UP0 ULDC.64 UR10, c[0x0][0x8d0] ;  /* 0x00023400000a0ab9 */ /* 0x000fe40000000a00 */
[----:B------:R-:W-:-:S04]  /*69c0*/  UIMAD.WIDE.U32 UR4, UR8, UR10, URZ ;  /* 0x0000000a080472a5 */ /* 0x000fc8000f8e003f */
[----:B------:R-:W-:-:S04]  /*69d0*/  @UP0 USHF.R.U32.HI UR7, URZ, UR11, UR5 ;  /* 0x0000000b3f070299 */ /* 0x000fc80008011605 */
[----:B------:R-:W-:-:S12]  /*69e0*/  UIMAD UR4, UR7, UR9, URZ ;  /* 0x00000009070472a4 */ /* 0x000fd8000f8e023f */
.L_x_3044:
        /* <DEDUP_REMOVED lines=23> */
.L_x_3045:
        /* <DEDUP_REMOVED lines=14> */
.L_x_3047:
[----:B------:R-:W-:-:S05]  /*6c40*/  ULDC UR4, c[0x0][0x8f4] ;  /* 0x00023d0000047ab9 */ /* 0x000fca0000000800 */
.L_x_3046:
        /* <DEDUP_REMOVED lines=60> */
.L_x_3049:
        /* <DEDUP_REMOVED lines=12> */
.L_x_3050:
[----:B------:R-:W-:Y:S05]  /*70d0*/  @!P2 BRA `(.L_x_3051) ;  /* 0x000000000014a947 */ /* 0x000fea0003800000 */
[----:B------:R-:W-:Y:S02]  /*70e0*/  IMAD.U32 R2, RZ, RZ, UR14 ;  /* 0x0000000eff027e24 */ /* 0x000fe4000f8e00ff */
[----:B------:R-:W-:-:S05]  /*70f0*/  IMAD.U32 R3, RZ, RZ, UR15 ;  /* 0x0000000fff037e24 */ /* 0x000fca000f8e00ff */
[----:B------:R-:W2:Y:S04]  /*7100*/  LDG.E R5, desc[UR46][R2.64] ;  /* 0x0000002e02057981 */ /* 0x000ea8000c1e1900 */
[----:B------:R-:W2:Y:S02]  /*7110*/  LDG.E R4, desc[UR46][R2.64+0x4] ;  /* 0x0000042e02047981 */ /* 0x000ea4000c1e1900 */
[----:B--2---:R-:W-:-:S07]  /*7120*/  IMAD.IADD R4, R4, 0x1, -R5 ;  /* 0x0000000104047824 */ /* 0x004fce00078e0a05 */
.L_x_3051:
        /* <DEDUP_REMOVED lines=62> */
.L_x_3081:
        /* <DEDUP_REMOVED lines=15> */
.L_x_3054:
        /* <DEDUP_REMOVED lines=122> */
.L_x_3065:
[----:B-123--:R-:W-:-:S04]  /*7da0*/  SHF.L.U32 R18, R10, 0x1f, RZ ;  /* 0x0000001f0a127819 */ /* 0x00efc800000006ff */
[----:B------:R-:W2:Y:S02]  /*7db0*/  SYNCS.PHASECHK.TRANS64.TRYWAIT P1, [R15+URZ+0x26840], R18 ;  /* 0x026840120f0075a7 */ /* 0x000ea4000802017f */
[----:B--2---:R-:W-:Y:S05]  /*7dc0*/  @!P1 BRA `(.L_x_3057) ;  /* 0x0000001800dc9947 */ /* 0x004fea0003800000 */
.L_x_3082:
        /* <DEDUP_REMOVED lines=8> */
.L_x_3058:
        /* <DEDUP_REMOVED lines=44> */
.L_x_3083:
        /* <DEDUP_REMOVED lines=8> */
.L_x_3060:
        /* <DEDUP_REMOVED lines=44> */
.L_x_3084:
        /* <DEDUP_REMOVED lines=8> */
.L_x_3062:
        /* <DEDUP_REMOVED lines=38> */
.L_x_3086:
        /* <DEDUP_REMOVED lines=8> */
.L_x_3064:
        /* <DEDUP_REMOVED lines=44> */
.L_x_3056:
[----:B------:R-:W4:Y:S02]  /*8a70*/  LDL.LU R4, [R1+0x4] ;  /* 0x0000040001047983 */ /* 0x000f240000300800 */
[----:B----4-:R-:W-:Y:S02]  /*8a80*/  ISETP.NE.AND P1, PT, R4, RZ, PT ;  /* 0x000000ff0400720c */ /* 0x010fe40003f25270 */
[----:B------:R4:W5:Y:S11]  /*8a90*/  LDL R4, [R1] ;  /* 0x0000000001047983 */ /* 0x0009760000100800 */
[----:B----4-:R-:W-:Y:S05]  /*8aa0*/  @!P1 BRA `(.L_x_3055) ;  /* 0x0000000400949947 */ /* 0x010fea0003800000 */
[----:B------:R-:W-:-:S04]  /*8ab0*/  SHF.L.U32 R12, R10, 0x1f, RZ ;  /* 0x0000001f0a0c7819 */ /* 0x000fc800000006ff */
[----:B------:R-:W4:Y:S02]  /*8ac0*/  SYNCS.PHASECHK.TRANS64.TRYWAIT P1, [R15+URZ+0x26840], R12 ;  /* 0x0268400c0f0075a7 */ /* 0x000f24000802017f */
[----:B----4-:R-:W-:Y:S05]  /*8ad0*/  @!P1 BRA `(.L_x_3066) ;  /* 0x0000000c00ec9947 */ /* 0x010fea0003800000 */
.L_x_3087:
        /* <DEDUP_REMOVED lines=8> */
.L_x_3067:
        /* <DEDUP_REMOVED lines=41> */
.L_x_3088:
        /* <DEDUP_REMOVED lines=8> */
.L_x_3069:
        /* <DEDUP_REMOVED lines=41> */
.L_x_3055:
[----:B------:R-:W1:Y:S01]  /*9100*/  S2R R0, SR_TID.X ;  /* 0x0000000000007919 */ /* 0x000e620000002100 */
[----:B------:R-:W-:Y:S01]  /*9110*/  IMAD R3, R16, 0x8, R15 ;  /* 0x0000000810037824 */ /* 0x000fe200078e020f */
[----:B-1----:R-:W-:Y:S02]  /*9120*/  LOP3.LUT R2, R0, 0x7f, RZ, 0xc0, !PT ;  /* 0x0000007f00027812 */ /* 0x002fe400078ec0ff */
[----:B------:R-:W-:Y:S02]  /*9130*/  SHF.L.U32 R0, R10, 0x1f, RZ ;  /* 0x0000001f0a007819 */ /* 0x000fe400000006ff */
[----:B------:R-:W-:Y:S02]  /*9140*/  ISETP.NE.AND P1, PT, R2, RZ, PT ;  /* 0x000000ff0200720c */ /* 0x000fe40003f25270 */
[----:B------:R-:W1:Y:S02]  /*9150*/  SYNCS.PHASECHK.TRANS64.TRYWAIT P0, [R3+URZ+0x26840], R0 ;  /* 0x02684000030075a7 */ /* 0x000e64000800017f */
[----:B-1----:R-:W-:Y:S09]  /*9160*/  @!P0 BRA `(.L_x_3070) ;  /* 0x0000000800708947 */ /* 0x002ff20003800000 */
.L_x_3089:
[----:B------:R-:W-:Y:S05]  /*9170*/  @P1 BRA `(.L_x_3071) ;  /* 0x0000000000181947 */ /* 0x000fea0003800000 */
[----:B------:R-:W1:Y:S01]  /*9180*/  S2R R2, SR_TID.X ;  /* 0x0000000000027919 */ /* 0x000e620000002100 */
[----:B------:R-:W-:-:S04]  /*9190*/  IMAD.MOV.U32 R0, RZ, RZ, 0x3100 ;  /* 0x00003100ff007424 */ /* 0x000fc800078e00ff */
[----:B------:R1:W-:Y:S02]  /*91a0*/  SYNCS.ARRIVE.TRANS64 RZ, [R3+URZ+0x26830], R0 ;  /* 0x0268300003ff79a7 */ /* 0x0003e4000800003f */
[----:B-1----:R-:W-:-:S13]  /*91b0*/  LOP3.LUT P0, RZ, R2, 0x1f, RZ, 0xc0, !PT ;  /* 0x0000001f02ff7812 */ /* 0x002fda000780c0ff */
[----:B------:R-:W-:Y:S05]  /*91c0*/  @!P0 BRA `(.L_x_3071) ;  /* 0x0000000000048947 */ /* 0x000fea0003800000 */
[----:B------:R-:W-:Y:S01]  /*91d0*/  BPT.TRAP 0x1 ;  /* 0x000000040000795c */ /* 0x000fe20000300000 */
.L_x_3071:
        /* <DEDUP_REMOVED lines=48> */
.L_x_3052:
[----:B------:R-:W-:Y:S05]  /*94e0*/  BSYNC B0 ;  /* 0x0000000000007941 */ /* 0x000fea0003800000 */
.L_x_3048:
[----:B------:R-:W-:-:S03]  /*94f0*/  UMOV UR7, 0xffffffff ;  /* 0xffffffff00077882 */ /* 0x000fc60000000000 */
[----:B------:R-:W-:Y:S05]  /*9500*/  BRA.DIV UR7, `(.L_x_3072) ;  /* 0x00000006079c7947 */ /* 0x000fea000b800000 */
[----:B------:R-:W-:-:S13]  /*9510*/  ELECT P6, URZ, PT ;  /* 0x00000000003f782f */ /* 0x000fda00038c0000 */
.L_x_3092:
[----:B------:R-:W-:Y:S05]  /*9520*/  @!P6 BRA `(.L_x_2984) ;  /* 0x000000000084e947 */ /* 0x000fea0003800000 */
[----:B------:R-:W-:-:S06]  /*9530*/  ULOP3.LUT UR7, UR38, 0x2, URZ, 0xfc, !UPT ;  /* 0x0000000226077892 */ /* 0x000fcc000f8efc3f */
[----:B------:R-:W-:-:S05]  /*9540*/  IMAD.U32 R0, RZ, RZ, UR7 ;  /* 0x00000007ff007e24 */ /* 0x000fca000f8e00ff */
[----:B------:R-:W-:-:S13]  /*9550*/  ISETP.NE.AND P2, PT, R0, 0x3, PT ;  /* 0x000000030000780c */ /* 0x000fda0003f45270 */
[----:B------:R-:W-:Y:S05]  /*9560*/  @!P2 BRA `(.L_x_3073) ;  /* 0x000000000004a947 */ /* 0x000fea0003800000 */
[----:B------:R-:W-:Y:S01]  /*9570*/  BPT.TRAP 0x1 ;  /* 0x000000040000795c */ /* 0x000fe20000300000 */
.L_x_3073:
        /* <DEDUP_REMOVED lines=15> */
.L_x_3093:
[----:B------:R-:W2:Y:S02]  /*9670*/  SYNCS.PHASECHK.TRANS64.TRYWAIT P0, [R3+URZ], R0 ;  /* 0x00000000030075a7 */ /* 0x000ea4000800017f */
[----:B--2---:R-:W-:Y:S05]  /*9680*/  @!P0 BRA `(.L_x_3075) ;  /* 0x0000000400708947 */ /* 0x004fea0003800000 */
.L_x_3094:
[----:B------:R-:W-:Y:S05]  /*9690*/  @!P2 BRA `(.L_x_3076) ;  /* 0x000000000004a947 */ /* 0x000fea0003800000 */
[----:B------:R-:W-:Y:S01]  /*96a0*/  BPT.TRAP 0x1 ;  /* 0x000000040000795c */ /* 0x000fe20000300000 */
.L_x_3076:
[----:B--2---:R-:W-:-:S04]  /*96b0*/  VIADD R3, R8, 0x26840 ;  /* 0x0002684008037836 */ /* 0x004fc80000000000 */
[----:B------:R-:W-:-:S04]  /*96c0*/  IMAD R5, R2, 0x8, R3 ;  /* 0x0000000802057824 */ /* 0x000fc800078e0203 */
[----:B------:R-:W2:Y:S02]  /*96d0*/  SYNCS.PHASECHK.TRANS64.TRYWAIT P0, [R5+URZ], R4 ;  /* 0x00000004050075a7 */ /* 0x000ea4000800017f */
[----:B--2---:R-:W-:Y:S05]  /*96e0*/  @!P0 BRA `(.L_x_3077) ;  /* 0x00000004006c8947 */ /* 0x004fea0003800000 */
.L_x_3095:
[----:B------:R-:W-:-:S07]  /*96f0*/  IMAD R3, R6, 0x8, R3 ;  /* 0x0000000806037824 */ /* 0x000fce00078e0203 */
.L_x_3078:
[----:B---3--:R3:W4:Y:S02]  /*9700*/  SYNCS.PHASECHK.TRANS64.TRYWAIT P0, [R3+URZ], R0 ;  /* 0x00000000030075a7 */ /* 0x008724000800017f */
[----:B----4-:R-:W-:Y:S05]  /*9710*/  @!P0 NANOSLEEP.SYNCS 0x989680 ;  /* 0x009896800000895d */ /* 0x010fea0003900000 */
[----:B------:R-:W4:Y:S02]  /*9720*/  @!P0 SYNCS.PHASECHK.TRANS64 P0, [R3+URZ], R0 ;  /* 0x00000000030085a7 */ /* 0x000f24000800007f */
[----:B----4-:R-:W-:Y:S05]  /*9730*/  @!P0 BRA `(.L_x_3078) ;  /* 0xfffffffc00f08947 */ /* 0x010fea000383ffff */
.L_x_2984:
[----:B------:R-:W-:Y:S05]  /*9740*/  BSYNC B6 ;  /* 0x0000000000067941 */ /* 0x000fea0003800000 */
.L_x_2976:
[----:B------:R-:W-:Y:S05]  /*9750*/  EXIT ;  /* 0x000000000000794d */ /* 0x000fea0003800000 */
.L_x_2994:
[----:B------:R-:W-:Y:S02]  /*9760*/  IMAD.MOV.U32 R13, RZ, RZ, R19 ;  /* 0x000000ffff0d7224 */ /* 0x000fe400078e0013 */
[----:B------:R-:W-:Y:S02]  /*9770*/  IMAD.MOV.U32 R12, RZ, RZ, RZ ;  /* 0x000000ffff0c7224 */ /* 0x000fe400078e00ff */
[----:B------:R-:W-:Y:S02]  /*9780*/  IMAD.MOV.U32 R11, RZ, RZ, 0x1f ;  /* 0x0000001fff0b7424 */ /* 0x000fe400078e00ff */
[----:B------:R-:W-:-:S07]  /*9790*/  IMAD.MOV.U32 R15, RZ, RZ, -0x1 ;  /* 0xffffffffff0f7424 */ /* 0x000fce00078e00ff */
[----:B------:R-:W-:Y:S05]  /*97a0*/  WARPSYNC.COLLECTIVE R15, `(.L_x_3079) ;  /* 0x000000000f087348 */ /* 0x000fea0003c00000 */
[----:B------:R1:W2:Y:S02]  /*97b0*/  SHFL.IDX P6, R14, R13, R12, R11 ;  /* 0x0000000c0d0e7389 */ /* 0x0002a400000c000b */
[----:B-12---:R-:W-:Y:S01]  /*97c0*/  ENDCOLLECTIVE ;  /* 0x000000000000791b */ /* 0x006fe20003800000 */
.L_x_3079:
[----:B------:R-:W-:Y:S05]  /*97d0*/  BRA `(.L_x_3080) ;  /* 0xffffff7c00cc7947 */ /* 0x000fea000383ffff */
.L_x_2996:
[----:B--2---:R2:W3:Y:S02]  /*97e0*/  SYNCS.PHASECHK.TRANS64.TRYWAIT P0, [R2+URZ+0x26800], R5 ;  /* 0x02680005020075a7 */ /* 0x0044e4000800017f */
[----:B---3--:R-:W-:Y:S05]  /*97f0*/  @!P0 NANOSLEEP.SYNCS 0x989680 ;  /* 0x009896800000895d */ /* 0x008fea0003900000 */
[----:B------:R-:W3:Y:S02]  /*9800*/  @!P0 SYNCS.PHASECHK.TRANS64 P0, [R2+URZ+0x26800], R5 ;  /* 0x02680005020085a7 */ /* 0x000ee4000800007f */
[----:B---3--:R-:W-:Y:S05]  /*9810*/  @!P0 BRA `(.L_x_2996) ;  /* 0xfffffffc00f08947 */ /* 0x008fea000383ffff */
[----:B------:R-:W-:Y:S05]  /*9820*/  BRA `(.L_x_2995) ;  /* 0xffffff7c00f47947 */ /* 0x000fea000383ffff */
.L_x_3001:
[----:B--2---:R-:W-:-:S04]  /*9830*/  IMAD.U32 R5, RZ, RZ, UR7 ;  /* 0x00000007ff057e24 */ /* 0x004fc8000f8e00ff */
[----:B------:R2:W3:Y:S03]  /*9840*/  SYNCS.PHASECHK.TRANS64.TRYWAIT P1, [R5+URZ+0x26810], R6 ;  /* 0x02681006050075a7 */ /* 0x0004e6000802017f */
[----:B---3--:R-:W-:Y:S05]  /*9850*/  @!P1 NANOSLEEP.SYNCS 0x989680 ;  /* 0x009896800000995d */ /* 0x008fea0003900000 */
[----:B------:R-:W3:Y:S02]  /*9860*/  @!P1 SYNCS.PHASECHK.TRANS64 P1, [R5+URZ+0x26810], R6 ;  /* 0x02681006050095a7 */ /* 0x000ee4000802007f */
[----:B---3--:R-:W-:Y:S05]  /*9870*/  @!P1 BRA `(.L_x_3001) ;  /* 0xfffffffc00ec9947 */ /* 0x008fea000383ffff */
[----:B------:R-:W-:Y:S05]  /*9880*/  BRA `(.L_x_3000) ;  /* 0xffffff8800447947 */ /* 0x000fea000383ffff */
.L_x_3005:
[----:B------:R-:W-:-:S04]  /*9890*/  IMAD.U32 R5, RZ, RZ, UR7 ;  /* 0x00000007ff057e24 */ /* 0x000fc8000f8e00ff */
[----:B------:R1:W1:Y:S03]  /*98a0*/  SYNCS.PHASECHK.TRANS64.TRYWAIT P1, [R5+URZ+0x26830], R6 ;  /* 0x02683006050075a7 */ /* 0x000266000802017f */
[----:B-1----:R-:W-:Y:S05]  /*98b0*/  @!P1 NANOSLEEP.SYNCS 0x989680 ;  /* 0x009896800000995d */ /* 0x002fea0003900000 */
[----:B------:R-:W1:Y:S02]  /*98c0*/  @!P1 SYNCS.PHASECHK.TRANS64 P1, [R5+URZ+0x26830], R6 ;  /* 0x02683006050095a7 */ /* 0x000e64000802007f */
[----:B-1----:R-:W-:Y:S05]  /*98d0*/  @!P1 BRA `(.L_x_3005) ;  /* 0xfffffffc00ec9947 */ /* 0x002fea000383ffff */
[----:B------:R-:W-:Y:S05]  /*98e0*/  BRA `(.L_x_3004) ;  /* 0xffffff8c004c7947 */ /* 0x000fea000383ffff */
.L_x_3053:
[----:B-1----:R1:W2:Y:S02]  /*98f0*/  SYNCS.PHASECHK.TRANS64.TRYWAIT P0, [R15+URZ+0x26820], R2 ;  /* 0x026820020f0075a7 */ /* 0x0022a4000800017f */
[----:B--2---:R-:W-:Y:S05]  /*9900*/  @!P0 NANOSLEEP.SYNCS 0x989680 ;  /* 0x009896800000895d */ /* 0x004fea0003900000 */
[----:B------:R-:W2:Y:S02]  /*9910*/  @!P0 SYNCS.PHASECHK.TRANS64 P0, [R15+URZ+0x26820], R2 ;  /* 0x026820020f0085a7 */ /* 0x000ea4000800007f */
[----:B--2---:R-:W-:Y:S05]  /*9920*/  @!P0 BRA `(.L_x_3053) ;  /* 0xfffffffc00f08947 */ /* 0x004fea000383ffff */
[----:B------:R-:W-:Y:S05]  /*9930*/  BRA `(.L_x_3081) ;  /* 0xffffffd800f47947 */ /* 0x000fea000383ffff */
.L_x_3057:
[----:B--2---:R2:W3:Y:S02]  /*9940*/  SYNCS.PHASECHK.TRANS64.TRYWAIT P1, [R15+URZ+0x26840], R18 ;  /* 0x026840120f0075a7 */ /* 0x0044e4000802017f */
[----:B---3--:R-:W-:Y:S05]  /*9950*/  @!P1 NANOSLEEP.SYNCS 0x989680 ;  /* 0x009896800000995d */ /* 0x008fea0003900000 */
[----:B------:R-:W3:Y:S02]  /*9960*/  @!P1 SYNCS.PHASECHK.TRANS64 P1, [R15+URZ+0x26840], R18 ;  /* 0x026840120f0095a7 */ /* 0x000ee4000802007f */
[----:B---3--:R-:W-:Y:S05]  /*9970*/  @!P1 BRA `(.L_x_3057) ;  /* 0xfffffffc00f09947 */ /* 0x008fea000383ffff */
[----:B------:R-:W-:Y:S05]  /*9980*/  BRA `(.L_x_3082) ;  /* 0xffffffe400107947 */ /* 0x000fea000383ffff */
.L_x_3059:
[----:B-1----:R1:W3:Y:S02]  /*9990*/  SYNCS.PHASECHK.TRANS64.TRYWAIT P1, [R15+URZ+0x26828], R18 ;  /* 0x026828120f0075a7 */ /* 0x0022e4000802017f */
[----:B---3--:R-:W-:Y:S05]  /*99a0*/  @!P1 NANOSLEEP.SYNCS 0x989680 ;  /* 0x009896800000995d */ /* 0x008fea0003900000 */
[----:B------:R-:W3:Y:S02]  /*99b0*/  @!P1 SYNCS.PHASECHK.TRANS64 P1, [R15+URZ+0x26828], R18 ;  /* 0x026828120f0095a7 */ /* 0x000ee4000802007f */
[----:B---3--:R-:W-:Y:S05]  /*99c0*/  @!P1 BRA `(.L_x_3059) ;  /* 0xfffffffc00f09947 */ /* 0x008fea000383ffff */
[----:B------:R-:W-:Y:S05]  /*99d0*/  BRA `(.L_x_3083) ;  /* 0xffffffe400cc7947 */ /* 0x000fea000383ffff */
.L_x_3061:
[----:B---3--:R3:W4:Y:S02]  /*99e0*/  SYNCS.PHASECHK.TRANS64.TRYWAIT P1, [R15+URZ+0x26848], R18 ;  /* 0x026848120f0075a7 */ /* 0x008724000802017f */
[----:B----4-:R-:W-:Y:S05]  /*99f0*/  @!P1 NANOSLEEP.SYNCS 0x989680 ;  /* 0x009896800000995d */ /* 0x010fea0003900000 */
[----:B------:R-:W4:Y:S02]  /*9a00*/  @!P1 SYNCS.PHASECHK.TRANS64 P1, [R15+URZ+0x26848], R18 ;  /* 0x026848120f0095a7 */ /* 0x000f24000802007f */
[----:B----4-:R-:W-:Y:S05]  /*9a10*/  @!P1 BRA `(.L_x_3061) ;  /* 0xfffffffc00f09947 */ /* 0x010fea000383ffff */
[----:B------:R-:W-:Y:S05]  /*9a20*/  BRA `(.L_x_3084) ;  /* 0xffffffe800887947 */ /* 0x000fea000383ffff */
.L_x_3063:
[----:B------:R-:W-:-:S07]  /*9a30*/  SHF.L.U32 R4, R10, 0x1f, RZ ;  /* 0x0000001f0a047819 */ /* 0x000fce00000006ff */
.L_x_3085:
[----:B----4-:R4:W1:Y:S02]  /*9a40*/  SYNCS.PHASECHK.TRANS64.TRYWAIT P1, [R15+URZ+0x26820], R4 ;  /* 0x026820040f0075a7 */ /* 0x010864000802017f */
[----:B-1----:R-:W-:Y:S05]  /*9a50*/  @!P1 NANOSLEEP.SYNCS 0x989680 ;  /* 0x009896800000995d */ /* 0x002fea0003900000 */
[----:B------:R-:W1:Y:S02]  /*9a60*/  @!P1 SYNCS.PHASECHK.TRANS64 P1, [R15+URZ+0x26820], R4 ;  /* 0x026820040f0095a7 */ /* 0x000e64000802007f */
[----:B-1----:R-:W-:Y:S05]  /*9a70*/  @!P1 BRA `(.L_x_3085) ;  /* 0xfffffffc00f09947 */ /* 0x002fea000383ffff */
[----:B------:R-:W-:Y:S05]  /*9a80*/  BRA `(.L_x_3086) ;  /* 0xffffffec00287947 */ /* 0x000fea000383ffff */
.L_x_3066:
[----:B----4-:R4:W1:Y:S02]  /*9a90*/  SYNCS.PHASECHK.TRANS64.TRYWAIT P1, [R15+URZ+0x26840], R12 ;  /* 0x0268400c0f0075a7 */ /* 0x010864000802017f */
[----:B-1----:R-:W-:Y:S05]  /*9aa0*/  @!P1 NANOSLEEP.SYNCS 0x989680 ;  /* 0x009896800000995d */ /* 0x002fea0003900000 */
[----:B------:R-:W1:Y:S02]  /*9ab0*/  @!P1 SYNCS.PHASECHK.TRANS64 P1, [R15+URZ+0x26840], R12 ;  /* 0x0268400c0f0095a7 */ /* 0x000e64000802007f */
[----:B-1----:R-:W-:Y:S05]  /*9ac0*/  @!P1 BRA `(.L_x_3066) ;  /* 0xfffffffc00f09947 */ /* 0x002fea000383ffff */
[----:B------:R-:W-:Y:S05]  /*9ad0*/  BRA `(.L_x_3087) ;  /* 0xfffffff000007947 */ /* 0x000fea000383ffff */
.L_x_3068:
[----:B-1----:R1:W2:Y:S02]  /*9ae0*/  SYNCS.PHASECHK.TRANS64.TRYWAIT P1, [R15+URZ+0x26828], R12 ;  /* 0x0268280c0f0075a7 */ /* 0x0022a4000802017f */
[----:B--2---:R-:W-:Y:S05]  /*9af0*/  @!P1 NANOSLEEP.SYNCS 0x989680 ;  /* 0x009896800000995d */ /* 0x004fea0003900000 */
[----:B------:R-:W2:Y:S02]  /*9b00*/  @!P1 SYNCS.PHASECHK.TRANS64 P1, [R15+URZ+0x26828], R12 ;  /* 0x0268280c0f0095a7 */ /* 0x000ea4000802007f */
[----:B--2---:R-:W-:Y:S05]  /*9b10*/  @!P1 BRA `(.L_x_3068) ;  /* 0xfffffffc00f09947 */ /* 0x004fea000383ffff */
[----:B------:R-:W-:Y:S05]  /*9b20*/  BRA `(.L_x_3088) ;  /* 0xfffffff000b07947 */ /* 0x000fea000383ffff */
.L_x_3070:
[----:B------:R1:W1:Y:S02]  /*9b30*/  SYNCS.PHASECHK.TRANS64.TRYWAIT P0, [R3+URZ+0x26840], R0 ;  /* 0x02684000030075a7 */ /* 0x000264000800017f */
[----:B-1----:R-:W-:Y:S05]  /*9b40*/  @!P0 NANOSLEEP.SYNCS 0x989680 ;  /* 0x009896800000895d */ /* 0x002fea0003900000 */
[----:B------:R-:W1:Y:S02]  /*9b50*/  @!P0 SYNCS.PHASECHK.TRANS64 P0, [R3+URZ+0x26840], R0 ;  /* 0x02684000030085a7 */ /* 0x000e64000800007f */
[----:B-1----:R-:W-:Y:S05]  /*9b60*/  @!P0 BRA `(.L_x_3070) ;  /* 0xfffffffc00f08947 */ /* 0x002fea000383ffff */
[----:B------:R-:W-:Y:S05]  /*9b70*/  BRA `(.L_x_3089) ;  /* 0xfffffff4007c7947 */ /* 0x000fea000383ffff */
.L_x_3072:
[----:B------:R-:W-:Y:S01]  /*9b80*/  BSSY B0, `(.L_x_3090) ;  /* 0x0000006000007945 */ /* 0x000fe20003800000 */
[----:B------:R-:W-:-:S07]  /*9b90*/  IMAD.MOV.U32 R15, RZ, RZ, -0x1 ;  /* 0xffffffffff0f7424 */ /* 0x000fce00078e00ff */
[----:B------:R-:W-:Y:S05]  /*9ba0*/  WARPSYNC.COLLECTIVE R15, `(.L_x_3091) ;  /* 0x000000000f0c7348 */ /* 0x000fea0003c00000 */
[----:B------:R-:W-:Y:S02]  /*9bb0*/  ELECT P6, UR62, PT ;  /* 0x00000000003e782f */ /* 0x000fe400038c0000 */
[----:B------:R-:W-:Y:S01]  /*9bc0*/  MOV R14, UR62 ;  /* 0x0000003e000e7c02 */ /* 0x000fe20008000f00 */
[----:B------:R-:W-:Y:S10]  /*9bd0*/  ENDCOLLECTIVE ;  /* 0x000000000000791b */ /* 0x000ff40003800000 */
.L_x_3091:
[----:B------:R-:W-:Y:S05]  /*9be0*/  BSYNC B0 ;  /* 0x0000000000007941 */ /* 0x000fea0003800000 */
.L_x_3090:
[----:B------:R-:W-:Y:S05]  /*9bf0*/  BRA `(.L_x_3092) ;  /* 0xfffffff800487947 */ /* 0x000fea000383ffff */
.L_x_3074:
[----:B-1----:R1:W2:Y:S02]  /*9c00*/  SYNCS.PHASECHK.TRANS64.TRYWAIT P0, [R7+URZ], R4 ;  /* 0x00000004070075a7 */ /* 0x0022a4000800017f */
[----:B--2---:R-:W-:Y:S05]  /*9c10*/  @!P0 NANOSLEEP.SYNCS 0x989680 ;  /* 0x009896800000895d */ /* 0x004fea0003900000 */
[----:B------:R-:W2:Y:S02]  /*9c20*/  @!P0 SYNCS.PHASECHK.TRANS64 P0, [R7+URZ], R4 ;  /* 0x00000004070085a7 */ /* 0x000ea4000800007f */
[----:B--2---:R-:W-:Y:S05]  /*9c30*/  @!P0 BRA `(.L_x_3074) ;  /* 0xfffffffc00f08947 */ /* 0x004fea000383ffff */
[----:B------:R-:W-:Y:S05]  /*9c40*/  BRA `(.L_x_3093) ;  /* 0xfffffff800887947 */ /* 0x000fea000383ffff */
.L_x_3075:
[----:B--2---:R2:W3:Y:S02]  /*9c50*/  SYNCS.PHASECHK.TRANS64.TRYWAIT P0, [R3+URZ], R0 ;  /* 0x00000000030075a7 */ /* 0x0044e4000800017f */
[----:B---3--:R-:W-:Y:S05]  /*9c60*/  @!P0 NANOSLEEP.SYNCS 0x989680 ;  /* 0x009896800000895d */ /* 0x008fea0003900000 */
[----:B------:R-:W3:Y:S02]  /*9c70*/  @!P0 SYNCS.PHASECHK.TRANS64 P0, [R3+URZ], R0 ;  /* 0x00000000030085a7 */ /* 0x000ee4000800007f */
[----:B---3--:R-:W-:Y:S05]  /*9c80*/  @!P0 BRA `(.L_x_3075) ;  /* 0xfffffffc00f08947 */ /* 0x008fea000383ffff */
[----:B------:R-:W-:Y:S05]  /*9c90*/  BRA `(.L_x_3094) ;  /* 0xfffffff8007c7947 */ /* 0x000fea000383ffff */
.L_x_3077:
[----:B--2---:R2:W3:Y:S02]  /*9ca0*/  SYNCS.PHASECHK.TRANS64.TRYWAIT P0, [R5+URZ], R4 ;  /* 0x00000004050075a7 */ /* 0x0044e4000800017f */
[----:B---3--:R-:W-:Y:S05]  /*9cb0*/  @!P0 NANOSLEEP.SYNCS 0x989680 ;  /* 0x009896800000895d */ /* 0x008fea0003900000 */
[----:B------:R-:W3:Y:S02]  /*9cc0*/  @!P0 SYNCS.PHASECHK.TRANS64 P0, [R5+URZ], R4 ;  /* 0x00000004050085a7 */ /* 0x000ee4000800007f */
[----:B---3--:R-:W-:Y:S05]  /*9cd0*/  @!P0 BRA `(.L_x_3077) ;  /* 0xfffffffc00f08947 */ /* 0x008fea000383ffff */
[----:B------:R-:W-:Y:S05]  /*9ce0*/  BRA `(.L_x_3095) ;  /* 0xfffffff800807947 */ /* 0x000fea000383ffff */
.L_x_3096:
        /* <DEDUP_REMOVED lines=9> */
.L_x_3316:


//--------------------- .text._ZN7cutlass13device_kernelIN5flash32FlashAttnBwdPostprocessConvertdQIN4cute5tupleIJNS3_1CILi128EEENS5_ILi96EEEEEENS_10bfloat16_tEfNS_4arch4Sm90ELi256ENS3_8TiledMMAINS3_8MMA_AtomIJNS3_4SM904GMMA27MMA_64x96x16_F32BF16BF16_RSILNSF_5MajorE0ELSH_1ELNSF_7ScaleInE1ELSI_1EEEEEENS3_6LayoutINS4_IJNS5_ILi2EEENS5_ILi1EEESN_EEENS4_IJSN_NS5_ILi0EEESP_EEEEENS4_IJNS3_10UnderscoreESS_SS_EEEEELb0EEEEEvNT_6ParamsE --------------------------
	.section	.text._ZN7cutlass13device_kernelIN5flash32FlashAttnBwdPostprocessConvertdQIN4cute5tupleIJNS3_1CILi128EEENS5_ILi96EEEEEENS_10bfloat16_tEfNS_4arch4Sm90ELi256ENS3_8TiledMMAINS3_8MMA_AtomIJNS3_4SM904GMMA27MMA_64x96x16_F32BF16BF16_RSILNSF_5MajorE0ELSH_1ELNSF_7ScaleInE1ELSI_1EEEEEENS3_6LayoutINS4_IJNS5_ILi2EEENS5_ILi1EEESN_EEENS4_IJSN_NS5_ILi0EEESP_EEEEENS4_IJNS3_10UnderscoreESS_SS_EEEEELb0EEEEEvNT_6ParamsE,"ax",@progbits
	.align	128
.text._ZN7cutlass13device_kernelIN5flash32FlashAttnBwdPostprocessConvertdQIN4cute5tupleIJNS3_1CILi128EEENS5_ILi96EEEEEENS_10bfloat16_tEfNS_4arch4Sm90ELi256ENS3_8TiledMMAINS3_8MMA_AtomIJNS3_4SM904GMMA27MMA_64x96x16_F32BF16BF16_RSILNSF_5MajorE0ELSH_1ELNSF_7ScaleInE1ELSI_1EEEEEENS3_6LayoutINS4_IJNS5_ILi2EEENS5_ILi1EEESN_EEENS4_IJSN_NS5_ILi0EEESP_EEEEENS4_IJNS3_10UnderscoreESS_SS_EEEEELb0EEEEEvNT_6ParamsE:
        .type           _ZN7cutlass13device_kernelIN5flash32FlashAttnBwdPostprocessConvertdQIN4cute5tupleIJNS3_1CILi128EEENS5_ILi96EEEEEENS_10bfloat16_tEfNS_4arch4Sm90ELi256ENS3_8TiledMMAINS3_8MMA_AtomIJNS3_4SM904GMMA27MMA_64x96x16_F32BF16BF16_RSILNSF_5MajorE0ELSH_1ELNSF_7ScaleInE1ELSI_1EEEEEENS3_6LayoutINS4_IJNS5_ILi2EEENS5_ILi1EEESN_EEENS4_IJSN_NS5_ILi0EEESP_EEEEENS4_IJNS3_10UnderscoreESS_SS_EEEEELb0EEEEEvNT_6ParamsE,@function
        .size           _ZN7cutlass13device_kernelIN5flash32FlashAttnBwdPostprocessConvertdQIN4cute5tupleIJNS3_1CILi128EEENS5_ILi96EEEEEENS_10bfloat16_tEfNS_4arch4Sm90ELi256ENS3_8TiledMMAINS3_8MMA_AtomIJNS3_4SM904GMMA27MMA_64x96x16_F32BF16BF16_RSILNSF_5MajorE0ELSH_1ELNSF_7ScaleInE1ELSI_1EEEEEENS3_6LayoutINS4_IJNS5_ILi2EEENS5_ILi1EEESN_EEENS4_IJSN_NS5_ILi0EEESP_EEEEENS4_IJNS3_10UnderscoreESS_SS_EEEEELb0EEEEEvNT_6ParamsE,(.L_x_3317 - _ZN7cutlass13device_kernelIN5flash32FlashAttnBwdPostprocessConvertdQIN4cute5tupleIJNS3_1CILi128EEENS5_ILi96EEEEEENS_10bfloat16_tEfNS_4arch4Sm90ELi256ENS3_8TiledMMAINS3_8MMA_AtomIJNS3_4SM904GMMA27MMA_64x96x16_F32BF16BF16_RSILNSF_5MajorE0ELSH_1ELNSF_7ScaleInE1ELSI_1EEEEEENS3_6LayoutINS4_IJNS5_ILi2EEENS5_ILi1EEESN_EEENS4_IJSN_NS5_ILi0EEESP_EEEEENS4_IJNS3_10UnderscoreESS_SS_EEEEELb0EEEEEvNT_6ParamsE)
        .other          _ZN7cutlass13device_kernelIN5flash32FlashAttnBwdPostprocessConvertdQIN4cute5tupleIJNS3_1CILi128EEENS5_ILi96EEEEEENS_10bfloat16_tEfNS_4arch4Sm90ELi256ENS3_8TiledMMAINS3_8MMA_AtomIJNS3_4SM904GMMA27MMA_64x96x16_F32BF16BF16_RSILNSF_5MajorE0ELSH_1ELNSF_7ScaleInE1ELSI_1EEEEEENS3_6LayoutINS4_IJNS5_ILi2EEENS5_ILi1EEESN_EEENS4_IJSN_NS5_ILi0EEESP_EEEEENS4_IJNS3_10UnderscoreESS_SS_EEEEELb0EEEEEvNT_6ParamsE,@"STO_CUDA_ENTRY STV_DEFAULT"
_ZN7cutlass13device_kernelIN5flash32FlashAttnBwdPostprocessConvertdQIN4cute5tupleIJNS3_1CILi128EEENS5_ILi96EEEEEENS_10bfloat16_tEfNS_4arch4Sm90ELi256ENS3_8TiledMMAINS3_8MMA_AtomIJNS3_4SM904GMMA27MMA_64x96x16_F32BF16BF16_RSILNSF_5MajorE0ELSH_1ELNSF_7ScaleInE1ELSI_1EEEEEENS3_6LayoutINS4_IJNS5_ILi2EEENS5_ILi1EEESN_EEENS4_IJSN_NS5_ILi0EEESP_EEEEENS4_IJNS3_10UnderscoreESS_SS_EEEEELb0EEEEEvNT_6ParamsE:
[----:B------:R-:W-:Y:S08]  /*0000*/  LDC R1, c[0x0][0x28] ;  /* 0x00000a00ff017b82 */ /* 0x000ff00000000800 */
[----:B------:R-:W0:Y:S01]  /*0010*/  LDC.64 R4, c[0x0][0x278] ;  /* 0x00009e00ff047b82 */ /* 0x000e220000000a00 */
[----:B------:R-:W1:Y:S01]  /*0020*/  S2R R13, SR_CTAID.Z ;  /* 0x00000000000d7919 */ /* 0x000e620000002700 */
[----:B------:R-:W-:-:S06]  /*0030*/  ULDC.64 UR8, c[0x0][0x208] ;  /* 0x0000820000087ab9 */ /* 0x000fcc0000000a00 */
[----:B------:R-:W2:Y:S08]  /*0040*/  LDC.64 R6, c[0x0][0x270] ;  /* 0x00009c00ff067b82 */ /* 0x000eb00000000a00 */
[----:B------:R-:W1:Y:S01]  /*0050*/  LDC.64 R2, c[0x0][0x270] ;  /* 0x00009c00ff027b82 */ /* 0x000e620000000a00 */
[----:B0-----:R-:W-:-:S04]  /*0060*/  ISETP.NE.U32.AND P2, PT, R4, RZ, PT ;  /* 0x000000ff0400720c */ /* 0x001fc80003f45070 */
[----:B------:R-:W-:Y:S02]  /*0070*/  ISETP.NE.AND.EX P2, PT, R5, RZ, PT, P2 ;  /* 0x000000ff0500720c */ /* 0x000fe40003f45320 */
[----:B--2---:R-:W-:-:S04]  /*0080*/  ISETP.NE.U32.AND P1, PT, R6, RZ, PT ;  /* 0x000000ff0600720c */ /* 0x004fc80003f25070 */
[----:B------:R-:W-:Y:S01]  /*0090*/  ISETP.NE.AND.EX P1, PT, R7, RZ, PT, P1 ;  /* 0x000000ff0700720c */ /* 0x000fe20003f25310 */
[----:B------:R-:W-:Y:S01]  /*00a0*/  ULDC UR4, c[0x0][0x240] ;  /* 0x0000900000047ab9 */ /* 0x000fe20000000800 */
[----:B-1----:R-:W-:-:S05]  /*00b0*/  IMAD.WIDE R2, R13, 0x4, R2 ;  /* 0x000000040d027825 */ /* 0x002fca00078e0202 */
[----:B------:R-:W0:Y:S01]  /*00c0*/  @P2 LDC.64 R4, c[0x0][0x278] ;  /* 0x00009e00ff042b82 */ /* 0x000e220000000a00 */
[----:B------:R-:W-:-:S05]  /*00d0*/  IMAD.U32 R8, RZ, RZ, UR4 ;  /* 0x00000004ff087e24 */ /* 0x000fca000f8e00ff */
[----:B------:R1:W5:Y:S01]  /*00e0*/  @P1 LDG.E R9, desc[UR8][R2.64] ;  /* 0x0000000802091981 */ /* 0x000362000c1e1900 */
[----:B0-----:R-:W-:-:S05]  /*00f0*/  @P2 IMAD.WIDE R4, R13, 0x4, R4 ;  /* 0x000000040d042825 */ /* 0x001fca00078e0204 */
[----:B------:R1:W5:Y:S01]  /*0100*/  @P2 LDG.E R8, desc[UR8][R4.64] ;  /* 0x0000000804082981 */ /* 0x000362000c1e1900 */
[----:B------:R-:W-:Y:S01]  /*0110*/  ISETP.NE.U32.AND P0, PT, R6, RZ, PT ;  /* 0x000000ff0600720c */ /* 0x000fe20003f05070 */
[----:B------:R-:W0:Y:S03]  /*0120*/  S2R R66, SR_CTAID.X ;  /* 0x0000000000427919 */ /* 0x000e260000002500 */
[----:B------:R-:W-:Y:S01]  /*0130*/  ISETP.NE.AND.EX P0, PT, R7, RZ, PT, P0 ;  /* 0x000000ff0700720c */ /* 0x000fe20003f05300 */
[----:B0-----:R-:W-:Y:S01]  /*0140*/  IMAD.SHL.U32 R11, R66, 0x80, RZ ;  /* 0x00000080420b7824 */ /* 0x001fe200078e00ff */
[----:B-1----:R-:W-:Y:S11]  /*0150*/  @P2 BRA `(.L_x_3097) ;  /* 0x0000000000102947 */ /* 0x002ff60003800000 */
[----:B------:R-:W-:Y:S05]  /*0160*/  @!P1 BRA `(.L_x_3097) ;  /* 0x00000000000c9947 */ /* 0x000fea0003800000 */
[----:B------:R-:W2:Y:S04]  /*0170*/  LDG.E R5, desc[UR8][R2.64] ;  /* 0x0000000802057981 */ /* 0x000ea8000c1e1900 */
[----:B-----5:R-:W2:Y:S02]  /*0180*/  LDG.E R8, desc[UR8][R2.64+0x4] ;  /* 0x0000040802087981 */ /* 0x020ea4000c1e1900 */
[----:B--2---:R-:W-:-:S07]  /*0190*/  IMAD.IADD R8, R8, 0x1, -R5 ;  /* 0x0000000108087824 */ /* 0x004fce00078e0a05 */
.L_x_3097:
[----:B-----5:R-:W-:-:S13]  /*01a0*/  ISETP.LE.AND P2, PT, R8, R11, PT ;  /* 0x0000000b0800720c */ /* 0x020fda0003f43270 */
[----:B------:R-:W-:Y:S05]  /*01b0*/  @P0 EXIT P2 ;  /* 0x000000000000094d */ /* 0x000fea0001000000 */
[----:B------:R-:W0:Y:S01]  /*01c0*/  S2R R0, SR_CTAID.Y ;  /* 0x0000000000007919 */ /* 0x000e220000002600 */
[----:B------:R-:W-:Y:S01]  /*01d0*/  @P1 IMAD R2, R13, 0x80, R9 ;  /* 0x000000800d021824 */ /* 0x000fe200078e0209 */
[----:B------:R-:W1:Y:S01]  /*01e0*/  LDC.64 R14, c[0x0][0x228] ;  /* 0x00008a00ff0e7b82 */ /* 0x000e620000000a00 */
[----:B------:R-:W-:Y:S01]  /*01f0*/  CS2R R4, SRZ ;  /* 0x0000000000047805 */ /* 0x000fe2000001ff00 */
[----:B------:R-:W2:Y:S01]  /*0200*/  S2R R68, SR_TID.X ;  /* 0x0000000000447919 */ /* 0x000ea20000002100 */
[----:B------:R-:W-:Y:S01]  /*0210*/  IMAD R7, R66, 0x3000, RZ ;  /* 0x0000300042077824 */ /* 0x000fe200078e02ff */
[----:B------:R-:W-:Y:S01]  /*0220*/  @P1 SHF.R.S32.HI R3, RZ, 0x1f, R2 ;  /* 0x0000001fff031819 */ /* 0x000fe20000011402 */
[----:B------:R-:W-:Y:S01]  /*0230*/  BSSY B0, `(.L_x_3098) ;  /* 0x0000030000007945 */ /* 0x000fe20003800000 */
[----:B------:R-:W3:Y:S02]  /*0240*/  S2R R21, SR_CgaCtaId ;  /* 0x0000000000157919 */ /* 0x000ee40000008800 */
[----:B------:R-:W-:Y:S01]  /*0250*/  @P1 LEA.HI R3, R3, R2, RZ, 0x7 ;  /* 0x0000000203031211 */ /* 0x000fe200078f38ff */
[----:B------:R-:W4:Y:S03]  /*0260*/  LDC.64 R16, c[0x0][0x230] ;  /* 0x00008c00ff107b82 */ /* 0x000f260000000a00 */
[----:B------:R-:W-:-:S05]  /*0270*/  @P1 SHF.R.S32.HI R3, RZ, 0x7, R3 ;  /* 0x00000007ff031819 */ /* 0x000fca0000011403 */
[----:B------:R-:W-:Y:S01]  /*0280*/  @P1 IMAD R3, R3, 0x3000, RZ ;  /* 0x0000300003031824 */ /* 0x000fe200078e02ff */
[----:B------:R-:W5:Y:S03]  /*0290*/  LDC.64 R18, c[0x0][0x210] ;  /* 0x00008400ff127b82 */ /* 0x000f660000000a00 */
[--C-:B------:R-:W-:Y:S01]  /*02a0*/  @P1 IMAD.MOV.U32 R4, RZ, RZ, R3.reuse ;  /* 0x000000ffff041224 */ /* 0x100fe200078e0003 */
[----:B------:R-:W-:-:S04]  /*02b0*/  @P1 SHF.R.S32.HI R5, RZ, 0x1f, R3 ;  /* 0x0000001fff051819 */ /* 0x000fc80000011403 */
[C---:B------:R-:W-:Y:S02]  /*02c0*/  IADD3 R6, P2, R7.reuse, R4, RZ ;  /* 0x0000000407067210 */ /* 0x040fe40007f5e0ff */
[----:B0-----:R-:W-:Y:S02]  /*02d0*/  SHF.R.S32.HI R3, RZ, 0x1f, R0 ;  /* 0x0000001fff037819 */ /* 0x001fe40000011400 */
[----:B------:R-:W-:Y:S02]  /*02e0*/  LEA.HI.X.SX32 R7, R7, R5, 0x1, P2 ;  /* 0x0000000507077211 */ /* 0x000fe400010f0eff */
[----:B------:R-:W-:Y:S01]  /*02f0*/  SHF.R.S32.HI R5, RZ, 0x1f, R13 ;  /* 0x0000001fff057819 */ /* 0x000fe2000001140d */
[-C--:B-1----:R-:W-:Y:S02]  /*0300*/  IMAD R2, R3, R14.reuse, RZ ;  /* 0x0000000e03027224 */ /* 0x082fe400078e02ff */
[----:B------:R-:W-:Y:S01]  /*0310*/  IMAD.WIDE.U32 R6, R0, R14, R6 ;  /* 0x0000000e00067225 */ /* 0x000fe200078e0006 */
[----:B------:R-:W-:-:S03]  /*0320*/  SEL R5, R5, RZ, !P0 ;  /* 0x000000ff05057207 */ /* 0x000fc60004000000 */
[----:B------:R-:W-:Y:S01]  /*0330*/  IMAD R15, R0, R15, R2 ;  /* 0x0000000f000f7224 */ /* 0x000fe200078e0202 */
[----:B------:R-:W-:Y:S01]  /*0340*/  SEL R2, R13, RZ, !P0 ;  /* 0x000000ff0d027207 */ /* 0x000fe20004000000 */
[-C--:B----4-:R-:W-:Y:S01]  /*0350*/  IMAD R4, R5, R16.reuse, RZ ;  /* 0x0000001005047224 */ /* 0x090fe200078e02ff */
[----:B--2---:R-:W-:Y:S02]  /*0360*/  ISETP.NE.AND P0, PT, R68, RZ, PT ;  /* 0x000000ff4400720c */ /* 0x004fe40003f05270 */
[----:B------:R-:W-:Y:S01]  /*0370*/  IADD3 R7, R7, R15, RZ ;  /* 0x0000000f07077210 */ /* 0x000fe20007ffe0ff */
[C---:B------:R-:W-:Y:S02]  /*0380*/  IMAD R13, R2.reuse, R17, R4 ;  /* 0x00000011020d7224 */ /* 0x040fe400078e0204 */
[----:B------:R-:W-:-:S04]  /*0390*/  IMAD.WIDE.U32 R6, R2, R16, R6 ;  /* 0x0000001002067225 */ /* 0x000fc800078e0006 */
[----:B------:R-:W-:Y:S01]  /*03a0*/  IMAD.IADD R4, R7, 0x1, R13 ;  /* 0x0000000107047824 */ /* 0x000fe200078e020d */
[----:B-----5:R-:W-:-:S04]  /*03b0*/  LEA R18, P2, R6, R18, 0x2 ;  /* 0x0000001206127211 */ /* 0x020fc800078410ff */
[----:B------:R-:W-:Y:S01]  /*03c0*/  LEA.HI.X R4, R6, R19, R4, 0x2, P2 ;  /* 0x0000001306047211 */ /* 0x000fe200010f1404 */
[----:B---3--:R-:W-:Y:S08]  /*03d0*/  @P0 BRA `(.L_x_3099) ;  /* 0x0000000000540947 */ /* 0x008ff00003800000 */
[----:B------:R-:W0:Y:S01]  /*03e0*/  S2UR UR7, SR_CgaCtaId ;  /* 0x00000000000779c3 */ /* 0x000e220000008800 */
[----:B------:R-:W-:Y:S01]  /*03f0*/  UMOV UR6, 0x400 ;  /* 0x0000040000067882 */ /* 0x000fe20000000000 */
[----:B------:R-:W-:Y:S01]  /*0400*/  UMOV UR4, 0x1 ;  /* 0x0000000100047882 */ /* 0x000fe20000000000 */
[----:B------:R-:W-:Y:S01]  /*0410*/  IMAD.MOV.U32 R6, RZ, RZ, 0xc000 ;  /* 0x0000c000ff067424 */ /* 0x000fe200078e00ff */
[----:B------:R-:W-:-:S04]  /*0420*/  UIADD3 UR4, -UR4, 0x100000, URZ ;  /* 0x0010000004047890 */ /* 0x000fc8000fffe13f */
[----:B------:R-:W-:Y:S02]  /*0430*/  USHF.L.U32 UR5, UR4, 0xb, URZ ;  /* 0x0000000b04057899 */ /* 0x000fe4000800063f */
[----:B------:R-:W-:Y:S01]  /*0440*/  USHF.L.U32 UR4, UR4, 0x1, URZ ;  /* 0x0000000104047899 */ /* 0x000fe2000800063f */
[----:B------:R-:W-:Y:S01]  /*0450*/  PLOP3.LUT P0, PT, PT, PT, PT, 0x80, 0x0 ;  /* 0x000000000000781c */ /* 0x000fe20003f0f070 */
[----:B------:R-:W-:Y:S01]  /*0460*/  UMOV UR10, 0xc00 ;  /* 0x00000c00000a7882 */ /* 0x000fe20000000000 */
[----:B0-----:R-:W-:-:S04]  /*0470*/  ULEA UR6, UR7, UR6, 0x18 ;  /* 0x0000000607067291 */ /* 0x001fc8000f8ec03f */
[----:B------:R-:W-:Y:S01]  /*0480*/  UIADD3 UR7, UR6, 0x12000, URZ ;  /* 0x0001200006077890 */ /* 0x000fe2000fffe03f */
[----:B------:R-:W0:Y:S07]  /*0490*/  FENCE.VIEW.ASYNC.S ;  /* 0x00000000000073c6 */ /* 0x000e2e0000000000 */
[----:B0-----:R0:W1:Y:S02]  /*04a0*/  SYNCS.EXCH.64 URZ, [UR6+0x12000], UR4 ;  /* 0x01200004063f75b2 */ /* 0x0010640008000100 */
[----:B0-----:R-:W-:-:S02]  /*04b0*/  R2UR UR4, R18 ;  /* 0x00000000120472ca */ /* 0x001fc400000e0000 */
[----:B------:R-:W-:Y:S01]  /*04c0*/  R2UR UR5, R4 ;  /* 0x00000000040572ca */ /* 0x000fe200000e0000 */
[----:B-1----:R0:W-:-:S14]  /*04d0*/  SYNCS.ARRIVE.TRANS64 RZ, [UR6+0x12000], R6 ;  /* 0x01200006ffff79a7 */ /* 0x0021dc0008000006 */
.L_x_3100:
[----:B------:R-:W-:Y:S01]  /*04e0*/  @P0 ELECT P2, URZ, PT ;  /* 0x00000000003f082f */ /* 0x000fe20003840000 */
[----:B------:R1:W-:-:S12]  /*04f0*/  UBLKCP.S.G [UR6], [UR4], UR10 ;  /* 0x00000006040073ba */ /* 0x0003d8000800020a */
[----:B------:R-:W-:Y:S02]  /*0500*/  @P2 PLOP3.LUT P0, PT, P2, PT, PT, 0x8, 0x0 ;  /* 0x000000000000281c */ /* 0x000fe4000170e170 */
[----:B------:R-:W-:-:S11]  /*0510*/  PLOP3.LUT P2, PT, PT, PT, PT, 0x8, 0x0 ;  /* 0x000000000000781c */ /* 0x000fd60003f4e170 */
[----:B-1----:R-:W-:Y:S05]  /*0520*/  @P0 BRA.U.ANY `(.L_x_3100) ;  /* 0xfffffffd00ec0947 */ /* 0x002fea000393ffff */
.L_x_3099:
[----:B------:R-:W-:Y:S05]  /*0530*/  BSYNC B0 ;  /* 0x0000000000007941 */ /* 0x000fea0003800000 */
.L_x_3098:
[----:B------:R-:W-:Y:S01]  /*0540*/  BAR.SYNC.DEFER_BLOCKING 0x0 ;  /* 0x0000000000007b1d */ /* 0x000fe20000010000 */
[----:B------:R-:W-:Y:S02]  /*0550*/  MOV R4, 0x400 ;  /* 0x0000040000047802 */ /* 0x000fe40000000f00 */
[----:B0-----:R-:W-:Y:S02]  /*0560*/  CS2R R6, SRZ ;  /* 0x0000000000067805 */ /* 0x001fe4000001ff00 */
[----:B------:R-:W-:Y:S01]  /*0570*/  SHF.L.U32 R13, RZ, 0x1f, RZ ;  /* 0x0000001fff0d7819 */ /* 0x000fe200000006ff */
[--C-:B------:R-:W-:Y:S01]  /*0580*/  @P1 IMAD.MOV.U32 R6, RZ, RZ, R9.reuse ;  /* 0x000000ffff061224 */ /* 0x100fe200078e0009 */
[----:B------:R-:W-:Y:S02]  /*0590*/  LEA R4, R21, R4, 0x18 ;  /* 0x0000000415047211 */ /* 0x000fe400078ec0ff */
[----:B------:R-:W-:-:S07]  /*05a0*/  @P1 SHF.R.S32.HI R7, RZ, 0x1f, R9 ;  /* 0x0000001fff071819 */ /* 0x000fce0000011409 */
.L_x_3101:
[----:B0-----:R0:W1:Y:S02]  /*05b0*/  SYNCS.PHASECHK.TRANS64.TRYWAIT P0, [R4+URZ+0x12000], R13 ;  /* 0x0120000d040075a7 */ /* 0x001064000800017f */
[----:B-1----:R-:W-:Y:S05]  /*05c0*/  @!P0 NANOSLEEP.SYNCS 0x989680 ;  /* 0x009896800000895d */ /* 0x002fea0003900000 */
[----:B------:R-:W1:Y:S02]  /*05d0*/  @!P0 SYNCS.PHASECHK.TRANS64 P0, [R4+URZ+0x12000], R13 ;  /* 0x0120000d040085a7 */ /* 0x000e64000800007f */
[----:B-1----:R-:W-:Y:S05]  /*05e0*/  @!P0 BRA `(.L_x_3101) ;  /* 0xfffffffc00f08947 */ /* 0x002fea000383ffff */
[----:B------:R-:W-:Y:S01]  /*05f0*/  SHF.R.S32.HI R9, RZ, 0x1f, R68 ;  /* 0x0000001fff097819 */ /* 0x000fe20000011444 */
[----:B------:R-:W-:Y:S01]  /*0600*/  IMAD.MOV.U32 R49, RZ, RZ, 0x20 ;  /* 0x00000020ff317424 */ /* 0x000fe200078e00ff */
[----:B------:R-:W-:Y:S01]  /*0610*/  VIADDMNMX R18, R8, -R11, 0x80, PT ;  /* 0x0000008008127446 */ /* 0x000fe2000380090b */
[----:B------:R-:W-:Y:S01]  /*0620*/  ULDC UR4, c[0x0][0x268] ;  /* 0x00009a0000047ab9 */ /* 0x000fe20000000800 */
[CC--:B------:R-:W-:Y:S01]  /*0630*/  LEA.HI R12, R9.reuse, R68.reuse, RZ, 0x4 ;  /* 0x00000044090c7211 */ /* 0x0c0fe200078f20ff */
[----:B------:R-:W-:Y:S01]  /*0640*/  BSSY B0, `(.L_x_3102) ;  /* 0x00000b9000007945 */ /* 0x000fe20003800000 */
[CC--:B------:R-:W-:Y:S02]  /*0650*/  LEA.HI R8, R9.reuse, R68.reuse, RZ, 0x7 ;  /* 0x0000004409087211 */ /* 0x0c0fe400078f38ff */
[----:B------:R-:W-:Y:S02]  /*0660*/  LOP3.LUT R10, R12, 0xfffffff0, RZ, 0xc0, !PT ;  /* 0xfffffff00c0a7812 */ /* 0x000fe400078ec0ff */
[----:B0-----:R-:W-:-:S02]  /*0670*/  LEA.HI R13, R9, R68, RZ, 0x5 ;  /* 0x00000044090d7211 */ /* 0x001fc400078f28ff */
[CC--:B------:R-:W-:Y:S01]  /*0680*/  LEA.HI R11, R9.reuse, R68.reuse, RZ, 0x2 ;  /* 0x00000044090b7211 */ /* 0x0c0fe200078f10ff */
[----:B------:R-:W-:Y:S01]  /*0690*/  IMAD.IADD R10, R68, 0x1, -R10 ;  /* 0x00000001440a7824 */ /* 0x000fe200078e0a0a */
[-C--:B------:R-:W-:Y:S02]  /*06a0*/  LEA.HI R15, R9, R68.reuse, RZ, 0x3 ;  /* 0x00000044090f7211 */ /* 0x080fe400078f18ff */
[----:B------:R-:W-:Y:S02]  /*06b0*/  LOP3.LUT R9, R8, 0x3fffff80, RZ, 0xc0, !PT ;  /* 0x3fffff8008097812 */ /* 0x000fe400078ec0ff */
[----:B------:R-:W-:Y:S02]  /*06c0*/  SHF.R.S32.HI R17, RZ, 0x2, R11 ;  /* 0x00000002ff117819 */ /* 0x000fe4000001140b */
[----:B------:R-:W-:Y:S02]  /*06d0*/  IADD3 R9, -R9, R68, RZ ;  /* 0x0000004409097210 */ /* 0x000fe40007ffe1ff */
[----:B------:R-:W-:Y:S01]  /*06e0*/  SHF.R.S32.HI R8, RZ, 0x7, R8 ;  /* 0x00000007ff087819 */ /* 0x000fe20000011408 */
[C---:B------:R-:W-:Y:S01]  /*06f0*/  VIADD R16, R17.reuse, 0x40 ;  /* 0x0000004011107836 */ /* 0x040fe20000000000 */
[----:B------:R-:W-:-:S02]  /*0700*/  IADD3 R40, P1, R17, R6, RZ ;  /* 0x0000000611287210 */ /* 0x000fc40007f3e0ff */
[----:B------:R-:W-:Y:S01]  /*0710*/  LEA.HI R6, R10, R10, RZ, 0x1 ;  /* 0x0000000a0a067211 */ /* 0x000fe200078f08ff */
[----:B------:R-:W-:Y:S01]  /*0720*/  IMAD R9, R8, 0x600, R9 ;  /* 0x0000060008097824 */ /* 0x000fe200078e0209 */
[C---:B------:R-:W-:Y:S02]  /*0730*/  LOP3.LUT R14, R11.reuse, 0x1ffffffc, RZ, 0xc0, !PT ;  /* 0x1ffffffc0b0e7812 */ /* 0x040fe400078ec0ff */
[----:B------:R-:W-:Y:S01]  /*0740*/  LEA.HI R11, R11, R17, RZ, 0x1 ;  /* 0x000000110b0b7211 */ /* 0x000fe200078f08ff */
[----:B------:R-:W-:Y:S01]  /*0750*/  IMAD.SHL.U32 R63, R9, 0x4, RZ ;  /* 0x00000004093f7824 */ /* 0x000fe200078e00ff */
[----:B------:R-:W-:Y:S01]  /*0760*/  LEA.HI.X.SX32 R41, R17, R7, 0x1, P1 ;  /* 0x0000000711297211 */ /* 0x000fe200008f0eff */
[----:B------:R-:W-:Y:S01]  /*0770*/  IMAD.IADD R68, R68, 0x1, -R14 ;  /* 0x0000000144447824 */ /* 0x000fe200078e0a0e */
[----:B------:R-:W-:Y:S01]  /*0780*/  SHF.R.S32.HI R7, RZ, 0x1, R6 ;  /* 0x00000001ff077819 */ /* 0x000fe20000011406 */
[----:B------:R-:W-:Y:S01]  /*0790*/  IMAD R63, R63, 0x4, R4 ;  /* 0x000000043f3f7824 */ /* 0x000fe200078e0204 */
[----:B------:R-:W-:Y:S01]  /*07a0*/  SHF.R.S32.HI R8, RZ, 0x1f, R6 ;  /* 0x0000001fff087819 */ /* 0x000fe20000011406 */
[----:B------:R-:W-:Y:S01]  /*07b0*/  IMAD.SHL.U32 R68, R68, 0x8, RZ ;  /* 0x0000000844447824 */ /* 0x000fe200078e00ff */
[----:B------:R-:W-:Y:S01]  /*07c0*/  LOP3.LUT R14, R11, 0x3fffffe, RZ, 0xc0, !PT ;  /* 0x03fffffe0b0e7812 */ /* 0x000fe200078ec0ff */
[----:B------:R-:W-:Y:S01]  /*07d0*/  IMAD.WIDE R66, R66, 0x80, R40 ;  /* 0x0000008042427825 */ /* 0x000fe200078e0228 */
[----:B------:R-:W-:Y:S01]  /*07e0*/  SHF.R.S32.HI R11, RZ, 0x1f, R10 ;  /* 0x0000001fff0b7819 */ /* 0x000fe2000001140a */
[----:B------:R-:W0:Y:S01]  /*07f0*/  LDS.128 R40, [R63+0x4000] ;  /* 0x004000003f287984 */ /* 0x000e220000000c00 */
[----:B------:R-:W-:-:S02]  /*0800*/  LEA.HI R8, R8, R7, RZ, 0x2 ;  /* 0x0000000708087211 */ /* 0x000fc400078f10ff */
[----:B------:R-:W-:Y:S02]  /*0810*/  LOP3.LUT R9, R6, 0x3fffffe, RZ, 0xc0, !PT ;  /* 0x03fffffe06097812 */ /* 0x000fe400078ec0ff */
[----:B------:R-:W-:Y:S02]  /*0820*/  ISETP.GE.AND P0, PT, R16, R18, PT ;  /* 0x000000121000720c */ /* 0x000fe40003f06270 */
[----:B------:R-:W-:Y:S01]  /*0830*/  IADD3 R6, R17, -R14, RZ ;  /* 0x8000000e11067210 */ /* 0x000fe20007ffe0ff */
[----:B------:R-:W-:Y:S01]  /*0840*/  IMAD.IADD R29, R10, 0x1, -R9 ;  /* 0x000000010a1d7824 */ /* 0x000fe200078e0a09 */
[----:B------:R-:W-:Y:S02]  /*0850*/  LOP3.LUT R14, R8, 0xfffffffc, RZ, 0xc0, !PT ;  /* 0xfffffffc080e7812 */ /* 0x000fe400078ec0ff */
[----:B------:R-:W-:Y:S02]  /*0860*/  LEA.HI R16, R11, R10, RZ, 0x3 ;  /* 0x0000000a0b107211 */ /* 0x000fe400078f18ff */
[----:B------:R-:W1:Y:S01]  /*0870*/  LDS.128 R8, [R63] ;  /* 0x000000003f087984 */ /* 0x000e620000000c00 */
[----:B------:R-:W-:Y:S01]  /*0880*/  IMAD.IADD R32, R7, 0x1, -R14 ;  /* 0x0000000107207824 */ /* 0x000fe200078e0a0e */
[----:B------:R-:W-:Y:S01]  /*0890*/  SHF.L.U32 R20, R16, 0x5, RZ ;  /* 0x0000000510147819 */ /* 0x000fe200000006ff */
[----:B------:R-:W-:Y:S01]  /*08a0*/  IMAD.SHL.U32 R7, R15, 0x8, RZ ;  /* 0x000000080f077824 */ /* 0x000fe200078e00ff */
[----:B------:R-:W-:-:S02]  /*08b0*/  SHF.R.S32.HI R35, RZ, 0x5, R13 ;  /* 0x00000005ff237819 */ /* 0x000fc4000001140d */
[----:B------:R-:W-:Y:S02]  /*08c0*/  LOP3.LUT R30, R20, 0x7fffff00, RZ, 0xc0, !PT ;  /* 0x7fffff00141e7812 */ /* 0x000fe400078ec0ff */
[----:B------:R-:W-:Y:S01]  /*08d0*/  LOP3.LUT R25, R7, 0xc0, RZ, 0xc0, !PT ;  /* 0x000000c007197812 */ /* 0x000fe200078ec0ff */
[----:B------:R-:W-:Y:S01]  /*08e0*/  IMAD.SHL.U32 R7, R32, 0x40, RZ ;  /* 0x0000004020077824 */ /* 0x000fe200078e00ff */
[----:B------:R-:W-:Y:S01]  /*08f0*/  SHF.R.U32.HI R28, RZ, 0x1, R12 ;  /* 0x00000001ff1c7819 */ /* 0x000fe2000001160c */
[C---:B------:R-:W-:Y:S01]  /*0900*/  IMAD R30, R35.reuse, 0x200, R30 ;  /* 0x00000200231e7824 */ /* 0x040fe200078e021e */
[----:B------:R-:W-:Y:S01]  /*0910*/  SHF.R.U32.HI R36, RZ, 0x3, R25 ;  /* 0x00000003ff247819 */ /* 0x000fe20000011619 */
[----:B------:R-:W-:Y:S01]  /*0920*/  IMAD R44, R35, 0x8, R6 ;  /* 0x00000008232c7824 */ /* 0x000fe200078e0206 */
[----:B------:R-:W-:Y:S01]  /*0930*/  LOP3.LUT R7, R7, 0xc0, RZ, 0xc0, !PT ;  /* 0x000000c007077812 */ /* 0x000fe200078ec0ff */
[----:B------:R-:W-:Y:S01]  /*0940*/  VIADD R6, R4, 0xc000 ;  /* 0x0000c00004067836 */ /* 0x000fe20000000000 */
[----:B------:R-:W-:Y:S01]  /*0950*/  LOP3.LUT R31, R25, 0x18, R68, 0xf8, !PT ;  /* 0x00000018191f7812 */ /* 0x000fe200078ef844 */
[----:B------:R-:W2:Y:S01]  /*0960*/  LDS.128 R20, [R63+0x1800] ;  /* 0x001800003f147984 */ /* 0x000ea20000000c00 */
[----:B------:R-:W-:-:S02]  /*0970*/  LOP3.LUT R33, R7, 0x8, R28, 0xf8, !PT ;  /* 0x0000000807217812 */ /* 0x000fc400078ef81c */
[----:B------:R-:W-:Y:S01]  /*0980*/  SHF.R.U32.HI R34, RZ, 0x3, R7 ;  /* 0x00000003ff227819 */ /* 0x000fe20000011607 */
[----:B------:R-:W3:Y:S01]  /*0990*/  LDS.128 R24, [R63+0x2000] ;  /* 0x002000003f187984 */ /* 0x000ee20000000c00 */
[----:B------:R-:W-:Y:S01]  /*09a0*/  LOP3.LUT R7, R31, R36, RZ, 0x3c, !PT ;  /* 0x000000241f077212 */ /* 0x000fe200078e3cff */
[----:B------:R-:W-:Y:S01]  /*09b0*/  IMAD R36, R29, 0x20, R30 ;  /* 0x000000201d247824 */ /* 0x000fe200078e021e */
[----:B------:R-:W-:Y:S01]  /*09c0*/  LOP3.LUT R53, R33, R34, RZ, 0x3c, !PT ;  /* 0x0000002221357212 */ /* 0x000fe200078e3cff */
[----:B------:R-:W4:Y:S01]  /*09d0*/  LDS.128 R12, [R63+0x800] ;  /* 0x000800003f0c7984 */ /* 0x000f220000000c00 */
[----:B------:R-:W-:Y:S01]  /*09e0*/  LOP3.LUT P1, RZ, R32, 0x2, RZ, 0xc0, !PT ;  /* 0x0000000220ff7812 */ /* 0x000fe2000782c0ff */
[----:B------:R-:W-:Y:S01]  /*09f0*/  IMAD.U32 R7, R44, 0x20, R7 ;  /* 0x000000202c077824 */ /* 0x000fe200078e0007 */
[----:B------:R-:W-:Y:S01]  /*0a00*/  IADD3 R53, R53, R36, RZ ;  /* 0x0000002435357210 */ /* 0x000fe20007ffe0ff */
[----:B------:R-:W5:Y:S01]  /*0a10*/  LDS.128 R28, [R63+0x2800] ;  /* 0x002800003f1c7984 */ /* 0x000f620000000c00 */
[----:B------:R-:W-:Y:S01]  /*0a20*/  SEL R49, R49, 0xffffffe0, !P1 ;  /* 0xffffffe031317807 */ /* 0x000fe20004800000 */
[----:B0-----:R-:W-:Y:S01]  /*0a30*/  FMUL.FTZ R41, R41, UR4 ;  /* 0x0000000429297c20 */ /* 0x001fe20008410000 */
[----:B------:R-:W-:Y:S01]  /*0a40*/  ISETP.GE.AND P2, PT, R17, R18, PT ;  /* 0x000000121100720c */ /* 0x000fe20003f46270 */
[C---:B------:R-:W-:Y:S01]  /*0a50*/  IMAD R52, R53.reuse, 0x2, R6 ;  /* 0x0000000235347824 */ /* 0x040fe200078e0206 */
[----:B------:R-:W0:Y:S01]  /*0a60*/  LDS.128 R32, [R63+0x3000] ;  /* 0x003000003f207984 */ /* 0x000e220000000c00 */
[----:B------:R-:W-:-:S02]  /*0a70*/  IMAD R53, R53, 0x2, R4 ;  /* 0x0000000235357824 */ /* 0x000fc400078e0204 */
[----:B------:R-:W-:Y:S01]  /*0a80*/  FMUL.FTZ R43, R43, UR4 ;  /* 0x000000042b2b7c20 */ /* 0x000fe20008410000 */
[----:B------:R-:W-:Y:S01]  /*0a90*/  IMAD R6, R7, 0x2, R6 ;  /* 0x0000000207067824 */ /* 0x000fe200078e0206 */
[----:B------:R-:W0:Y:S01]  /*0aa0*/  LDS.128 R16, [R63+0x1000] ;  /* 0x001000003f107984 */ /* 0x000e220000000c00 */
[----:B------:R-:W-:Y:S01]  /*0ab0*/  IADD3 R52, R52, R49, RZ ;  /* 0x0000003134347210 */ /* 0x000fe20007ffe0ff */
[----:B-1----:R-:W-:Y:S01]  /*0ac0*/  FMUL.FTZ R54, R8, UR4 ;  /* 0x0000000408367c20 */ /* 0x002fe20008410000 */
[----:B------:R-:W-:Y:S01]  /*0ad0*/  FMUL.FTZ R57, R9, UR4 ;  /* 0x0000000409397c20 */ /* 0x000fe20008410000 */
[----:B------:R-:W1:Y:S01]  /*0ae0*/  LDS.128 R36, [R63+0x3800] ;  /* 0x003800003f247984 */ /* 0x000e620000000c00 */
[----:B------:R-:W-:Y:S01]  /*0af0*/  FMUL.FTZ R55, R10, UR4 ;  /* 0x000000040a377c20 */ /* 0x000fe20008410000 */
[----:B------:R-:W-:Y:S02]  /*0b00*/  FMUL.FTZ R56, R11, UR4 ;  /* 0x000000040b387c20 */ /* 0x000fe40008410000 */
[----:B------:R-:W1:Y:S04]  /*0b10*/  LDS.128 R44, [R63+0x4800] ;  /* 0x004800003f2c7984 */ /* 0x000e680000000c00 */
[----:B------:R-:W1:Y:S04]  /*0b20*/  LDS.128 R48, [R63+0x5000] ;  /* 0x005000003f307984 */ /* 0x000e680000000c00 */
[----:B------:R-:W1:Y:S01]  /*0b30*/  LDS.128 R8, [R63+0x5800] ;  /* 0x005800003f087984 */ /* 0x000e620000000c00 */
[----:B--2---:R-:W-:Y:S01]  /*0b40*/  FMUL.FTZ R62, R21, UR4 ;  /* 0x00000004153e7c20 */ /* 0x004fe20008410000 */
[----:B------:R-:W-:Y:S01]  /*0b50*/  FMUL.FTZ R64, R23, UR4 ;  /* 0x0000000417407c20 */ /* 0x000fe20008410000 */
[----:B------:R-:W-:Y:S01]  /*0b60*/  FMUL.FTZ R21, R22, UR4 ;  /* 0x0000000416157c20 */ /* 0x000fe20008410000 */
[----:B------:R-:W-:Y:S01]  /*0b70*/  FMUL.FTZ R20, R20, UR4 ;  /* 0x0000000414147c20 */ /* 0x000fe20008410000 */
[----:B---3--:R-:W-:Y:S01]  /*0b80*/  FMUL.FTZ R23, R26, UR4 ;  /* 0x000000041a177c20 */ /* 0x008fe20008410000 */
[----:B------:R-:W-:Y:S01]  /*0b90*/  FMUL.FTZ R22, R24, UR4 ;  /* 0x0000000418167c20 */ /* 0x000fe20008410000 */
[----:B------:R-:W-:Y:S01]  /*0ba0*/  FMUL.FTZ R26, R27, UR4 ;  /* 0x000000041b1a7c20 */ /* 0x000fe20008410000 */
[----:B------:R-:W-:Y:S01]  /*0bb0*/  FMUL.FTZ R25, R25, UR4 ;  /* 0x0000000419197c20 */ /* 0x000fe20008410000 */
[----:B----4-:R-:W-:Y:S01]  /*0bc0*/  FMUL.FTZ R59, R13, UR4 ;  /* 0x000000040d3b7c20 */ /* 0x010fe20008410000 */
[----:B------:R-:W-:Y:S01]  /*0bd0*/  FMUL.FTZ R12, R12, UR4 ;  /* 0x000000040c0c7c20 */ /* 0x000fe20008410000 */
[----:B------:R-:W-:Y:S01]  /*0be0*/  FMUL.FTZ R13, R14, UR4 ;  /* 0x000000040e0d7c20 */ /* 0x000fe20008410000 */
[----:B------:R-:W-:Y:S01]  /*0bf0*/  FMUL.FTZ R58, R15, UR4 ;  /* 0x000000040f3a7c20 */ /* 0x000fe20008410000 */
[----:B-----5:R-:W-:Y:S01]  /*0c00*/  FMUL.FTZ R24, R28, UR4 ;  /* 0x000000041c187c20 */ /* 0x020fe20008410000 */
[----:B------:R-:W-:Y:S01]  /*0c10*/  FMUL.FTZ R27, R30, UR4 ;  /* 0x000000041e1b7c20 */ /* 0x000fe20008410000 */
[----:B------:R-:W-:Y:S01]  /*0c20*/  FMUL.FTZ R30, R31, UR4 ;  /* 0x000000041f1e7c20 */ /* 0x000fe20008410000 */
[----:B------:R-:W-:Y:S01]  /*0c30*/  FMUL.FTZ R29, R29, UR4 ;  /* 0x000000041d1d7c20 */ /* 0x000fe20008410000 */
[----:B0-----:R-:W-:Y:S01]  /*0c40*/  FMUL.FTZ R28, R32, UR4 ;  /* 0x00000004201c7c20 */ /* 0x001fe20008410000 */
[----:B------:R-:W-:Y:S01]  /*0c50*/  FMUL.FTZ R31, R34, UR4 ;  /* 0x00000004221f7c20 */ /* 0x000fe20008410000 */
[----:B------:R-:W-:Y:S01]  /*0c60*/  FMUL.FTZ R35, R35, UR4 ;  /* 0x0000000423237c20 */ /* 0x000fe20008410000 */
[----:B------:R-:W-:Y:S01]  /*0c70*/  FMUL.FTZ R33, R33, UR4 ;  /* 0x0000000421217c20 */ /* 0x000fe20008410000 */
[----:B------:R-:W-:Y:S01]  /*0c80*/  FMUL.FTZ R14, R16, UR4 ;  /* 0x00000004100e7c20 */ /* 0x000fe20008410000 */
[----:B------:R-:W-:Y:S01]  /*0c90*/  FMUL.FTZ R61, R17, UR4 ;  /* 0x00000004113d7c20 */ /* 0x000fe20008410000 */
[----:B------:R-:W-:Y:S01]  /*0ca0*/  FMUL.FTZ R15, R18, UR4 ;  /* 0x00000004120f7c20 */ /* 0x000fe20008410000 */
[----:B------:R-:W-:Y:S01]  /*0cb0*/  FMUL.FTZ R60, R19, UR4 ;  /* 0x00000004133c7c20 */ /* 0x000fe20008410000 */
        /* <DEDUP_REMOVED lines=9> */
[----:B------:R-:W-:Y:S01]  /*0d50*/  F2FP.BF16.F32.PACK_AB R16, R57, R54 ;  /* 0x000000363910723e */ /* 0x000fe200000010ff */
[----:B------:R-:W-:Y:S01]  /*0d60*/  FMUL.FTZ R45, R45, UR4 ;  /* 0x000000042d2d7c20 */ /* 0x000fe20008410000 */
[----:B------:R-:W-:Y:S01]  /*0d70*/  F2FP.BF16.F32.PACK_AB R17, R56, R55 ;  /* 0x000000373811723e */ /* 0x000fe200000010ff */
[----:B------:R-:W-:Y:S01]  /*0d80*/  FMUL.FTZ R47, R47, UR4 ;  /* 0x000000042f2f7c20 */ /* 0x000fe20008410000 */
[----:B------:R-:W-:Y:S01]  /*0d90*/  F2FP.BF16.F32.PACK_AB R18, R59, R12 ;  /* 0x0000000c3b12723e */ /* 0x000fe200000010ff */
[----:B------:R-:W-:Y:S01]  /*0da0*/  FMUL.FTZ R46, R50, UR4 ;  /* 0x00000004322e7c20 */ /* 0x000fe20008410000 */
[----:B------:R-:W-:Y:S01]  /*0db0*/  F2FP.BF16.F32.PACK_AB R19, R58, R13 ;  /* 0x0000000d3a13723e */ /* 0x000fe200000010ff */
[----:B------:R-:W-:Y:S01]  /*0dc0*/  FMUL.FTZ R48, R8, UR4 ;  /* 0x0000000408307c20 */ /* 0x000fe20008410000 */
[----:B------:R-:W-:Y:S01]  /*0dd0*/  FMUL.FTZ R49, R49, UR4 ;  /* 0x0000000431317c20 */ /* 0x000fe20008410000 */
[----:B------:R-:W-:Y:S01]  /*0de0*/  FMUL.FTZ R51, R51, UR4 ;  /* 0x0000000433337c20 */ /* 0x000fe20008410000 */
[----:B------:R-:W-:Y:S01]  /*0df0*/  FMUL.FTZ R55, R9, UR4 ;  /* 0x0000000409377c20 */ /* 0x000fe20008410000 */
[----:B------:R-:W-:Y:S01]  /*0e00*/  FMUL.FTZ R50, R10, UR4 ;  /* 0x000000040a327c20 */ /* 0x000fe20008410000 */
[----:B------:R-:W-:Y:S01]  /*0e10*/  FMUL.FTZ R57, R11, UR4 ;  /* 0x000000040b397c20 */ /* 0x000fe20008410000 */
[----:B------:R-:W-:Y:S01]  /*0e20*/  F2FP.BF16.F32.PACK_AB R8, R61, R14 ;  /* 0x0000000e3d08723e */ /* 0x000fe200000010ff */
[----:B------:R0:W-:Y:S01]  /*0e30*/  STSM.16.M88.4 [R53+0xc000], R16 ;  /* 0x00c0001035007844 */ /* 0x0001e20000000200 */
[----:B------:R-:W-:-:S02]  /*0e40*/  F2FP.BF16.F32.PACK_AB R9, R60, R15 ;  /* 0x0000000f3c09723e */ /* 0x000fc400000010ff */
[----:B------:R-:W-:Y:S02]  /*0e50*/  F2FP.BF16.F32.PACK_AB R10, R62, R20 ;  /* 0x000000143e0a723e */ /* 0x000fe400000010ff */
[----:B------:R-:W-:Y:S02]  /*0e60*/  F2FP.BF16.F32.PACK_AB R11, R64, R21 ;  /* 0x00000015400b723e */ /* 0x000fe400000010ff */
[----:B------:R-:W-:Y:S01]  /*0e70*/  F2FP.BF16.F32.PACK_AB R14, R29, R24 ;  /* 0x000000181d0e723e */ /* 0x000fe200000010ff */
[----:B------:R-:W-:Y:S01]  /*0e80*/  VIADD R24, R68, 0x40 ;  /* 0x0000004044187836 */ /* 0x000fe20000000000 */
[----:B------:R-:W-:Y:S01]  /*0e90*/  F2FP.BF16.F32.PACK_AB R12, R25, R22 ;  /* 0x00000016190c723e */ /* 0x000fe200000010ff */
[----:B------:R1:W-:Y:S01]  /*0ea0*/  STSM.16.M88.4 [R52], R8 ;  /* 0x0000000834007844 */ /* 0x0003e20000000200 */
[----:B------:R-:W-:Y:S01]  /*0eb0*/  F2FP.BF16.F32.PACK_AB R13, R26, R23 ;  /* 0x000000171a0d723e */ /* 0x000fe200000010ff */
[----:B------:R-:W-:Y:S01]  /*0ec0*/  VIADD R25, R68, 0x20 ;  /* 0x0000002044197836 */ /* 0x000fe20000000000 */
[----:B------:R-:W-:-:S02]  /*0ed0*/  F2FP.BF16.F32.PACK_AB R15, R30, R27 ;  /* 0x0000001b1e0f723e */ /* 0x000fc400000010ff */
[----:B------:R-:W-:Y:S02]  /*0ee0*/  F2FP.BF16.F32.PACK_AB R29, R35, R31 ;  /* 0x0000001f231d723e */ /* 0x000fe400000010ff */
[----:B------:R-:W-:Y:S01]  /*0ef0*/  F2FP.BF16.F32.PACK_AB R28, R33, R28 ;  /* 0x0000001c211c723e */ /* 0x000fe200000010ff */
[----:B------:R1:W-:Y:S01]  /*0f00*/  STSM.16.M88.4 [R53+0xe000], R12 ;  /* 0x00e0000c35007844 */ /* 0x0003e20000000200 */
[----:B------:R-:W-:Y:S02]  /*0f10*/  F2FP.BF16.F32.PACK_AB R30, R37, R32 ;  /* 0x00000020251e723e */ /* 0x000fe400000010ff */
[----:B------:R-:W-:Y:S02]  /*0f20*/  F2FP.BF16.F32.PACK_AB R31, R39, R34 ;  /* 0x00000022271f723e */ /* 0x000fe400000010ff */
[----:B0-----:R-:W-:Y:S02]  /*0f30*/  F2FP.BF16.F32.PACK_AB R16, R41, R36 ;  /* 0x000000242910723e */ /* 0x001fe400000010ff */
        /* <DEDUP_REMOVED lines=8> */
[----:B------:R-:W-:-:S05]  /*0fc0*/  F2FP.BF16.F32.PACK_AB R23, R57, R50 ;  /* 0x000000323917723e */ /* 0x000fca00000010ff */
[----:B------:R1:W-:Y:S01]  /*0fd0*/  STSM.16.M88.4 [R52+0x4000], R20 ;  /* 0x0040001434007844 */ /* 0x0003e20000000200 */
[----:B------:R-:W-:Y:S06]  /*0fe0*/  BAR.SYNC.DEFER_BLOCKING 0x0 ;  /* 0x0000000000007b1d */ /* 0x000fec0000010000 */
[----:B------:R-:W-:Y:S05]  /*0ff0*/  @P2 BRA `(.L_x_3103) ;  /* 0x0000000000742947 */ /* 0x000fea0003800000 */
[----:B------:R-:W-:Y:S01]  /*1000*/  ULDC UR4, c[0x0][0x244] ;  /* 0x0000910000047ab9 */ /* 0x000fe20000000800 */
[----:B------:R-:W-:Y:S01]  /*1010*/  ULDC.64 UR6, c[0x0][0x258] ;  /* 0x0000960000067ab9 */ /* 0x000fe20000000a00 */
[----:B------:R-:W-:Y:S01]  /*1020*/  ISETP.GE.AND P1, PT, R68, UR4, PT ;  /* 0x0000000444007c0c */ /* 0x000fe2000bf26270 */
[----:B-1----:R-:W-:Y:S01]  /*1030*/  IMAD R9, R3, UR6, RZ ;  /* 0x0000000603097c24 */ /* 0x002fe2000f8e02ff */
[----:B------:R-:W0:Y:S01]  /*1040*/  LDS.128 R16, [R6+0x2000] ;  /* 0x0020000006107984 */ /* 0x000e220000000c00 */
[--C-:B------:R-:W-:Y:S02]  /*1050*/  SHF.R.S32.HI R69, RZ, 0x1f, R68.reuse ;  /* 0x0000001fff457819 */ /* 0x100fe40000011444 */
[C---:B------:R-:W-:Y:S01]  /*1060*/  IMAD R23, R0.reuse, UR7, R9 ;  /* 0x0000000700177c24 */ /* 0x040fe2000f8e0209 */
[----:B------:R-:W-:Y:S01]  /*1070*/  ISETP.GE.AND P2, PT, R25, UR4, PT ;  /* 0x0000000419007c0c */ /* 0x000fe2000bf46270 */
[----:B------:R-:W1:Y:S01]  /*1080*/  LDS.128 R8, [R6+0x4000] ;  /* 0x0040000006087984 */ /* 0x000e620000000c00 */
[----:B------:R-:W-:Y:S01]  /*1090*/  IMAD.WIDE.U32 R20, R0, UR6, R68 ;  /* 0x0000000600147c25 */ /* 0x000fe2000f8e0044 */
[----:B------:R-:W-:Y:S01]  /*10a0*/  ULDC.64 UR6, c[0x0][0x260] ;  /* 0x0000980000067ab9 */ /* 0x000fe20000000a00 */
[----:B------:R-:W-:-:S03]  /*10b0*/  ISETP.GE.AND P3, PT, R24, UR4, PT ;  /* 0x0000000418007c0c */ /* 0x000fc6000bf66270 */
[----:B------:R-:W2:Y:S01]  /*10c0*/  @!P1 LDS.128 R12, [R6] ;  /* 0x00000000060c9984 */ /* 0x000ea20000000c00 */
[----:B------:R-:W-:Y:S01]  /*10d0*/  IADD3 R21, R21, R23, RZ ;  /* 0x0000001715157210 */ /* 0x000fe20007ffe0ff */
[----:B------:R-:W-:-:S04]  /*10e0*/  IMAD R23, R5, UR6, RZ ;  /* 0x0000000605177c24 */ /* 0x000fc8000f8e02ff */
[C---:B------:R-:W-:Y:S02]  /*10f0*/  IMAD R23, R2.reuse, UR7, R23 ;  /* 0x0000000702177c24 */ /* 0x040fe4000f8e0217 */
[----:B------:R-:W-:Y:S01]  /*1100*/  IMAD.WIDE.U32 R20, R2, UR6, R20 ;  /* 0x0000000602147c25 */ /* 0x000fe2000f8e0014 */
[----:B------:R-:W-:-:S03]  /*1110*/  ULDC.64 UR6, c[0x0][0x250] ;  /* 0x0000940000067ab9 */ /* 0x000fc60000000a00 */
[----:B------:R-:W-:Y:S02]  /*1120*/  IMAD.IADD R21, R21, 0x1, R23 ;  /* 0x0000000115157824 */ /* 0x000fe400078e0217 */
[----:B------:R-:W-:Y:S02]  /*1130*/  IMAD R23, R67, UR6, RZ ;  /* 0x0000000643177c24 */ /* 0x000fe4000f8e02ff */
[----:B------:R-:W-:-:S04]  /*1140*/  IMAD.WIDE.U32 R20, R66, UR6, R20 ;  /* 0x0000000642147c25 */ /* 0x000fc8000f8e0014 */
[----:B------:R-:W-:Y:S01]  /*1150*/  IMAD R23, R66, UR7, R23 ;  /* 0x0000000742177c24 */ /* 0x000fe2000f8e0217 */
[----:B------:R-:W-:Y:S02]  /*1160*/  ULDC.64 UR6, c[0x0][0x238] ;  /* 0x00008e0000067ab9 */ /* 0x000fe40000000a00 */
[----:B------:R-:W-:Y:S01]  /*1170*/  LEA R22, P4, R20, UR6, 0x1 ;  /* 0x0000000614167c11 */ /* 0x000fe2000f8808ff */
[----:B------:R-:W-:-:S05]  /*1180*/  IMAD.IADD R21, R21, 0x1, R23 ;  /* 0x0000000115157824 */ /* 0x000fca00078e0217 */
[----:B------:R-:W-:-:S05]  /*1190*/  LEA.HI.X R23, R20, UR7, R21, 0x1, P4 ;  /* 0x0000000714177c11 */ /* 0x000fca000a0f0c15 */
[----:B0-----:R0:W-:Y:S04]  /*11a0*/  @!P2 STG.E.128 desc[UR8][R22.64+0x40], R16 ;  /* 0x000040101600a986 */ /* 0x0011e8000c101d08 */
[----:B-1----:R0:W-:Y:S04]  /*11b0*/  @!P3 STG.E.128 desc[UR8][R22.64+0x80], R8 ;  /* 0x000080081600b986 */ /* 0x0021e8000c101d08 */
[----:B--2---:R0:W-:Y:S02]  /*11c0*/  @!P1 STG.E.128 desc[UR8][R22.64], R12 ;  /* 0x0000000c16009986 */ /* 0x0041e4000c101d08 */
.L_x_3103:
[----:B------:R-:W-:Y:S05]  /*11d0*/  BSYNC B0 ;  /* 0x0000000000007941 */ /* 0x000fea0003800000 */
.L_x_3102:
[----:B------:R-:W-:Y:S05]  /*11e0*/  @P0 EXIT ;  /* 0x000000000000094d */ /* 0x000fea0003800000 */
[----:B------:R-:W-:Y:S01]  /*11f0*/  ULDC.64 UR4, c[0x0][0x258] ;  /* 0x0000960000047ab9 */ /* 0x000fe20000000a00 */
[----:B01----:R-:W-:Y:S01]  /*1200*/  IMAD R18, R7, 0x2, R4 ;  /* 0x0000000207127824 */ /* 0x003fe200078e0204 */
[--C-:B------:R-:W-:Y:S01]  /*1210*/  SHF.R.S32.HI R69, RZ, 0x1f, R68.reuse ;  /* 0x0000001fff457819 */ /* 0x100fe20000011444 */
[----:B------:R-:W-:Y:S01]  /*1220*/  IMAD R3, R3, UR4, RZ ;  /* 0x0000000403037c24 */ /* 0x000fe2000f8e02ff */
[----:B------:R-:W-:Y:S01]  /*1230*/  IADD3 R19, P0, R66, 0x40, RZ ;  /* 0x0000004042137810 */ /* 0x000fe20007f1e0ff */
[----:B------:R-:W-:Y:S01]  /*1240*/  ULDC.64 UR6, c[0x0][0x238] ;  /* 0x00008e0000067ab9 */ /* 0x000fe20000000a00 */
[----:B------:R-:W0:Y:S01]  /*1250*/  LDS.128 R12, [R18+0xd000] ;  /* 0x00d00000120c7984 */ /* 0x000e220000000c00 */
[----:B------:R-:W-:-:S03]  /*1260*/  IMAD.WIDE.U32 R6, R0, UR4, R68 ;  /* 0x0000000400067c25 */ /* 0x000fc6000f8e0044 */
[----:B------:R-:W1:Y:S01]  /*1270*/  LDS.128 R8, [R18+0xf000] ;  /* 0x00f0000012087984 */ /* 0x000e620000000c00 */
[----:B------:R-:W-:Y:S01]  /*1280*/  IMAD R3, R0, UR5, R3 ;  /* 0x0000000500037c24 */ /* 0x000fe2000f8e0203 */
[----:B------:R-:W-:Y:S01]  /*1290*/  ULDC.64 UR4, c[0x0][0x260] ;  /* 0x0000980000047ab9 */ /* 0x000fe20000000a00 */
[----:B------:R-:W-:Y:S01]  /*12a0*/  MOV R16, R6 ;  /* 0x0000000600107202 */ /* 0x000fe20000000f00 */
[----:B------:R-:W-:Y:S02]  /*12b0*/  IMAD.X R66, RZ, RZ, R67, P0 ;  /* 0x000000ffff427224 */ /* 0x000fe400000e0643 */
[----:B------:R-:W-:Y:S02]  /*12c0*/  IMAD.IADD R17, R7, 0x1, R3 ;  /* 0x0000000107117824 */ /* 0x000fe400078e0203 */
[----:B------:R-:W-:Y:S02]  /*12d0*/  IMAD R3, R5, UR4, RZ ;  /* 0x0000000405037c24 */ /* 0x000fe4000f8e02ff */
[----:B------:R2:W3:Y:S02]  /*12e0*/  LDS.128 R4, [R18+0x11000] ;  /* 0x0110000012047984 */ /* 0x0004e40000000c00 */
[----:B------:R-:W-:-:S02]  /*12f0*/  IMAD R21, R2, UR5, R3 ;  /* 0x0000000502157c24 */ /* 0x000fc4000f8e0203 */
[----:B------:R-:W-:Y:S01]  /*1300*/  IMAD.WIDE.U32 R2, R2, UR4, R16 ;  /* 0x0000000402027c25 */ /* 0x000fe2000f8e0010 */
[----:B------:R-:W-:-:S03]  /*1310*/  ULDC.64 UR4, c[0x0][0x250] ;  /* 0x0000940000047ab9 */ /* 0x000fc60000000a00 */
[----:B------:R-:W-:Y:S02]  /*1320*/  IMAD.IADD R3, R3, 0x1, R21 ;  /* 0x0000000103037824 */ /* 0x000fe400078e0215 */
[----:B------:R-:W-:Y:S02]  /*1330*/  IMAD R66, R66, UR4, RZ ;  /* 0x0000000442427c24 */ /* 0x000fe4000f8e02ff */
[C---:B------:R-:W-:Y:S01]  /*1340*/  IMAD.WIDE.U32 R2, R19.reuse, UR4, R2 ;  /* 0x0000000413027c25 */ /* 0x040fe2000f8e0002 */
[----:B------:R-:W-:Y:S02]  /*1350*/  ULDC UR4, c[0x0][0x244] ;  /* 0x0000910000047ab9 */ /* 0x000fe40000000800 */
[----:B------:R-:W-:Y:S01]  /*1360*/  ISETP.GE.AND P1, PT, R68, UR4, PT ;  /* 0x0000000444007c0c */ /* 0x000fe2000bf26270 */
[----:B------:R-:W-:Y:S01]  /*1370*/  IMAD R17, R19, UR5, R66 ;  /* 0x0000000513117c24 */ /* 0x000fe2000f8e0242 */
[----:B------:R-:W-:Y:S02]  /*1380*/  ISETP.GE.AND P2, PT, R25, UR4, PT ;  /* 0x0000000419007c0c */ /* 0x000fe4000bf46270 */
[----:B------:R-:W-:Y:S01]  /*1390*/  ISETP.GE.AND P3, PT, R24, UR4, PT ;  /* 0x0000000418007c0c */ /* 0x000fe2000bf66270 */
[----:B------:R-:W-:Y:S01]  /*13a0*/  IMAD.IADD R3, R3, 0x1, R17 ;  /* 0x0000000103037824 */ /* 0x000fe200078e0211 */
[----:B------:R-:W-:-:S04]  /*13b0*/  LEA R16, P0, R2, UR6, 0x1 ;  /* 0x0000000602107c11 */ /* 0x000fc8000f8008ff */
[----:B------:R-:W-:-:S05]  /*13c0*/  LEA.HI.X R17, R2, UR7, R3, 0x1, P0 ;  /* 0x0000000702117c11 */ /* 0x000fca00080f0c03 */
[----:B0-----:R2:W-:Y:S04]  /*13d0*/  @!P1 STG.E.128 desc[UR8][R16.64], R12 ;  /* 0x0000000c10009986 */ /* 0x0015e8000c101d08 */
[----:B-1----:R2:W-:Y:S01]  /*13e0*/  @!P2 STG.E.128 desc[UR8][R16.64+0x40], R8 ;  /* 0x000040081000a986 */ /* 0x0025e2000c101d08 */
[----:B------:R-:W-:Y:S05]  /*13f0*/  @P3 EXIT ;  /* 0x000000000000394d */ /* 0x000fea0003800000 */
[----:B---3--:R-:W-:Y:S01]  /*1400*/  STG.E.128 desc[UR8][R16.64+0x80], R4 ;  /* 0x0000800410007986 */ /* 0x008fe2000c101d08 */
[----:B------:R-:W-:Y:S05]  /*1410*/  EXIT ;  /* 0x000000000000794d */ /* 0x000fea0003800000 */
.L_x_3104:
        /* <DEDUP_REMOVED lines=14> */
.L_x_3317:


//--------------------- .text._ZN7cutlass13device_kernelIN5flash32FlashAttnBwdPostprocessConvertdQIN4cute5tupleIJNS3_1CILi64EEENS5_ILi96EEEEEENS_10bfloat16_tEfNS_4arch4Sm90ELi256ENS3_8TiledMMAINS3_8MMA_AtomIJNS3_4SM904GMMA27MMA_64x16x16_F32BF16BF16_SSILNSF_5MajorE0ELSH_1ELNSF_7ScaleInE1ELSI_1EEEEEENS3_6LayoutINS4_IJNS5_ILi1EEENS5_ILi2EEESM_EEENS4_IJNS5_ILi0EEESM_SP_EEEEENS4_IJNS3_10UnderscoreESS_SS_EEEEELb0EEEEEvNT_6ParamsE --------------------------
	.section	.text._ZN7cutlass13device_kernelIN5flash32FlashAttnBwdPostprocessConvertdQIN4cute5tupleIJNS3_1CILi64EEENS5_ILi96EEEEEENS_10bfloat16_tEfNS_4arch4Sm90ELi256ENS3_8TiledMMAINS3_8MMA_AtomIJNS3_4SM904GMMA27MMA_64x16x16_F32BF16BF16_SSILNSF_5MajorE0ELSH_1ELNSF_7ScaleInE1ELSI_1EEEEEENS3_6LayoutINS4_IJNS5_ILi1EEENS5_ILi2EEESM_EEENS4_IJNS5_ILi0EEESM_SP_EEEEENS4_IJNS3_10UnderscoreESS_SS_EEEEELb0EEEEEvNT_6ParamsE,"ax",@progbits
	.align	128
.text._ZN7cutlass13device_kernelIN5flash32FlashAttnBwdPostprocessConvertdQIN4cute5tupleIJNS3_1CILi64EEENS5_ILi96EEEEEENS_10bfloat16_tEfNS_4arch4Sm90ELi256ENS3_8TiledMMAINS3_8MMA_AtomIJNS3_4SM904GMMA27MMA_64x16x16_F32BF16BF16_SSILNSF_5MajorE0ELSH_1ELNSF_7ScaleInE1ELSI_1EEEEEENS3_6LayoutINS4_IJNS5_ILi1EEENS5_ILi2EEESM_EEENS4_IJNS5_ILi0EEESM_SP_EEEEENS4_IJNS3_10UnderscoreESS_SS_EEEEELb0EEEEEvNT_6ParamsE:
        .type           _ZN7cutlass13device_kernelIN5flash32FlashAttnBwdPostprocessConvertdQIN4cute5tupleIJNS3_1CILi64EEENS5_ILi96EEEEEENS_10bfloat16_tEfNS_4arch4Sm90ELi256ENS3_8TiledMMAINS3_8MMA_AtomIJNS3_4SM904GMMA27MMA_64x16x16_F32BF16BF16_SSILNSF_5MajorE0ELSH_1ELNSF_7ScaleInE1ELSI_1EEEEEENS3_6LayoutINS4_IJNS5_ILi1EEENS5_ILi2EEESM_EEENS4_IJNS5_ILi0EEESM_SP_EEEEENS4_IJNS3_10UnderscoreESS_SS_EEEEELb0EEEEEvNT_6ParamsE,@function
        .size           _ZN7cutlass13device_kernelIN5flash32FlashAttnBwdPostprocessConvertdQIN4cute5tupleIJNS3_1CILi64EEENS5_ILi96EEEEEENS_10bfloat16_tEfNS_4arch4Sm90ELi256ENS3_8TiledMMAINS3_8MMA_AtomIJNS3_4SM904GMMA27MMA_64x16x16_F32BF16BF16_SSILNSF_5MajorE0ELSH_1ELNSF_7ScaleInE1ELSI_1EEEEEENS3_6LayoutINS4_IJNS5_ILi1EEENS5_ILi2EEESM_EEENS4_IJNS5_ILi0EEESM_SP_EEEEENS4_IJNS3_10UnderscoreESS_SS_EEEEELb0EEEEEvNT_6ParamsE,(.L_x_3318 - _ZN7cutlass13device_kernelIN5flash32FlashAttnBwdPostprocessConvertdQIN4cute5tupleIJNS3_1CILi64EEENS5_ILi96EEEEEENS_10bfloat16_tEfNS_4arch4Sm90ELi256ENS3_8TiledMMAINS3_8MMA_AtomIJNS3_4SM904GMMA27MMA_64x16x16_F32BF16BF16_SSILNSF_5MajorE0ELSH_1ELNSF_7ScaleInE1ELSI_1EEEEEENS3_6LayoutINS4_IJNS5_ILi1EEENS5_ILi2EEESM_EEENS4_IJNS5_ILi0EEESM_SP_EEEEENS4_IJNS3_10UnderscoreESS_SS_EEEEELb0EEEEEvNT_6ParamsE)
        .other          _ZN7cutlass13device_kernelIN5flash32FlashAttnBwdPostprocessConvertdQIN4cute5tupleIJNS3_1CILi64EEENS5_ILi96EEEEEENS_10bfloat16_tEfNS_4arch4Sm90ELi256ENS3_8TiledMMAINS3_8MMA_AtomIJNS3_4SM904GMMA27MMA_64x16x16_F32BF16BF16_SSILNSF_5MajorE0ELSH_1ELNSF_7ScaleInE1ELSI_1EEEEEENS3_6LayoutINS4_IJNS5_ILi1EEENS5_ILi2EEESM_EEENS4_IJNS5_ILi0EEESM_SP_EEEEENS4_IJNS3_10UnderscoreESS_SS_EEEEELb0EEEEEvNT_6ParamsE,@"STO_CUDA_ENTRY STV_DEFAULT"
_ZN7cutlass13device_kernelIN5flash32FlashAttnBwdPostprocessConvertdQIN4cute5tupleIJNS3_1CILi64EEENS5_ILi96EEEEEENS_10bfloat16_tEfNS_4arch4Sm90ELi256ENS3_8TiledMMAINS3_8MMA_AtomIJNS3_4SM904GMMA27MMA_64x16x16_F32BF16BF16_SSILNSF_5MajorE0ELSH_1ELNSF_7ScaleInE1ELSI_1EEEEEENS3_6LayoutINS4_IJNS5_ILi1EEENS5_ILi2EEESM_EEENS4_IJNS5_ILi0EEESM_SP_EEEEENS4_IJNS3_10UnderscoreESS_SS_EEEEELb0EEEEEvNT_6ParamsE:
        /* <DEDUP_REMOVED lines=26> */
.L_x_3105:
        /* <DEDUP_REMOVED lines=14> */
[----:B------:R-:W-:-:S04]  /*0280*/  @P1 IMAD R3, R6, 0x1800, RZ ;  /* 0x0000180006031824 */ /* 0x000fc800078e02ff */
[--C-:B------:R-:W-:Y:S01]  /*0290*/  @P1 IMAD.MOV.U32 R12, RZ, RZ, R3.reuse ;  /* 0x000000ffff0c1224 */ /* 0x100fe200078e0003 */
[----:B------:R-:W-:-:S04]  /*02a0*/  @P1 SHF.R.S32.HI R13, RZ, 0x1f, R3 ;  /* 0x0000001fff0d1819 */ /* 0x000fc80000011403 */
[C---:B------:R-:W-:Y:S02]  /*02b0*/  IADD3 R14, P2, R15.reuse, R12, RZ ;  /* 0x0000000c0f0e7210 */ /* 0x040fe40007f5e0ff */
[----:B0-----:R-:W-:Y:S02]  /*02c0*/  SHF.R.S32.HI R5, RZ, 0x1f, R2 ;  /* 0x0000001fff057819 */ /* 0x001fe40000011402 */
[----:B------:R-:W-:Y:S02]  /*02d0*/  LEA.HI.X.SX32 R15, R15, R13, 0x1, P2 ;  /* 0x0000000d0f0f7211 */ /* 0x000fe400010f0eff */
[----:B------:R-:W0:Y:S01]  /*02e0*/  LDC.64 R12, c[0x0][0x210] ;  /* 0x00008400ff0c7b82 */ /* 0x000e220000000a00 */
[-C--:B-1----:R-:W-:Y:S02]  /*02f0*/  IMAD R3, R5, R16.reuse, RZ ;  /* 0x0000001005037224 */ /* 0x082fe400078e02ff */
[----:B------:R-:W-:-:S04]  /*0300*/  IMAD.WIDE.U32 R14, R2, R16, R14 ;  /* 0x00000010020e7225 */ /* 0x000fc800078e000e */
[----:B------:R-:W-:Y:S01]  /*0310*/  IMAD R17, R2, R17, R3 ;  /* 0x0000001102117224 */ /* 0x000fe200078e0203 */
[----:B------:R-:W-:Y:S02]  /*0320*/  SHF.R.S32.HI R3, RZ, 0x1f, R0 ;  /* 0x0000001fff037819 */ /* 0x000fe40000011400 */
[----:B------:R-:W-:Y:S01]  /*0330*/  SEL R0, R0, RZ, !P0 ;  /* 0x000000ff00007207 */ /* 0x000fe20004000000 */
[----:B------:R-:W-:Y:S01]  /*0340*/  IMAD.IADD R15, R15, 0x1, R17 ;  /* 0x000000010f0f7824 */ /* 0x000fe200078e0211 */
[----:B------:R-:W-:Y:S02]  /*0350*/  SEL R3, R3, RZ, !P0 ;  /* 0x000000ff03037207 */ /* 0x000fe40004000000 */
[----:B--2---:R-:W-:-:S03]  /*0360*/  ISETP.NE.AND P0, PT, R36, RZ, PT ;  /* 0x000000ff2400720c */ /* 0x004fc60003f05270 */
[----:B----4-:R-:W-:-:S04]  /*0370*/  IMAD R6, R3, R10, RZ ;  /* 0x0000000a03067224 */ /* 0x010fc800078e02ff */
[C---:B------:R-:W-:Y:S02]  /*0380*/  IMAD R17, R0.reuse, R11, R6 ;  /* 0x0000000b00117224 */ /* 0x040fe400078e0206 */
[----:B------:R-:W-:-:S04]  /*0390*/  IMAD.WIDE.U32 R10, R0, R10, R14 ;  /* 0x0000000a000a7225 */ /* 0x000fc800078e000e */
[----:B------:R-:W-:Y:S01]  /*03a0*/  IMAD.IADD R6, R11, 0x1, R17 ;  /* 0x000000010b067824 */ /* 0x000fe200078e0211 */
[----:B0-----:R-:W-:-:S04]  /*03b0*/  LEA R12, P2, R10, R12, 0x2 ;  /* 0x0000000c0a0c7211 */ /* 0x001fc800078410ff */
        /* <DEDUP_REMOVED lines=18> */
.L_x_3108:
[----:B------:R-:W-:Y:S01]  /*04e0*/  @P0 ELECT P2, URZ, PT ;  /* 0x00000000003f082f */ /* 0x000fe20003840000 */
[----:B------:R1:W-:-:S12]  /*04f0*/  UBLKCP.S.G [UR6], [UR4], UR10 ;  /* 0x00000006040073ba */ /* 0x0003d8000800020a */
[----:B------:R-:W-:Y:S02]  /*0500*/  @P2 PLOP3.LUT P0, PT, P2, PT, PT, 0x8, 0x0 ;  /* 0x000000000000281c */ /* 0x000fe4000170e170 */
[----:B------:R-:W-:-:S11]  /*0510*/  PLOP3.LUT P2, PT, PT, PT, PT, 0x8, 0x0 ;  /* 0x000000000000781c */ /* 0x000fd60003f4e170 */
[----:B-1----:R-:W-:Y:S05]  /*0520*/  @P0 BRA.U.ANY `(.L_x_3108) ;  /* 0xfffffffd00ec0947 */ /* 0x002fea000393ffff */
.L_x_3107:
[----:B------:R-:W-:Y:S05]  /*0530*/  BSYNC B0 ;  /* 0x0000000000007941 */ /* 0x000fea0003800000 */
.L_x_3106:
[----:B------:R-:W-:Y:S01]  /*0540*/  BAR.SYNC.DEFER_BLOCKING 0x0 ;  /* 0x0000000000007b1d */ /* 0x000fe20000010000 */
[----:B------:R-:W-:Y:S02]  /*0550*/  MOV R6, 0x400 ;  /* 0x0000040000067802 */ /* 0x000fe40000000f00 */
[----:B------:R-:W-:Y:S02]  /*0560*/  CS2R R34, SRZ ;  /* 0x0000000000227805 */ /* 0x000fe4000001ff00 */
[----:B------:R-:W-:Y:S01]  /*0570*/  SHF.L.U32 R11, RZ, 0x1f, RZ ;  /* 0x0000001fff0b7819 */ /* 0x000fe200000006ff */
[--C-:B------:R-:W-:Y:S01]  /*0580*/  @P1 IMAD.MOV.U32 R34, RZ, RZ, R9.reuse ;  /* 0x000000ffff221224 */ /* 0x100fe200078e0009 */
[----:B------:R-:W-:Y:S02]  /*0590*/  LEA R6, R19, R6, 0x18 ;  /* 0x0000000613067211 */ /* 0x000fe400078ec0ff */
[----:B------:R-:W-:-:S07]  /*05a0*/  @P1 SHF.R.S32.HI R35, RZ, 0x1f, R9 ;  /* 0x0000001fff231819 */ /* 0x000fce0000011409 */
.L_x_3109:
[----:B-1----:R1:W2:Y:S02]  /*05b0*/  SYNCS.PHASECHK.TRANS64.TRYWAIT P0, [R6+URZ+0x9000], R11 ;  /* 0x0090000b060075a7 */ /* 0x0022a4000800017f */
[----:B--2---:R-:W-:Y:S05]  /*05c0*/  @!P0 NANOSLEEP.SYNCS 0x989680 ;  /* 0x009896800000895d */ /* 0x004fea0003900000 */
[----:B------:R-:W2:Y:S02]  /*05d0*/  @!P0 SYNCS.PHASECHK.TRANS64 P0, [R6+URZ+0x9000], R11 ;  /* 0x0090000b060085a7 */ /* 0x000ea4000800007f */
[----:B--2---:R-:W-:Y:S05]  /*05e0*/  @!P0 BRA `(.L_x_3109) ;  /* 0xfffffffc00f08947 */ /* 0x004fea000383ffff */
[----:B------:R-:W-:Y:S01]  /*05f0*/  SHF.R.S32.HI R41, RZ, 0x1f, R36 ;  /* 0x0000001fff297819 */ /* 0x000fe20000011424 */
[----:B------:R-:W-:Y:S01]  /*0600*/  ULDC UR4, c[0x0][0x268] ;  /* 0x00009a0000047ab9 */ /* 0x000fe20000000800 */
[----:B------:R-:W-:Y:S02]  /*0610*/  VIADDMNMX R32, R32, -R7, 0x40, PT ;  /* 0x0000004020207446 */ /* 0x000fe40003800907 */
[CC--:B------:R-:W-:Y:S02]  /*0620*/  LEA.HI R12, R41.reuse, R36.reuse, RZ, 0x4 ;  /* 0x00000024290c7211 */ /* 0x0c0fe400078f20ff */
[----:B0-----:R-:W-:Y:S02]  /*0630*/  LEA.HI R8, R41, R36, RZ, 0x7 ;  /* 0x0000002429087211 */ /* 0x001fe400078f38ff */
[----:B-1----:R-:W-:Y:S02]  /*0640*/  LOP3.LUT R11, R12, 0xfffffff0, RZ, 0xc0, !PT ;  /* 0xfffffff00c0b7812 */ /* 0x002fe400078ec0ff */
[----:B------:R-:W-:-:S02]  /*0650*/  LOP3.LUT R9, R8, 0x3fffff80, RZ, 0xc0, !PT ;  /* 0x3fffff8008097812 */ /* 0x000fc400078ec0ff */
[----:B------:R-:W-:Y:S01]  /*0660*/  SHF.R.S32.HI R20, RZ, 0x7, R8 ;  /* 0x00000007ff147819 */ /* 0x000fe20000011408 */
[C---:B------:R-:W-:Y:S01]  /*0670*/  IMAD.IADD R16, R36.reuse, 0x1, -R11 ;  /* 0x0000000124107824 */ /* 0x040fe200078e0a0b */
[----:B------:R-:W-:Y:S01]  /*0680*/  SHF.R.S32.HI R37, RZ, 0x4, R12 ;  /* 0x00000004ff257819 */ /* 0x000fe2000001140c */
[----:B------:R-:W-:-:S03]  /*0690*/  IMAD.IADD R9, R36, 0x1, -R9 ;  /* 0x0000000124097824 */ /* 0x000fc600078e0a09 */
[----:B------:R-:W-:Y:S01]  /*06a0*/  SHF.R.S32.HI R39, RZ, 0x1f, R16 ;  /* 0x0000001fff277819 */ /* 0x000fe20000011410 */
[----:B------:R-:W-:-:S03]  /*06b0*/  IMAD R9, R20, 0x300, R9 ;  /* 0x0000030014097824 */ /* 0x000fc600078e0209 */
[-C--:B------:R-:W-:Y:S01]  /*06c0*/  LEA.HI R7, R39, R16.reuse, RZ, 0x3 ;  /* 0x0000001027077211 */ /* 0x080fe200078f18ff */
[----:B------:R-:W-:Y:S01]  /*06d0*/  IMAD.SHL.U32 R9, R9, 0x4, RZ ;  /* 0x0000000409097824 */ /* 0x000fe200078e00ff */
[----:B------:R-:W-:-:S03]  /*06e0*/  LEA.HI R39, R39, R16, RZ, 0x2 ;  /* 0x0000001027277211 */ /* 0x000fc600078f10ff */
[----:B------:R-:W-:Y:S01]  /*06f0*/  IMAD.SHL.U32 R18, R7, 0x10, RZ ;  /* 0x0000001007127824 */ /* 0x000fe200078e00ff */
[----:B------:R-:W-:Y:S01]  /*0700*/  LEA.HI R7, R12, R37, RZ, 0x1 ;  /* 0x000000250c077211 */ /* 0x000fe200078f08ff */
[----:B------:R-:W-:Y:S01]  /*0710*/  IMAD R44, R9, 0x4, R6 ;  /* 0x00000004092c7824 */ /* 0x000fe200078e0206 */
[C---:B------:R-:W-:Y:S01]  /*0720*/  LOP3.LUT R17, R39.reuse, 0xffffffc, RZ, 0xc0, !PT ;  /* 0x0ffffffc27117812 */ /* 0x040fe200078ec0ff */
[----:B------:R-:W-:Y:S01]  /*0730*/  IMAD.SHL.U32 R39, R39, 0x10, RZ ;  /* 0x0000001027277824 */ /* 0x000fe200078e00ff */
[----:B------:R-:W-:Y:S02]  /*0740*/  LOP3.LUT R21, R18, 0x7fffff80, RZ, 0xc0, !PT ;  /* 0x7fffff8012157812 */ /* 0x000fe400078ec0ff */
[----:B------:R-:W-:Y:S01]  /*0750*/  LOP3.LUT R22, R7, 0xfffffffe, RZ, 0xc0, !PT ;  /* 0xfffffffe07167812 */ /* 0x000fe200078ec0ff */
[----:B------:R-:W0:Y:S01]  /*0760*/  LDS.128 R8, [R44] ;  /* 0x000000002c087984 */ /* 0x000e220000000c00 */
[----:B------:R-:W-:Y:S01]  /*0770*/  IMAD.IADD R33, R16, 0x1, -R17 ;  /* 0x0000000110217824 */ /* 0x000fe200078e0a11 */
[-C--:B------:R-:W-:Y:S01]  /*0780*/  LEA.HI R7, R41, R36.reuse, RZ, 0x5 ;  /* 0x0000002429077211 */ /* 0x080fe200078f28ff */
[----:B------:R-:W-:Y:S01]  /*0790*/  IMAD R24, R20, 0x400, R21 ;  /* 0x0000040014187824 */ /* 0x000fe200078e0215 */
[----:B------:R-:W1:Y:S01]  /*07a0*/  LDS.128 R12, [R44+0x800] ;  /* 0x000800002c0c7984 */ /* 0x000e620000000c00 */
[----:B------:R-:W-:Y:S01]  /*07b0*/  IMAD.IADD R37, R37, 0x1, -R22 ;  /* 0x0000000125257824 */ /* 0x000fe200078e0a16 */
[--C-:B------:R-:W-:Y:S01]  /*07c0*/  SHF.R.S32.HI R38, RZ, 0x5, R7.reuse ;  /* 0x00000005ff267819 */ /* 0x100fe20000011407 */
[----:B------:R-:W-:Y:S01]  /*07d0*/  IMAD R33, R33, 0x10, R24 ;  /* 0x0000001021217824 */ /* 0x000fe200078e0218 */
[----:B------:R-:W2:Y:S01]  /*07e0*/  LDS.128 R16, [R44+0x1000] ;  /* 0x001000002c107984 */ /* 0x000ea20000000c00 */
[----:B------:R-:W-:Y:S01]  /*07f0*/  SHF.R.S32.HI R43, RZ, 0x1f, R7 ;  /* 0x0000001fff2b7819 */ /* 0x000fe20000011407 */
[----:B------:R-:W-:Y:S01]  /*0800*/  IMAD.SHL.U32 R40, R37, 0x8, RZ ;  /* 0x0000000825287824 */ /* 0x000fe200078e00ff */
[----:B------:R-:W-:Y:S01]  /*0810*/  LEA.HI R41, R41, R36, RZ, 0x2 ;  /* 0x0000002429297211 */ /* 0x000fe200078f10ff */
[----:B------:R-:W3:Y:S01]  /*0820*/  LDS.128 R20, [R44+0x1800] ;  /* 0x001800002c147984 */ /* 0x000ee20000000c00 */
[----:B------:R-:W-:Y:S01]  /*0830*/  LEA.HI R43, R43, R38, RZ, 0x2 ;  /* 0x000000262b2b7211 */ /* 0x000fe200078f10ff */
[----:B------:R-:W-:Y:S01]  /*0840*/  IMAD.SHL.U32 R37, R37, 0x40, RZ ;  /* 0x0000004025257824 */ /* 0x000fe200078e00ff */
[--C-:B------:R-:W-:Y:S01]  /*0850*/  SHF.R.S32.HI R7, RZ, 0x2, R41.reuse ;  /* 0x00000002ff077819 */ /* 0x100fe20000011429 */
[----:B------:R-:W4:Y:S01]  /*0860*/  LDS.128 R24, [R44+0x2000] ;  /* 0x002000002c187984 */ /* 0x000f220000000c00 */
[----:B------:R-:W-:-:S02]  /*0870*/  SHF.R.S32.HI R42, RZ, 0x1f, R41 ;  /* 0x0000001fff2a7819 */ /* 0x000fc40000011429 */
[----:B------:R-:W-:Y:S01]  /*0880*/  LOP3.LUT R39, R39, 0x40, RZ, 0xc0, !PT ;  /* 0x0000004027277812 */ /* 0x000fe200078ec0ff */
[----:B------:R5:W4:Y:S01]  /*0890*/  LDS.128 R28, [R44+0x2800] ;  /* 0x002800002c1c7984 */ /* 0x000b220000000c00 */
[----:B------:R-:W-:Y:S02]  /*08a0*/  LOP3.LUT R43, R43, 0x7ffffc, RZ, 0xc0, !PT ;  /* 0x007ffffc2b2b7812 */ /* 0x000fe400078ec0ff */
[----:B------:R-:W-:Y:S02]  /*08b0*/  LEA.HI R42, R42, R7, RZ, 0x2 ;  /* 0x000000072a2a7211 */ /* 0x000fe400078f10ff */
[----:B------:R-:W-:Y:S02]  /*08c0*/  LOP3.LUT R40, R39, 0x8, R40, 0xf8, !PT ;  /* 0x0000000827287812 */ /* 0x000fe400078ef828 */
[----:B------:R-:W-:Y:S01]  /*08d0*/  LOP3.LUT R41, R41, 0xfffffffc, RZ, 0xc0, !PT ;  /* 0xfffffffc29297812 */ /* 0x000fe200078ec0ff */
[----:B-----5:R-:W-:Y:S01]  /*08e0*/  IMAD.IADD R44, R38, 0x1, -R43 ;  /* 0x00000001262c7824 */ /* 0x020fe200078e0a2b */
[----:B------:R-:W-:-:S02]  /*08f0*/  SHF.R.U32.HI R39, RZ, 0x3, R39 ;  /* 0x00000003ff277819 */ /* 0x000fc40000011627 */
[----:B------:R-:W-:Y:S01]  /*0900*/  LOP3.LUT R42, R42, 0xffffffc, RZ, 0xc0, !PT ;  /* 0x0ffffffc2a2a7812 */ /* 0x000fe200078ec0ff */
[----:B------:R-:W-:Y:S01]  /*0910*/  IMAD.IADD R36, R36, 0x1, -R41 ;  /* 0x0000000124247824 */ /* 0x000fe200078e0a29 */
[----:B------:R-:W-:Y:S01]  /*0920*/  LOP3.LUT R39, R40, R39, RZ, 0x3c, !PT ;  /* 0x0000002728277212 */ /* 0x000fe200078e3cff */
[----:B------:R-:W-:Y:S01]  /*0930*/  IMAD R44, R44, 0x100, R33 ;  /* 0x000001002c2c7824 */ /* 0x000fe200078e0221 */
[C---:B------:R-:W-:Y:S01]  /*0940*/  ISETP.GE.AND P0, PT, R7.reuse, R32, PT ;  /* 0x000000200700720c */ /* 0x040fe20003f06270 */
[----:B------:R-:W-:Y:S02]  /*0950*/  IMAD.IADD R41, R7, 0x1, -R42 ;  /* 0x0000000107297824 */ /* 0x000fe400078e0a2a */
[----:B------:R-:W-:Y:S02]  /*0960*/  IMAD.IADD R33, R39, 0x1, R44 ;  /* 0x0000000127217824 */ /* 0x000fe400078e022c */
[----:B------:R-:W-:Y:S02]  /*0970*/  IMAD R32, R38, 0x8, R41 ;  /* 0x0000000826207824 */ /* 0x000fe400078e0229 */
[----:B0-----:R-:W-:Y:S01]  /*0980*/  FMUL.FTZ R39, R9, UR4 ;  /* 0x0000000409277c20 */ /* 0x001fe20008410000 */
[----:B------:R-:W-:Y:S01]  /*0990*/  FMUL.FTZ R9, R10, UR4 ;  /* 0x000000040a097c20 */ /* 0x000fe20008410000 */
[----:B------:R-:W-:Y:S01]  /*09a0*/  FMUL.FTZ R38, R11, UR4 ;  /* 0x000000040b267c20 */ /* 0x000fe20008410000 */
[----:B-1----:R-:W-:Y:S01]  /*09b0*/  FMUL.FTZ R10, R12, UR4 ;  /* 0x000000040c0a7c20 */ /* 0x002fe20008410000 */
[----:B------:R-:W-:Y:S01]  /*09c0*/  FMUL.FTZ R11, R14, UR4 ;  /* 0x000000040e0b7c20 */ /* 0x000fe20008410000 */
[----:B------:R-:W-:Y:S01]  /*09d0*/  FMUL.FTZ R14, R15, UR4 ;  /* 0x000000040f0e7c20 */ /* 0x000fe20008410000 */
[----:B------:R-:W-:Y:S01]  /*09e0*/  FMUL.FTZ R13, R13, UR4 ;  /* 0x000000040d0d7c20 */ /* 0x000fe20008410000 */
[----:B--2---:R-:W-:Y:S01]  /*09f0*/  FMUL.FTZ R12, R16, UR4 ;  /* 0x00000004100c7c20 */ /* 0x004fe20008410000 */
[----:B------:R-:W-:Y:S01]  /*0a00*/  FMUL.FTZ R15, R18, UR4 ;  /* 0x00000004120f7c20 */ /* 0x000fe20008410000 */
[----:B------:R-:W-:Y:S01]  /*0a10*/  FMUL.FTZ R18, R19, UR4 ;  /* 0x0000000413127c20 */ /* 0x000fe20008410000 */
[----:B------:R-:W-:Y:S01]  /*0a20*/  F2FP.BF16.F32.PACK_AB R11, R14, R11 ;  /* 0x0000000b0e0b723e */ /* 0x000fe200000010ff */
[----:B---3--:R-:W-:Y:S01]  /*0a30*/  FMUL.FTZ R16, R20, UR4 ;  /* 0x0000000414107c20 */ /* 0x008fe20008410000 */
[----:B------:R-:W-:Y:S01]  /*0a40*/  FMUL.FTZ R21, R21, UR4 ;  /* 0x0000000415157c20 */ /* 0x000fe20008410000 */
[----:B------:R-:W-:Y:S01]  /*0a50*/  FMUL.FTZ R19, R22, UR4 ;  /* 0x0000000416137c20 */ /* 0x000fe20008410000 */
[----:B------:R-:W-:Y:S01]  /*0a60*/  FMUL.FTZ R40, R23, UR4 ;  /* 0x0000000417287c20 */ /* 0x000fe20008410000 */
[----:B------:R-:W-:Y:S01]  /*0a70*/  F2FP.BF16.F32.PACK_AB R10, R13, R10 ;  /* 0x0000000a0d0a723e */ /* 0x000fe200000010ff */
[----:B------:R-:W-:Y:S01]  /*0a80*/  FMUL.FTZ R8, R8, UR4 ;  /* 0x0000000408087c20 */ /* 0x000fe20008410000 */
[----:B------:R-:W-:Y:S01]  /*0a90*/  F2FP.BF16.F32.PACK_AB R14, R21, R16 ;  /* 0x00000010150e723e */ /* 0x000fe200000010ff */
[----:B----4-:R-:W-:Y:S01]  /*0aa0*/  FMUL.FTZ R20, R24, UR4 ;  /* 0x0000000418147c20 */ /* 0x010fe20008410000 */
[----:B------:R-:W-:Y:S01]  /*0ab0*/  LEA.HI R16, R36, R36, RZ, 0x1 ;  /* 0x0000002424107211 */ /* 0x000fe200078f08ff */
[----:B------:R-:W-:Y:S01]  /*0ac0*/  FMUL.FTZ R25, R25, UR4 ;  /* 0x0000000419197c20 */ /* 0x000fe20008410000 */
[----:B------:R-:W-:Y:S01]  /*0ad0*/  F2FP.BF16.F32.PACK_AB R13, R18, R15 ;  /* 0x0000000f120d723e */ /* 0x000fe200000010ff */
[----:B------:R-:W-:Y:S01]  /*0ae0*/  FMUL.FTZ R17, R17, UR4 ;  /* 0x0000000411117c20 */ /* 0x000fe20008410000 */
[----:B------:R-:W-:Y:S01]  /*0af0*/  FMUL.FTZ R23, R28, UR4 ;  /* 0x000000041c177c20 */ /* 0x000fe20008410000 */
[----:B------:R-:W-:Y:S01]  /*0b00*/  F2FP.BF16.F32.PACK_AB R15, R40, R19 ;  /* 0x00000013280f723e */ /* 0x000fe200000010ff */
[----:B------:R-:W-:-:S02]  /*0b10*/  IMAD.SHL.U32 R36, R36, 0x8, RZ ;  /* 0x0000000824247824 */ /* 0x000fc400078e00ff */
[----:B------:R-:W-:Y:S01]  /*0b20*/  FMUL.FTZ R22, R26, UR4 ;  /* 0x000000041a167c20 */ /* 0x000fe20008410000 */
[----:B------:R-:W-:Y:S02]  /*0b30*/  IMAD.SHL.U32 R18, R16, 0x200, RZ ;  /* 0x0000020010127824 */ /* 0x000fe400078e00ff */
[----:B------:R-:W-:Y:S01]  /*0b40*/  FMUL.FTZ R27, R27, UR4 ;  /* 0x000000041b1b7c20 */ /* 0x000fe20008410000 */
[----:B------:R-:W-:Y:S01]  /*0b50*/  FMUL.FTZ R28, R29, UR4 ;  /* 0x000000041d1c7c20 */ /* 0x000fe20008410000 */
[----:B------:R-:W-:Y:S01]  /*0b60*/  FMUL.FTZ R24, R30, UR4 ;  /* 0x000000041e187c20 */ /* 0x000fe20008410000 */
[----:B------:R-:W-:Y:S01]  /*0b70*/  FMUL.FTZ R31, R31, UR4 ;  /* 0x000000041f1f7c20 */ /* 0x000fe20008410000 */
[----:B------:R-:W-:Y:S01]  /*0b80*/  LOP3.LUT R19, R37, 0x40, RZ, 0xc0, !PT ;  /* 0x0000004025137812 */ /* 0x000fe200078ec0ff */
[----:B------:R-:W-:Y:S01]  /*0b90*/  IMAD R33, R33, 0x2, R6 ;  /* 0x0000000221217824 */ /* 0x000fe200078e0206 */
[----:B------:R-:W-:Y:S02]  /*0ba0*/  F2FP.BF16.F32.PACK_AB R8, R39, R8 ;  /* 0x000000082708723e */ /* 0x000fe400000010ff */
[----:B------:R-:W-:-:S02]  /*0bb0*/  F2FP.BF16.F32.PACK_AB R9, R38, R9 ;  /* 0x000000092609723e */ /* 0x000fc400000010ff */
[----:B------:R-:W-:Y:S02]  /*0bc0*/  F2FP.BF16.F32.PACK_AB R16, R25, R20 ;  /* 0x000000141910723e */ /* 0x000fe400000010ff */
[----:B------:R-:W-:Y:S01]  /*0bd0*/  F2FP.BF16.F32.PACK_AB R12, R17, R12 ;  /* 0x0000000c110c723e */ /* 0x000fe200000010ff */
[----:B------:R0:W-:Y:S01]  /*0be0*/  STSM.16.M88.4 [R33+0x6000], R8 ;  /* 0x0060000821007844 */ /* 0x0001e20000000200 */
[----:B------:R-:W-:Y:S02]  /*0bf0*/  LOP3.LUT R21, R18, 0xfffffc00, RZ, 0xc0, !PT ;  /* 0xfffffc0012157812 */ /* 0x000fe400078ec0ff */
[----:B------:R-:W-:Y:S01]  /*0c00*/  LOP3.LUT R20, R19, 0x8, R36, 0xf8, !PT ;  /* 0x0000000813147812 */ /* 0x000fe200078ef824 */
[----:B------:R0:W-:Y:S01]  /*0c10*/  STSM.16.M88.4 [R33+0x7000], R12 ;  /* 0x0070000c21007844 */ /* 0x0001e20000000200 */
[----:B------:R-:W-:Y:S01]  /*0c20*/  SHF.R.U32.HI R25, RZ, 0x3, R19 ;  /* 0x00000003ff197819 */ /* 0x000fe20000011613 */
[----:B------:R-:W-:Y:S01]  /*0c30*/  IMAD.U32 R21, R32, 0x10, R21 ;  /* 0x0000001020157824 */ /* 0x000fe200078e0015 */
[----:B------:R-:W-:-:S02]  /*0c40*/  F2FP.BF16.F32.PACK_AB R17, R27, R22 ;  /* 0x000000161b11723e */ /* 0x000fc400000010ff */
[----:B------:R-:W-:Y:S02]  /*0c50*/  F2FP.BF16.F32.PACK_AB R18, R28, R23 ;  /* 0x000000171c12723e */ /* 0x000fe400000010ff */
[----:B------:R-:W-:Y:S02]  /*0c60*/  F2FP.BF16.F32.PACK_AB R19, R31, R24 ;  /* 0x000000181f13723e */ /* 0x000fe400000010ff */
[----:B------:R-:W-:-:S03]  /*0c70*/  LOP3.LUT R20, R20, R25, RZ, 0x3c, !PT ;  /* 0x0000001914147212 */ /* 0x000fc600078e3cff */
[----:B------:R0:W-:Y:S01]  /*0c80*/  STSM.16.M88.4 [R33+0x8000], R16 ;  /* 0x0080001021007844 */ /* 0x0001e20000000200 */
[----:B------:R-:W-:Y:S06]  /*0c90*/  BAR.SYNC.DEFER_BLOCKING 0x0 ;  /* 0x0000000000007b1d */ /* 0x000fec0000010000 */
[----:B------:R-:W-:Y:S05]  /*0ca0*/  @P0 EXIT ;  /* 0x000000000000094d */ /* 0x000fea0003800000 */
[----:B------:R-:W-:Y:S01]  /*0cb0*/  ULDC UR4, c[0x0][0x244] ;  /* 0x0000910000047ab9 */ /* 0x000fe20000000800 */
[----:B------:R-:W-:Y:S01]  /*0cc0*/  IMAD.IADD R21, R21, 0x1, R20 ;  /* 0x0000000115157824 */ /* 0x000fe200078e0214 */
[----:B------:R-:W-:Y:S01]  /*0cd0*/  ISETP.GE.AND P0, PT, R36, UR4, PT ;  /* 0x0000000424007c0c */ /* 0x000fe2000bf06270 */
[----:B------:R-:W-:Y:S01]  /*0ce0*/  ULDC.64 UR6, c[0x0][0x258] ;  /* 0x0000960000067ab9 */ /* 0x000fe20000000a00 */
[----:B------:R-:W-:Y:S01]  /*0cf0*/  SHF.R.S32.HI R37, RZ, 0x1f, R36 ;  /* 0x0000001fff257819 */ /* 0x000fe20000011424 */
[----:B------:R-:W-:Y:S02]  /*0d00*/  IMAD R21, R21, 0x2, R6 ;  /* 0x0000000215157824 */ /* 0x000fe400078e0206 */
[----:B------:R-:W-:Y:S02]  /*0d10*/  IMAD R5, R5, UR6, RZ ;  /* 0x0000000605057c24 */ /* 0x000fe4000f8e02ff */
[C---:B0-----:R-:W-:Y:S01]  /*0d20*/  IMAD.WIDE.U32 R16, R2.reuse, UR6, R36 ;  /* 0x0000000602107c25 */ /* 0x041fe2000f8e0024 */
[----:B------:R-:W0:Y:S03]  /*0d30*/  LDS.128 R8, [R21+0x7000] ;  /* 0x0070000015087984 */ /* 0x000e260000000c00 */
[----:B------:R-:W-:Y:S01]  /*0d40*/  IMAD R5, R2, UR7, R5 ;  /* 0x0000000702057c24 */ /* 0x000fe2000f8e0205 */
[----:B------:R-:W-:Y:S01]  /*0d50*/  IADD3 R2, P1, R7, R34, RZ ;  /* 0x0000002207027210 */ /* 0x000fe20007f3e0ff */
[----:B------:R-:W1:Y:S01]  /*0d60*/  @!P0 LDS.128 R12, [R21+0x6000] ;  /* 0x00600000150c8984 */ /* 0x000e620000000c00 */
[----:B------:R-:W-:Y:S01]  /*0d70*/  ULDC.64 UR6, c[0x0][0x260] ;  /* 0x0000980000067ab9 */ /* 0x000fe20000000a00 */
[----:B------:R-:W-:-:S02]  /*0d80*/  IMAD.IADD R17, R17, 0x1, R5 ;  /* 0x0000000111117824 */ /* 0x000fc400078e0205 */
[----:B------:R-:W-:Y:S01]  /*0d90*/  IMAD R5, R3, UR6, RZ ;  /* 0x0000000603057c24 */ /* 0x000fe2000f8e02ff */
[----:B------:R-:W-:Y:S01]  /*0da0*/  LEA.HI.X.SX32 R3, R7, R35, 0x1, P1 ;  /* 0x0000002307037211 */ /* 0x000fe200008f0eff */
[----:B------:R-:W-:-:S04]  /*0db0*/  IMAD.WIDE.U32 R6, R0, UR6, R16 ;  /* 0x0000000600067c25 */ /* 0x000fc8000f8e0010 */
[----:B------:R-:W-:Y:S01]  /*0dc0*/  IMAD R19, R0, UR7, R5 ;  /* 0x0000000700137c24 */ /* 0x000fe2000f8e0205 */
[----:B------:R-:W-:Y:S01]  /*0dd0*/  ULDC.64 UR6, c[0x0][0x250] ;  /* 0x0000940000067ab9 */ /* 0x000fe20000000a00 */
[----:B------:R-:W-:-:S04]  /*0de0*/  IMAD.WIDE R4, R4, 0x40, R2 ;  /* 0x0000004004047825 */ /* 0x000fc800078e0202 */
[----:B------:R-:W-:Y:S02]  /*0df0*/  IMAD R3, R5, UR6, RZ ;  /* 0x0000000605037c24 */ /* 0x000fe4000f8e02ff */
[----:B------:R-:W-:Y:S02]  /*0e00*/  IMAD.IADD R7, R7, 0x1, R19 ;  /* 0x0000000107077824 */ /* 0x000fe400078e0213 */
[C---:B------:R-:W-:Y:S02]  /*0e10*/  VIADD R0, R36.reuse, 0x20 ;  /* 0x0000002024007836 */ /* 0x040fe40000000000 */
[----:B------:R-:W-:Y:S02]  /*0e20*/  VIADD R36, R36, 0x40 ;  /* 0x0000004024247836 */ /* 0x000fe40000000000 */
[----:B------:R-:W-:Y:S01]  /*0e30*/  IMAD R3, R4, UR7, R3 ;  /* 0x0000000704037c24 */ /* 0x000fe2000f8e0203 */
[----:B------:R-:W-:Y:S01]  /*0e40*/  ISETP.GE.AND P1, PT, R0, UR4, PT ;  /* 0x0000000400007c0c */ /* 0x000fe2000bf26270 */
[----:B------:R-:W-:Y:S01]  /*0e50*/  IMAD.WIDE.U32 R4, R4, UR6, R6 ;  /* 0x0000000604047c25 */ /* 0x000fe2000f8e0006 */
[----:B------:R-:W-:Y:S01]  /*0e60*/  ISETP.GE.AND P2, PT, R36, UR4, PT ;  /* 0x0000000424007c0c */ /* 0x000fe2000bf46270 */
[----:B------:R-:W-:-:S02]  /*0e70*/  ULDC.64 UR6, c[0x0][0x238] ;  /* 0x00008e0000067ab9 */ /* 0x000fc40000000a00 */
[----:B------:R-:W-:Y:S01]  /*0e80*/  IMAD.IADD R3, R5, 0x1, R3 ;  /* 0x0000000105037824 */ /* 0x000fe200078e0203 */
[----:B------:R-:W-:-:S04]  /*0e90*/  LEA R2, P3, R4, UR6, 0x1 ;  /* 0x0000000604027c11 */ /* 0x000fc8000f8608ff */
[----:B------:R-:W-:-:S05]  /*0ea0*/  LEA.HI.X R3, R4, UR7, R3, 0x1, P3 ;  /* 0x0000000704037c11 */ /* 0x000fca00098f0c03 */
[----:B0-----:R0:W-:Y:S04]  /*0eb0*/  @!P1 STG.E.128 desc[UR8][R2.64+0x40], R8 ;  /* 0x0000400802009986 */ /* 0x0011e8000c101d08 */
[----:B-1----:R0:W-:Y:S01]  /*0ec0*/  @!P0 STG.E.128 desc[UR8][R2.64], R12 ;  /* 0x0000000c02008986 */ /* 0x0021e2000c101d08 */
[----:B------:R-:W-:Y:S05]  /*0ed0*/  @P2 EXIT ;  /* 0x000000000000294d */ /* 0x000fea0003800000 */
[----:B------:R-:W1:Y:S04]  /*0ee0*/  LDS.128 R4, [R21+0x8000] ;  /* 0x0080000015047984 */ /* 0x000e680000000c00 */
[----:B-1----:R-:W-:Y:S01]  /*0ef0*/  STG.E.128 desc[UR8][R2.64+0x80], R4 ;  /* 0x0000800402007986 */ /* 0x002fe2000c101d08 */
[----:B------:R-:W-:Y:S05]  /*0f00*/  EXIT ;  /* 0x000000000000794d */ /* 0x000fea0003800000 */
.L_x_3110:
        /* <DEDUP_REMOVED lines=15> */
.L_x_3318:


//--------------------- .text._ZN7cutlass13device_kernelIN5flash11enable_sm90INS1_16FlashAttnBwdSm90INS1_25CollectiveMainloopBwdSm90ILi2ELi2ELi2EN4cute5tupleIJNS5_1CILi1EEES8_S8_EEENS6_IJNS7_ILi64EEENS7_ILi128EEENS7_ILi96EEEEEENS_10bfloat16_tEfNS_4arch4Sm90ELb1ELb0ELb0ELb1ELb1ELb1ELb0ELb0ELi2ELi1ELi2ELi1ELb1EEENS1_24CollectiveEpilogueBwdGQAISD_fSG_Li256ELb1ELb1EEENS1_25SingleTileBwdLPTSchedulerILb1ELi128ELb1EEEEEEEEEvNT_6ParamsE --------------------------
	.section	.text._ZN7cutlass13device_kernelIN5flash11enable_sm90INS1_16FlashAttnBwdSm90INS1_25CollectiveMainloopBwdSm90ILi2ELi2ELi2EN4cute5tupleIJNS5_1CILi1EEES8_S8_EEENS6_IJNS7_ILi64EEENS7_ILi128EEENS7_ILi96EEEEEENS_10bfloat16_tEfNS_4arch4Sm90ELb1ELb0ELb0ELb1ELb1ELb1ELb0ELb0ELi2ELi1ELi2ELi1ELb1EEENS1_24CollectiveEpilogueBwdGQAISD_fSG_Li256ELb1ELb1EEENS1_25SingleTileBwdLPTSchedulerILb1ELi128ELb1EEEEEEEEEvNT_6ParamsE,"ax",@progbits
	.align	128
.text._ZN7cutlass13device_kernelIN5flash11enable_sm90INS1_16FlashAttnBwdSm90INS1_25CollectiveMainloopBwdSm90ILi2ELi2ELi2EN4cute5tupleIJNS5_1CILi1EEES8_S8_EEENS6_IJNS7_ILi64EEENS7_ILi128EEENS7_ILi96EEEEEENS_10bfloat16_tEfNS_4arch4Sm90ELb1ELb0ELb0ELb1ELb1ELb1ELb0ELb0ELi2ELi1ELi2ELi1ELb1EEENS1_24CollectiveEpilogueBwdGQAISD_fSG_Li256ELb1ELb1EEENS1_25SingleTileBwdLPTSchedulerILb1ELi128ELb1EEEEEEEEEvNT_6ParamsE:
        .type           _ZN7cutlass13device_kernelIN5flash11enable_sm90INS1_16FlashAttnBwdSm90INS1_25CollectiveMainloopBwdSm90ILi2ELi2ELi2EN4cute5tupleIJNS5_1CILi1EEES8_S8_EEENS6_IJNS7_ILi64EEENS7_ILi128EEENS7_ILi96EEEEEENS_10bfloat16_tEfNS_4arch4Sm90ELb1ELb0ELb0ELb1ELb1ELb1ELb0ELb0ELi2ELi1ELi2ELi1ELb1EEENS1_24CollectiveEpilogueBwdGQAISD_fSG_Li256ELb1ELb1EEENS1_25SingleTileBwdLPTSchedulerILb1ELi128ELb1EEEEEEEEEvNT_6ParamsE,@function
        .size           _ZN7cutlass13device_kernelIN5flash11enable_sm90INS1_16FlashAttnBwdSm90INS1_25CollectiveMainloopBwdSm90ILi2ELi2ELi2EN4cute5tupleIJNS5_1CILi1EEES8_S8_EEENS6_IJNS7_ILi64EEENS7_ILi128EEENS7_ILi96EEEEEENS_10bfloat16_tEfNS_4arch4Sm90ELb1ELb0ELb0ELb1ELb1ELb1ELb0ELb0ELi2ELi1ELi2ELi1ELb1EEENS1_24CollectiveEpilogueBwdGQAISD_fSG_Li256ELb1ELb1EEENS1_25SingleTileBwdLPTSchedulerILb1ELi128ELb1EEEEEEEEEvNT_6ParamsE,(.L_x_3319 - _ZN7cutlass13device_kernelIN5flash11enable_sm90INS1_16FlashAttnBwdSm90INS1_25CollectiveMainloopBwdSm90ILi2ELi2ELi2EN4cute5tupleIJNS5_1CILi1EEES8_S8_EEENS6_IJNS7_ILi64EEENS7_ILi128EEENS7_ILi96EEEEEENS_10bfloat16_tEfNS_4arch4Sm90ELb1ELb0ELb0ELb1ELb1ELb1ELb0ELb0ELi2ELi1ELi2ELi1ELb1EEENS1_24CollectiveEpilogueBwdGQAISD_fSG_Li256ELb1ELb1EEENS1_25SingleTileBwdLPTSchedulerILb1ELi128ELb1EEEEEEEEEvNT_6ParamsE)
        .other          _ZN7cutlass13device_kernelIN5flash11enable_sm90INS1_16FlashAttnBwdSm90INS1_25CollectiveMainloopBwdSm90ILi2ELi2ELi2EN4cute5tupleIJNS5_1CILi1EEES8_S8_EEENS6_IJNS7_ILi64EEENS7_ILi128EEENS7_ILi96EEEEEENS_10bfloat16_tEfNS_4arch4Sm90ELb1ELb0ELb0ELb1ELb1ELb1ELb0ELb0ELi2ELi1ELi2ELi1ELb1EEENS1_24CollectiveEpilogueBwdGQAISD_fSG_Li256ELb1ELb1EEENS1_25SingleTileBwdLPTSchedulerILb1ELi128ELb1EEEEEEEEEvNT_6ParamsE,@"STO_CUDA_ENTRY STV_DEFAULT"
_ZN7cutlass13device_kernelIN5flash11enable_sm90INS1_16FlashAttnBwdSm90INS1_25CollectiveMainloopBwdSm90ILi2ELi2ELi2EN4cute5tupleIJNS5_1CILi1EEES8_S8_EEENS6_IJNS7_ILi64EEENS7_ILi128EEENS7_ILi96EEEEEENS_10bfloat16_tEfNS_4arch4Sm90ELb1ELb0ELb0ELb1ELb1ELb1ELb0ELb0ELi2ELi1ELi2ELi1ELb1EEENS1_24CollectiveEpilogueBwdGQAISD_fSG_Li256ELb1ELb1EEENS1_25SingleTileBwdLPTSchedulerILb1ELi128ELb1EEEEEEEEEvNT_6ParamsE:
        /* <DEDUP_REMOVED lines=24> */
.L_x_3112:
[----:B------:R-:W-:Y:S05]  /*0180*/  BSYNC B0 ;  /* 0x0000000000007941 */ /* 0x000fea0003800000 */
.L_x_3111:
        /* <DEDUP_REMOVED lines=37> */
.L_x_3113:
        /* <DEDUP_REMOVED lines=22> */
.L_x_3114:
[----:B------:R-:W-:Y:S01]  /*0540*/  PLOP3.LUT P0, PT, PT, PT, UP0, 0x80, 0x0 ;  /* 0x000000000000781c */ /* 0x000fe20003f0f008 */
[----:B------:R-:W-:Y:S01]  /*0550*/  NOP ;  /* 0x0000000000007918 */ /* 0x000fe20000000000 */
[----:B------:R-:W-:Y:S01]  /*0560*/  ULDC.64 UR46, c[0x0][0x208] ;  /* 0x00008200002e7ab9 */ /* 0x000fe20000000a00 */
[----:B------:R-:W-:Y:S01]  /*0570*/  BSSY B6, `(.L_x_3115) ;  /* 0x00009fc000067945 */ /* 0x000fe20003800000 */
[----:B-12-4-:R-:W-:Y:S09]  /*0580*/  BAR.SYNC.DEFER_BLOCKING 0x0 ;  /* 0x0000000000007b1d */ /* 0x016ff20000010000 */
[----:B------:R-:W-:Y:S05]  /*0590*/  @!P0 BRA `(.L_x_3116) ;  /* 0x0000005000b48947 */ /* 0x000fea0003800000 */
.L_x_3117:
        /* <DEDUP_REMOVED lines=32> */
.L_x_3118:
[----:B------:R-:W-:Y:S01]  /*07a0*/  ULDC UR8, c[0x0][0x8cc] ;  /* 0x0002330000087ab9 */ /* 0x000fe20000000800 */
[----:B------:R-:W-:Y:S01]  /*07b0*/  UMOV UR7, UR9 ;  /* 0x0000000900077c82 */ /* 0x000fe20008000000 */
[----:B------:R-:W-:-:S11]  /*07c0*/  UISETP.NE.AND UP0, UPT, UR8, 0x1, UPT ;  /* 0x000000010800788c */ /* 0x000fd6000bf05270 */
[----:B------:R-:W-:Y:S02]  /*07d0*/  @UP0 ULDC.64 UR10, c[0x0][0x8d0] ;  /* 0x00023400000a0ab9 */ /* 0x000fe40000000a00 */
[----:B------:R-:W-:-:S04]  /*07e0*/  UIMAD.WIDE.U32 UR4, UR9, UR10, URZ ;  /* 0x0000000a090472a5 */ /* 0x000fc8000f8e003f */
[----:B------:R-:W-:-:S04]  /*07f0*/  @UP0 USHF.R.U32.HI UR7, URZ, UR11, UR5 ;  /* 0x0000000b3f070299 */ /* 0x000fc80008011605 */
[----:B------:R-:W-:-:S12]  /*0800*/  UIMAD UR4, UR7, UR8, URZ ;  /* 0x00000008070472a4 */ /* 0x000fd8000f8e023f */
.L_x_3119:
        /* <DEDUP_REMOVED lines=23> */
.L_x_3120:
        /* <DEDUP_REMOVED lines=14> */
.L_x_3122:
[----:B------:R-:W-:-:S05]  /*0a60*/  ULDC UR4, c[0x0][0x8f4] ;  /* 0x00023d0000047ab9 */ /* 0x000fca0000000800 */
.L_x_3121:
        /* <DEDUP_REMOVED lines=24> */
.L_x_3124:
        /* <DEDUP_REMOVED lines=14> */
.L_x_3125:
        /* <DEDUP_REMOVED lines=11> */
.L_x_3126:
        /* <DEDUP_REMOVED lines=13> */
.L_x_3127:
        /* <DEDUP_REMOVED lines=84> */
.L_x_3130:
        /* <DEDUP_REMOVED lines=15> */
.L_x_3129:
        /* <DEDUP_REMOVED lines=22> */
.L_x_3132:
        /* <DEDUP_REMOVED lines=15> */
.L_x_3131:
[----:B------:R-:W-:Y:S01]  /*16d0*/  SHF.R.S32.HI R23, RZ, 0x1f, R22 ;  /* 0x0000001fff177819 */ /* 0x000fe20000011416 */
[----:B------:R-:W-:-:S03]  /*16e0*/  UMOV UR4, 0xffffffff ;  /* 0xffffffff00047882 */ /* 0x000fc60000000000 */
[----:B------:R-:W-:-:S04]  /*16f0*/  LEA.HI R0, R23, R22, RZ, 0x7 ;  /* 0x0000001617007211 */ /* 0x000fc800078f38ff */
[----:B------:R-:W-:Y:S01]  /*1700*/  SHF.R.S32.HI R19, RZ, 0x7, R0 ;  /* 0x00000007ff137819 */ /* 0x000fe20000011400 */
[----:B------:R-:W-:Y:S06]  /*1710*/  BRA.DIV UR4, `(.L_x_3133) ;  /* 0x0000008e048c7947 */ /* 0x000fec000b800000 */
[----:B------:R1:W2:Y:S02]  /*1720*/  SHFL.IDX PT, R14, R19, RZ, 0x1f ;  /* 0x00001fff130e7589 */ /* 0x0002a400000e0000 */
.L_x_3249:
        /* <DEDUP_REMOVED lines=15> */
.L_x_3134:
        /* <DEDUP_REMOVED lines=19> */
.L_x_3136:
        /* <DEDUP_REMOVED lines=121> */
.L_x_3147:
[----:B------:R-:W-:-:S06]  /*20e0*/  UISETP.NE.AND UP0, UPT, UR9, 0x3, UPT ;  /* 0x000000030900788c */ /* 0x000fcc000bf05270 */
[----:B------:R-:W-:-:S13]  /*20f0*/  PLOP3.LUT P0, PT, PT, PT, UP0, 0x80, 0x0 ;  /* 0x000000000000781c */ /* 0x000fda0003f0f008 */
[----:B-1----:R-:W-:Y:S05]  /*2100*/  @!P0 BRA `(.L_x_3137) ;  /* 0x0000000000048947 */ /* 0x002fea0003800000 */
[----:B------:R-:W-:Y:S01]  /*2110*/  BPT.TRAP 0x1 ;  /* 0x000000040000795c */ /* 0x000fe20000300000 */
.L_x_3137:
[----:B------:R-:W-:Y:S01]  /*2120*/  R2UR UR7, R2 ;  /* 0x00000000020772ca */ /* 0x000fe200000e0000 */
[----:B------:R-:W-:-:S05]  /*2130*/  IMAD.U32 R6, RZ, RZ, UR4 ;  /* 0x00000004ff067e24 */ /* 0x000fca000f8e00ff */
[----:B------:R-:W-:-:S07]  /*2140*/  SHF.L.U32 R6, R6, 0x1f, RZ ;  /* 0x0000001f06067819 */ /* 0x000fce00000006ff */
[----:B------:R-:W-:-:S09]  /*2150*/  ULEA UR7, UR5, UR7, 0x3 ;  /* 0x0000000705077291 */ /* 0x000fd2000f8e183f */
[----:B------:R1:W2:Y:S01]  /*2160*/  SYNCS.PHASECHK.TRANS64.TRYWAIT P1, [UR7+0x26810], R6 ;  /* 0x02681006ff0075a7 */ /* 0x0002a20008020147 */
[----:B------:R-:W-:Y:S05]  /*2170*/  @!P0 BRA `(.L_x_3138) ;  /* 0x0000000000048947 */ /* 0x000fea0003800000 */
[----:B------:R-:W-:Y:S01]  /*2180*/  BPT.TRAP 0x1 ;  /* 0x000000040000795c */ /* 0x000fe20000300000 */
.L_x_3138:
[----:B--2---:R-:W-:Y:S05]  /*2190*/  @P1 BRA `(.L_x_3139) ;  /* 0x0000000000081947 */ /* 0x004fea0003800000 */
[----:B------:R-:W2:Y:S02]  /*21a0*/  SYNCS.PHASECHK.TRANS64.TRYWAIT P1, [UR7+0x26810], R6 ;  /* 0x02681006ff0075a7 */ /* 0x000ea40008020147 */
[----:B--2---:R-:W-:Y:S05]  /*21b0*/  @!P1 BRA `(.L_x_3140) ;  /* 0x0000008400189947 */ /* 0x004fea0003800000 */
.L_x_3139:
        /* <DEDUP_REMOVED lines=66> */
.L_x_3141:
[----:B------:R1:W1:Y:S01]  /*25e0*/  SYNCS.PHASECHK.TRANS64.TRYWAIT P1, [UR7+0x26830], R6 ;  /* 0x02683006ff0075a7 */ /* 0x0002620008020147 */
[----:B------:R-:W-:Y:S05]  /*25f0*/  @!P0 BRA `(.L_x_3142) ;  /* 0x0000000000048947 */ /* 0x000fea0003800000 */
[----:B------:R-:W-:Y:S01]  /*2600*/  BPT.TRAP 0x1 ;  /* 0x000000040000795c */ /* 0x000fe20000300000 */
.L_x_3142:
[----:B-1----:R-:W-:Y:S05]  /*2610*/  @P1 BRA `(.L_x_3143) ;  /* 0x0000000000081947 */ /* 0x002fea0003800000 */
[----:B------:R-:W1:Y:S02]  /*2620*/  SYNCS.PHASECHK.TRANS64.TRYWAIT P1, [UR7+0x26830], R6 ;  /* 0x02683006ff0075a7 */ /* 0x000e640008020147 */
[----:B-1----:R-:W-:Y:S05]  /*2630*/  @!P1 BRA `(.L_x_3144) ;  /* 0x0000008000109947 */ /* 0x002fea0003800000 */
.L_x_3143:
        /* <DEDUP_REMOVED lines=474> */
.L_x_3145:
        /* <DEDUP_REMOVED lines=46> */
.L_x_3146:
        /* <DEDUP_REMOVED lines=62> */
.L_x_3128:
[----:B------:R-:W-:Y:S05]  /*4aa0*/  @P0 BRA `(.L_x_3123) ;  /* 0x0000005800a00947 */ /* 0x000fea0003800000 */
[----:B------:R-:W-:Y:S01]  /*4ab0*/  ULDC.64 UR4, c[0x0][0x878] ;  /* 0x00021e0000047ab9 */ /* 0x000fe20000000a00 */
[----:B-1----:R-:W1:Y:S01]  /*4ac0*/  S2R R4, SR_TID.X ;  /* 0x0000000000047919 */ /* 0x002e620000002100 */
[----:B------:R-:W-:Y:S01]  /*4ad0*/  UISETP.NE.U32.AND UP0, UPT, UR4, URZ, UPT ;  /* 0x0000003f0400728c */ /* 0x000fe2000bf05070 */
[----:B------:R-:W2:Y:S01]  /*4ae0*/  S2UR UR15, SR_CgaCtaId ;  /* 0x00000000000f79c3 */ /* 0x000ea20000008800 */
[----:B------:R-:W-:Y:S01]  /*4af0*/  ULDC UR12, c[0x0][0x870] ;  /* 0x00021c00000c7ab9 */ /* 0x000fe20000000800 */
[----:B------:R-:W-:Y:S01]  /*4b00*/  ULDC UR13, c[0x0][0x80c] ;  /* 0x00020300000d7ab9 */ /* 0x000fe20000000800 */
[----:B------:R-:W-:Y:S01]  /*4b10*/  UISETP.NE.AND.EX UP0, UPT, UR5, URZ, UPT, UP0 ;  /* 0x0000003f0500728c */ /* 0x000fe2000bf05300 */
[----:B------:R-:W-:Y:S01]  /*4b20*/  ULDC.64 UR10, c[0x0][0x868] ;  /* 0x00021a00000a7ab9 */ /* 0x000fe20000000a00 */
[----:B------:R-:W-:Y:S01]  /*4b30*/  ULDC.64 UR18, c[0x0][0x818] ;  /* 0x0002060000127ab9 */ /* 0x000fe20000000a00 */
[----:B------:R-:W-:Y:S01]  /*4b40*/  ULDC.64 UR20, c[0x0][0x840] ;  /* 0x0002100000147ab9 */ /* 0x000fe20000000a00 */
[----:B------:R-:W-:-:S02]  /*4b50*/  ULDC.64 UR22, c[0x0][0x848] ;  /* 0x0002120000167ab9 */ /* 0x000fc40000000a00 */
[----:B------:R-:W-:-:S05]  /*4b60*/  PLOP3.LUT P0, PT, PT, PT, UP0, 0x80, 0x0 ;  /* 0x000000000000781c */ /* 0x000fca0003f0f008 */
[----:B------:R-:W-:Y:S02]  /*4b70*/  @UP0 ULDC.64 UR4, c[0x0][0x878] ;  /* 0x00021e0000040ab9 */ /* 0x000fe40000000a00 */
[----:B------:R-:W-:-:S06]  /*4b80*/  @UP0 UIMAD.WIDE UR4, UR37, 0x4, UR4 ;  /* 0x00000004250408a5 */ /* 0x000fcc000f8e0204 */
[----:B------:R-:W-:Y:S01]  /*4b90*/  IMAD.U32 R2, RZ, RZ, UR4 ;  /* 0x00000004ff027e24 */ /* 0x000fe2000f8e00ff */
[----:B------:R-:W-:Y:S01]  /*4ba0*/  ULDC UR4, c[0x0][0x850] ;  /* 0x0002140000047ab9 */ /* 0x000fe20000000800 */
[----:B------:R-:W-:-:S05]  /*4bb0*/  IMAD.U32 R3, RZ, RZ, UR5 ;  /* 0x00000005ff037e24 */ /* 0x000fca000f8e00ff */
[----:B------:R3:W4:Y:S01]  /*4bc0*/  @P0 LDG.E R2, desc[UR46][R2.64] ;  /* 0x0000002e02020981 */ /* 0x000722000c1e1900 */
[----:B------:R-:W-:Y:S01]  /*4bd0*/  UISETP.NE.AND UP1, UPT, UR4, 0x1, UPT ;  /* 0x000000010400788c */ /* 0x000fe2000bf25270 */
[----:B------:R-:W-:Y:S01]  /*4be0*/  BSSY B0, `(.L_x_3148) ;  /* 0x000005c000007945 */ /* 0x000fe20003800000 */
[----:B------:R-:W-:Y:S01]  /*4bf0*/  UIMAD UR12, UR39, UR12, URZ ;  /* 0x0000000c270c72a4 */ /* 0x000fe2000f8e023f */
[C---:B-1----:R-:W-:Y:S01]  /*4c00*/  ISETP.NE.AND P1, PT, R4.reuse, 0x80, PT ;  /* 0x000000800400780c */ /* 0x042fe20003f25270 */
[----:B------:R-:W-:Y:S01]  /*4c10*/  UMOV UR5, UR36 ;  /* 0x0000002400057c82 */ /* 0x000fe20008000000 */
[----:B------:R-:W-:Y:S02]  /*4c20*/  UIMAD UR9, UR37, UR13, URZ ;  /* 0x0000000d250972a4 */ /* 0x000fe4000f8e023f */
[----:B------:R-:W-:Y:S01]  /*4c30*/  UIMAD UR12, UR12, UR13, URZ ;  /* 0x0000000d0c0c72a4 */ /* 0x000fe2000f8e023f */
[----:B---3--:R-:W-:Y:S01]  /*4c40*/  VIADD R3, R4, 0xffffff80 ;  /* 0xffffff8004037836 */ /* 0x008fe20000000000 */
[----:B------:R-:W-:-:S02]  /*4c50*/  UIMAD UR39, UR39, 0x3000, URZ ;  /* 0x00003000272778a4 */ /* 0x000fc4000f8e023f */
[----:B------:R-:W-:Y:S01]  /*4c60*/  @UP1 ULDC UR6, c[0x0][0x854] ;  /* 0x0002150000061ab9 */ /* 0x000fe20000000800 */
[----:B------:R-:W-:Y:S01]  /*4c70*/  @UP1 ULDC UR14, c[0x0][0x858] ;  /* 0x00021600000e1ab9 */ /* 0x000fe20000000800 */
[----:B------:R-:W-:Y:S01]  /*4c80*/  SHF.R.S32.HI R0, RZ, 0x1f, R3 ;  /* 0x0000001fff007819 */ /* 0x000fe20000011403 */
[----:B------:R-:W-:Y:S02]  /*4c90*/  UIMAD.WIDE.U32 UR6, UR36, UR6, URZ ;  /* 0x00000006240672a5 */ /* 0x000fe4000f8e003f */
[----:B------:R-:W-:Y:S02]  /*4ca0*/  USHF.R.S32.HI UR13, URZ, 0x1f, UR12 ;  /* 0x0000001f3f0d7899 */ /* 0x000fe4000801140c */
[----:B------:R-:W-:Y:S02]  /*4cb0*/  @UP1 USHF.R.U32.HI UR5, URZ, UR14, UR7 ;  /* 0x0000000e3f051299 */ /* 0x000fe40008011607 */
[----:B------:R-:W-:Y:S02]  /*4cc0*/  USHF.R.S32.HI UR7, URZ, 0x1f, UR9 ;  /* 0x0000001f3f077899 */ /* 0x000fe40008011409 */
[----:B------:R-:W-:-:S02]  /*4cd0*/  USHF.R.S32.HI UR16, URZ, 0x1f, UR5 ;  /* 0x0000001f3f107899 */ /* 0x000fc40008011405 */
[----:B------:R-:W-:Y:S02]  /*4ce0*/  UIADD3 UR9, UP1, UP2, UR12, UR9, UR5 ;  /* 0x000000090c097290 */ /* 0x000fe4000fa3e005 */
[----:B------:R-:W-:Y:S02]  /*4cf0*/  UIMAD UR17, UR16, UR20, URZ ;  /* 0x00000014101172a4 */ /* 0x000fe4000f8e023f */
[----:B------:R-:W-:-:S04]  /*4d00*/  UIADD3.X UR7, UR13, UR7, UR16, UP1, UP2 ;  /* 0x000000070d077290 */ /* 0x000fc80008fe4410 */
[----:B------:R-:W-:Y:S01]  /*4d10*/  USHF.L.U64.HI UR7, UR9, 0x2, UR7 ;  /* 0x0000000209077899 */ /* 0x000fe20008010207 */
        /* <DEDUP_REMOVED lines=14> */
[----:B------:R-:W-:Y:S02]  /*4e00*/  UIADD3 UR9, UP1, UR6, UR10, URZ ;  /* 0x0000000a06097290 */ /* 0x000fe4000ff3e03f */
[----:B------:R-:W-:Y:S02]  /*4e10*/  @UP0 UIMAD UR12, UR8, 0x3000, URZ ;  /* 0x00003000080c08a4 */ /* 0x000fe4000f8e023f */
[----:B------:R-:W-:Y:S01]  /*4e20*/  UIADD3.X UR11, UR7, UR11, URZ, UP1, !UPT ;  /* 0x0000000b070b7290 */ /* 0x000fe20008ffe43f */
[----:B------:R-:W-:Y:S01]  /*4e30*/  UMOV UR8, 0x400 ;  /* 0x0000040000087882 */ /* 0x000fe20000000000 */
[----:B------:R-:W-:Y:S01]  /*4e40*/  @UP0 USHF.R.S32.HI UR13, URZ, 0x1f, UR12 ;  /* 0x0000001f3f0d0899 */ /* 0x000fe2000801140c */
[----:B------:R-:W-:Y:S01]  /*4e50*/  IMAD.U32 R2, RZ, RZ, UR9 ;  /* 0x00000009ff027e24 */ /* 0x000fe2000f8e00ff */
[----:B--2---:R-:W-:-:S02]  /*4e60*/  ULEA UR8, UR15, UR8, 0x18 ;  /* 0x000000080f087291 */ /* 0x004fc4000f8ec03f */
[----:B------:R-:W-:Y:S01]  /*4e70*/  IMAD.U32 R3, RZ, RZ, UR11 ;  /* 0x0000000bff037e24 */ /* 0x000fe2000f8e00ff */
[----:B------:R-:W-:Y:S01]  /*4e80*/  @!UP0 UMOV UR12, URZ ;  /* 0x0000003f000c8c82 */ /* 0x000fe20008000000 */
[----:B------:R-:W-:Y:S02]  /*4e90*/  UIMAD UR10, UR16, UR18, URZ ;  /* 0x00000012100a72a4 */ /* 0x000fe4000f8e023f */
[----:B------:R-:W-:Y:S01]  /*4ea0*/  UIADD3 UR14, UP1, UR39, UR12, URZ ;  /* 0x0000000c270e7290 */ /* 0x000fe2000ff3e03f */
[----:B------:R-:W-:Y:S01]  /*4eb0*/  LEA R0, R0, UR8, 0x2 ;  /* 0x0000000800007c11 */ /* 0x000fe2000f8e10ff */
[----:B------:R-:W-:Y:S01]  /*4ec0*/  @!UP0 UMOV UR13, URZ ;  /* 0x0000003f000d8c82 */ /* 0x000fe20008000000 */
[----:B------:R-:W-:Y:S02]  /*4ed0*/  UIMAD UR16, UR5, UR19, UR10 ;  /* 0x00000013051072a4 */ /* 0x000fe4000f8e020a */
[----:B------:R-:W-:Y:S01]  /*4ee0*/  ULEA.HI.X.SX32 UR15, UR39, UR13, 0x1, UP1 ;  /* 0x0000000d270f7291 */ /* 0x000fe200088f0e3f */
[----:B------:R1:W-:Y:S01]  /*4ef0*/  STS.128 [R0], R24 ;  /* 0x0000001800007388 */ /* 0x0003e20000000c00 */
[----:B------:R-:W-:-:S02]  /*4f00*/  USHF.R.S32.HI UR10, URZ, 0x1f, UR37 ;  /* 0x0000001f3f0a7899 */ /* 0x000fc40008011425 */
[----:B------:R-:W-:Y:S01]  /*4f10*/  UIMAD.WIDE.U32 UR12, UR5, UR18, UR14 ;  /* 0x00000012050c72a5 */ /* 0x000fe2000f8e000e */
[----:B------:R1:W-:Y:S01]  /*4f20*/  STS.128 [R0+0x800], R28 ;  /* 0x0008001c00007388 */ /* 0x0003e20000000c00 */
[----:B------:R-:W-:Y:S02]  /*4f30*/  UIMAD UR18, UR5, UR21, UR17 ;  /* 0x00000015051272a4 */ /* 0x000fe4000f8e0211 */
[----:B------:R-:W-:Y:S01]  /*4f40*/  UIMAD.WIDE.U32 UR14, UR5, UR20, UR14 ;  /* 0x00000014050e72a5 */ /* 0x000fe2000f8e000e */
[----:B------:R1:W-:Y:S01]  /*4f50*/  STS.128 [R0+0x1000], R32 ;  /* 0x0010002000007388 */ /* 0x0003e20000000c00 */
[----:B------:R-:W-:Y:S01]  /*4f60*/  USEL UR10, UR10, URZ, !UP0 ;  /* 0x0000003f0a0a7287 */ /* 0x000fe2000c000000 */
[----:B------:R-:W-:Y:S02]  /*4f70*/  ULDC.64 UR20, c[0x0][0x820] ;  /* 0x0002080000147ab9 */ /* 0x000fe40000000a00 */
[----:B------:R1:W-:Y:S01]  /*4f80*/  STS.128 [R0+0x1800], R36 ;  /* 0x0018002400007388 */ /* 0x0003e20000000c00 */
[----:B------:R-:W-:-:S02]  /*4f90*/  UIADD3 UR13, UR13, UR16, URZ ;  /* 0x000000100d0d7290 */ /* 0x000fc4000fffe03f */
[----:B------:R-:W-:Y:S01]  /*4fa0*/  USEL UR37, UR37, URZ, !UP0 ;  /* 0x0000003f25257287 */ /* 0x000fe2000c000000 */
[----:B------:R1:W-:Y:S01]  /*4fb0*/  STS.128 [R0+0x2000], R40 ;  /* 0x0020002800007388 */ /* 0x0003e20000000c00 */
[----:B------:R-:W-:Y:S02]  /*4fc0*/  UIMAD UR17, UR10, UR20, URZ ;  /* 0x000000140a1172a4 */ /* 0x000fe4000f8e023f */
        /* <DEDUP_REMOVED lines=15> */
[----:B------:R-:W-:Y:S01]  /*50c0*/  UIADD3 UR5, UR15, UR16, URZ ;  /* 0x000000100f057290 */ /* 0x000fe2000fffe03f */
[----:B------:R1:W-:Y:S01]  /*50d0*/  STS.128 [R0+0x5000], R64 ;  /* 0x0050004000007388 */ /* 0x0003e20000000c00 */
[----:B------:R-:W-:Y:S02]  /*50e0*/  ULEA UR18, UP0, UR12, UR18, 0x2 ;  /* 0x000000120c127291 */ /* 0x000fe4000f80103f */
[----:B------:R-:W-:Y:S01]  /*50f0*/  ULEA UR20, UP1, UR14, UR20, 0x2 ;  /* 0x000000140e147291 */ /* 0x000fe2000f82103f */
[----:B------:R1:W-:Y:S01]  /*5100*/  STS.128 [R0+0x5800], R68 ;  /* 0x0058004400007388 */ /* 0x0003e20000000c00 */
[----:B------:R-:W-:Y:S02]  /*5110*/  ULEA.HI.X UR19, UR12, UR19, UR10, 0x2, UP0 ;  /* 0x000000130c137291 */ /* 0x000fe400080f140a */
[----:B------:R-:W-:Y:S02]  /*5120*/  ULEA.HI.X UR5, UR14, UR21, UR5, 0x2, UP1 ;  /* 0x000000150e057291 */ /* 0x000fe400088f1405 */
[----:B------:R-:W-:Y:S01]  /*5130*/  UIMAD UR17, UR4, UR17, UR36 ;  /* 0x00000011041172a4 */ /* 0x000fe2000f8e0224 */
[----:B------:R-:W-:Y:S11]  /*5140*/  @P0 BRA `(.L_x_3149) ;  /* 0x0000000000140947 */ /* 0x000ff60003800000 */
.L_x_3150:
[----:B------:R-:W2:Y:S04]  /*5150*/  LDG.E.STRONG.GPU R4, desc[UR46][R2.64] ;  /* 0x0000002e02047981 */ /* 0x000ea8000c1ef900 */
[----:B--2---:R-:W-:Y:S01]  /*5160*/  CCTL.IVALL ;  /* 0x00000000ff00798f */ /* 0x004fe20002000000 */
[----:B------:R-:W-:Y:S05]  /*5170*/  YIELD ;  /* 0x0000000000007946 */ /* 0x000fea0003800000 */
[----:B------:R-:W-:-:S13]  /*5180*/  ISETP.NE.AND P0, PT, R4, UR17, PT ;  /* 0x0000001104007c0c */ /* 0x000fda000bf05270 */
[----:B------:R-:W-:Y:S05]  /*5190*/  @P0 BRA `(.L_x_3150) ;  /* 0xfffffffc00ec0947 */ /* 0x000fea000383ffff */
.L_x_3149:
[----:B------:R-:W-:Y:S05]  /*51a0*/  BSYNC B0 ;  /* 0x0000000000007941 */ /* 0x000fea0003800000 */
.L_x_3148:
[----:B------:R-:W-:-:S03]  /*51b0*/  UMOV UR4, 0xffffffff ;  /* 0xffffffff00047882 */ /* 0x000fc60000000000 */
[----:B------:R-:W-:Y:S05]  /*51c0*/  BRA.DIV UR4, `(.L_x_3151) ;  /* 0x0000005604447947 */ /* 0x000fea000b800000 */
[----:B------:R-:W-:Y:S01]  /*51d0*/  NOP ;  /* 0x0000000000007918 */ /* 0x000fe20000000000 */
.L_x_3252:
        /* <DEDUP_REMOVED lines=15> */
.L_x_3154:
[----:B------:R-:W-:Y:S01]  /*52d0*/  @P0 ELECT P2, URZ, PT ;  /* 0x00000000003f082f */ /* 0x000fe20003840000 */
[----:B------:R2:W-:-:S12]  /*52e0*/  UBLKRED.G.S.ADD.F32.RN [UR4], [UR8], UR9, desc[UR10] ;  /* 0x00000a04080073bb */ /* 0x0005d800080a1409 */
[----:B------:R-:W-:Y:S02]  /*52f0*/  @P2 PLOP3.LUT P0, PT, P2, PT, PT, 0x8, 0x0 ;  /* 0x000000000000281c */ /* 0x000fe4000170e170 */
[----:B------:R-:W-:-:S11]  /*5300*/  PLOP3.LUT P2, PT, PT, PT, PT, 0x8, 0x0 ;  /* 0x000000000000781c */ /* 0x000fd60003f4e170 */
[----:B--2---:R-:W-:Y:S05]  /*5310*/  @P0 BRA.U.ANY `(.L_x_3154) ;  /* 0xfffffffd00ec0947 */ /* 0x004fea000393ffff */
[----:B------:R0:W-:Y:S01]  /*5320*/  UTMACMDFLUSH ;  /* 0x00000000000079b7 */ /* 0x0001e20000000000 */
[----:B------:R-:W-:-:S04]  /*5330*/  DEPBAR.LE SB0, 0x0 ;  /* 0x000080000000791a */ /* 0x000fc80000000000 */
.L_x_3153:
[----:B------:R-:W-:Y:S05]  /*5340*/  BSYNC B0 ;  /* 0x0000000000007941 */ /* 0x000fea0003800000 */
.L_x_3152:
        /* <DEDUP_REMOVED lines=14> */
.L_x_3156:
[----:B------:R-:W-:Y:S05]  /*5430*/  BSYNC B0 ;  /* 0x0000000000007941 */ /* 0x000fea0003800000 */
.L_x_3155:
        /* <DEDUP_REMOVED lines=20> */
.L_x_3159:
[----:B-12---:R-:W2:Y:S04]  /*5580*/  LDG.E.STRONG.GPU R0, desc[UR46][R2.64] ;  /* 0x0000002e02007981 */ /* 0x006ea8000c1ef900 */
[----:B--2---:R-:W-:Y:S01]  /*5590*/  CCTL.IVALL ;  /* 0x00000000ff00798f */ /* 0x004fe20002000000 */
[----:B------:R-:W-:Y:S05]  /*55a0*/  YIELD ;  /* 0x0000000000007946 */ /* 0x000fea0003800000 */
[----:B------:R-:W-:-:S13]  /*55b0*/  ISETP.NE.AND P0, PT, R0, UR17, PT ;  /* 0x0000001100007c0c */ /* 0x000fda000bf05270 */
[----:B------:R-:W-:Y:S05]  /*55c0*/  @P0 BRA `(.L_x_3159) ;  /* 0xfffffffc00ec0947 */ /* 0x000fea000383ffff */
.L_x_3158:
[----:B------:R-:W-:Y:S05]  /*55d0*/  BSYNC B0 ;  /* 0x0000000000007941 */ /* 0x000fea0003800000 */
.L_x_3157:
[----:B------:R-:W-:-:S03]  /*55e0*/  UMOV UR4, 0xffffffff ;  /* 0xffffffff00047882 */ /* 0x000fc60000000000 */
[----:B------:R-:W-:Y:S05]  /*55f0*/  BRA.DIV UR4, `(.L_x_3160) ;  /* 0x0000005204547947 */ /* 0x000fea000b800000 */
[----:B------:R-:W-:Y:S01]  /*5600*/  NOP ;  /* 0x0000000000007918 */ /* 0x000fe20000000000 */
.L_x_3255:
        /* <DEDUP_REMOVED lines=16> */
.L_x_3163:
[----:B------:R-:W-:Y:S01]  /*5710*/  @P0 ELECT P2, URZ, PT ;  /* 0x00000000003f082f */ /* 0x000fe20003840000 */
[----:B------:R3:W-:-:S12]  /*5720*/  UBLKRED.G.S.ADD.F32.RN [UR4], [UR8], UR6, desc[UR10] ;  /* 0x00000a04080073bb */ /* 0x0007d800080a1406 */
[----:B------:R-:W-:Y:S02]  /*5730*/  @P2 PLOP3.LUT P0, PT, P2, PT, PT, 0x8, 0x0 ;  /* 0x000000000000281c */ /* 0x000fe4000170e170 */
[----:B------:R-:W-:-:S11]  /*5740*/  PLOP3.LUT P2, PT, PT, PT, PT, 0x8, 0x0 ;  /* 0x000000000000781c */ /* 0x000fd60003f4e170 */
[----:B---3--:R-:W-:Y:S05]  /*5750*/  @P0 BRA.U.ANY `(.L_x_3163) ;  /* 0xfffffffd00ec0947 */ /* 0x008fea000393ffff */
[----:B------:R0:W-:Y:S01]  /*5760*/  UTMACMDFLUSH ;  /* 0x00000000000079b7 */ /* 0x0001e20000000000 */
[----:B------:R-:W-:-:S04]  /*5770*/  DEPBAR.LE SB0, 0x0 ;  /* 0x000080000000791a */ /* 0x000fc80000000000 */
.L_x_3162:
[----:B------:R-:W-:Y:S05]  /*5780*/  BSYNC B0 ;  /* 0x0000000000007941 */ /* 0x000fea0003800000 */
.L_x_3161:
        /* <DEDUP_REMOVED lines=14> */
.L_x_3116:
        /* <DEDUP_REMOVED lines=29> */
.L_x_3165:
[----:B------:R-:W-:Y:S01]  /*5a40*/  ULDC UR9, c[0x0][0x8cc] ;  /* 0x0002330000097ab9 */ /* 0x000fe20000000800 */
[----:B------:R-:W-:Y:S01]  /*5a50*/  UMOV UR7, UR8 ;  /* 0x0000000800077c82 */ /* 0x000fe20008000000 */
[----:B------:R-:W-:-:S11]  /*5a60*/  UISETP.NE.AND UP0, UPT, UR9, 0x1, UPT ;  /* 0x000000010900788c */ /* 0x000fd6000bf05270 */
[----:B------:R-:W-:Y:S02]  /*5a70*/  @UP0 ULDC.64 UR10, c[0x0][0x8d0] ;  /* 0x00023400000a0ab9 */ /* 0x000fe40000000a00 */
[----:B------:R-:W-:-:S04]  /*5a80*/  UIMAD.WIDE.U32 UR4, UR8, UR10, URZ ;  /* 0x0000000a080472a5 */ /* 0x000fc8000f8e003f */
[----:B------:R-:W-:-:S04]  /*5a90*/  @UP0 USHF.R.U32.HI UR7, URZ, UR11, UR5 ;  /* 0x0000000b3f070299 */ /* 0x000fc80008011605 */
[----:B------:R-:W-:-:S12]  /*5aa0*/  UIMAD UR4, UR7, UR9, URZ ;  /* 0x00000009070472a4 */ /* 0x000fd8000f8e023f */
.L_x_3166:
        /* <DEDUP_REMOVED lines=23> */
.L_x_3167:
        /* <DEDUP_REMOVED lines=13> */
.L_x_3169:
[----:B------:R-:W-:-:S05]  /*5cf0*/  ULDC UR4, c[0x0][0x8f4] ;  /* 0x00023d0000047ab9 */ /* 0x000fca0000000800 */
.L_x_3168:
        /* <DEDUP_REMOVED lines=48> */
.L_x_3170:
        /* <DEDUP_REMOVED lines=13> */
.L_x_3171:
        /* <DEDUP_REMOVED lines=12> */
.L_x_3172:
        /* <DEDUP_REMOVED lines=68> */
.L_x_3176:
[----:B------:R-:W2:Y:S04]  /*65d0*/  LDG.E.STRONG.GPU R4, desc[UR46][R2.64] ;  /* 0x0000002e02047981 */ /* 0x000ea8000c1ef900 */
[----:B--2---:R-:W-:Y:S01]  /*65e0*/  CCTL.IVALL ;  /* 0x00000000ff00798f */ /* 0x004fe20002000000 */
[----:B------:R-:W-:Y:S05]  /*65f0*/  YIELD ;  /* 0x0000000000007946 */ /* 0x000fea0003800000 */
[----:B------:R-:W-:-:S13]  /*6600*/  ISETP.NE.AND P1, PT, R4, R5, PT ;  /* 0x000000050400720c */ /* 0x000fda0003f25270 */
[----:B------:R-:W-:Y:S05]  /*6610*/  @P1 BRA `(.L_x_3176) ;  /* 0xfffffffc00ec1947 */ /* 0x000fea000383ffff */
.L_x_3175:
[----:B------:R-:W-:Y:S05]  /*6620*/  BSYNC B0 ;  /* 0x0000000000007941 */ /* 0x000fea0003800000 */
.L_x_3174:
[----:B------:R-:W-:-:S03]  /*6630*/  UMOV UR6, 0xffffffff ;  /* 0xffffffff00067882 */ /* 0x000fc60000000000 */
[----:B------:R-:W-:Y:S05]  /*6640*/  BRA.DIV UR6, `(.L_x_3177) ;  /* 0x00000042065c7947 */ /* 0x000fea000b800000 */
[----:B------:R-:W-:Y:S01]  /*6650*/  NOP ;  /* 0x0000000000007918 */ /* 0x000fe20000000000 */
.L_x_3258:
        /* <DEDUP_REMOVED lines=22> */
.L_x_3179:
[----:B------:R-:W-:Y:S05]  /*67c0*/  BSYNC B0 ;  /* 0x0000000000007941 */ /* 0x000fea0003800000 */
.L_x_3178:
        /* <DEDUP_REMOVED lines=20> */
.L_x_3181:
[----:B------:R-:W-:Y:S05]  /*6910*/  BSYNC B0 ;  /* 0x0000000000007941 */ /* 0x000fea0003800000 */
.L_x_3180:
[----:B------:R-:W-:Y:S06]  /*6920*/  BAR.ARV 0xa, 0xa0 ;  /* 0x0282800000007b1d */ /* 0x000fec0000002000 */
[----:B------:R-:W-:Y:S04]  /*6930*/  BSSY B0, `(.L_x_3182) ;  /* 0x0000003000007945 */ /* 0x000fe80003800000 */
[----:B------:R-:W-:Y:S05]  /*6940*/  @!P0 BRA `(.L_x_3183) ;  /* 0x0000000000048947 */ /* 0x000fea0003800000 */
[----:B------:R-:W-:-:S04]  /*6950*/  DEPBAR.LE SB0, 0x0 ;  /* 0x000080000000791a */ /* 0x000fc80000000000 */
.L_x_3183:
[----:B------:R-:W-:Y:S05]  /*6960*/  BSYNC B0 ;  /* 0x0000000000007941 */ /* 0x000fea0003800000 */
.L_x_3182:
        /* <DEDUP_REMOVED lines=19> */
.L_x_3185:
[----:B------:R-:W-:Y:S05]  /*6aa0*/  BSYNC B0 ;  /* 0x0000000000007941 */ /* 0x000fea0003800000 */
.L_x_3184:
[----:B------:R-:W-:Y:S01]  /*6ab0*/  UIADD3 UR7, UR13, 0x1, URZ ;  /* 0x000000010d077890 */ /* 0x000fe2000fffe03f */
[----:B------:R-:W-:Y:S11]  /*6ac0*/  BRA `(.L_x_3186) ;  /* 0x0000000000047947 */ /* 0x000ff60003800000 */
.L_x_3173:
[----:B------:R-:W-:-:S05]  /*6ad0*/  UMOV UR7, UR13 ;  /* 0x0000000d00077c82 */ /* 0x000fca0008000000 */
.L_x_3186:
        /* <DEDUP_REMOVED lines=16> */
.L_x_3211:
        /* <DEDUP_REMOVED lines=18> */
.L_x_3189:
[----:B------:R-:W2:Y:S04]  /*6d00*/  LDG.E.STRONG.GPU R4, desc[UR46][R2.64] ;  /* 0x0000002e02047981 */ /* 0x000ea8000c1ef900 */
[----:B--2---:R-:W-:Y:S01]  /*6d10*/  CCTL.IVALL ;  /* 0x00000000ff00798f */ /* 0x004fe20002000000 */
[----:B------:R-:W-:Y:S05]  /*6d20*/  YIELD ;  /* 0x0000000000007946 */ /* 0x000fea0003800000 */
[----:B------:R-:W-:-:S13]  /*6d30*/  ISETP.NE.AND P1, PT, R4, R5, PT ;  /* 0x000000050400720c */ /* 0x000fda0003f25270 */
[----:B------:R-:W-:Y:S05]  /*6d40*/  @P1 BRA `(.L_x_3189) ;  /* 0xfffffffc00ec1947 */ /* 0x000fea000383ffff */
.L_x_3188:
[----:B------:R-:W-:Y:S05]  /*6d50*/  BSYNC B0 ;  /* 0x0000000000007941 */ /* 0x000fea0003800000 */
.L_x_3187:
[----:B------:R-:W-:-:S03]  /*6d60*/  UMOV UR24, 0xffffffff ;  /* 0xffffffff00187882 */ /* 0x000fc60000000000 */
[----:B------:R-:W-:Y:S05]  /*6d70*/  BRA.DIV UR24, `(.L_x_3190) ;  /* 0x0000003a18ac7947 */ /* 0x000fea000b800000 */
[----:B------:R-:W-:Y:S01]  /*6d80*/  NOP ;  /* 0x0000000000007918 */ /* 0x000fe20000000000 */
.L_x_3261:
        /* <DEDUP_REMOVED lines=19> */
.L_x_3192:
[----:B------:R-:W-:Y:S05]  /*6ec0*/  BSYNC B0 ;  /* 0x0000000000007941 */ /* 0x000fea0003800000 */
.L_x_3191:
        /* <DEDUP_REMOVED lines=15> */
.L_x_3194:
[----:B------:R-:W-:Y:S05]  /*6fc0*/  BSYNC B0 ;  /* 0x0000000000007941 */ /* 0x000fea0003800000 */
.L_x_3193:
[----:B------:R-:W-:Y:S06]  /*6fd0*/  BAR.ARV 0xa, 0xa0 ;  /* 0x0282800000007b1d */ /* 0x000fec0000002000 */
[----:B------:R-:W-:Y:S04]  /*6fe0*/  BSSY B0, `(.L_x_3195) ;  /* 0x0000003000007945 */ /* 0x000fe80003800000 */
[----:B------:R-:W-:Y:S05]  /*6ff0*/  @!P0 BRA `(.L_x_3196) ;  /* 0x0000000000048947 */ /* 0x000fea0003800000 */
[----:B------:R-:W-:-:S04]  /*7000*/  DEPBAR.LE SB0, 0x0 ;  /* 0x000080000000791a */ /* 0x000fc80000000000 */
.L_x_3196:
[----:B------:R-:W-:Y:S05]  /*7010*/  BSYNC B0 ;  /* 0x0000000000007941 */ /* 0x000fea0003800000 */
.L_x_3195:
        /* <DEDUP_REMOVED lines=19> */
.L_x_3198:
[----:B------:R-:W-:Y:S05]  /*7150*/  BSYNC B0 ;  /* 0x0000000000007941 */ /* 0x000fea0003800000 */
.L_x_3197:
        /* <DEDUP_REMOVED lines=16> */
.L_x_3201:
[----:B------:R-:W2:Y:S04]  /*7260*/  LDG.E.STRONG.GPU R4, desc[UR46][R2.64] ;  /* 0x0000002e02047981 */ /* 0x000ea8000c1ef900 */
[----:B--2---:R-:W-:Y:S01]  /*7270*/  CCTL.IVALL ;  /* 0x00000000ff00798f */ /* 0x004fe20002000000 */
[----:B------:R-:W-:Y:S05]  /*7280*/  YIELD ;  /* 0x0000000000007946 */ /* 0x000fea0003800000 */
[----:B------:R-:W-:-:S13]  /*7290*/  ISETP.NE.AND P1, PT, R4, R5, PT ;  /* 0x000000050400720c */ /* 0x000fda0003f25270 */
[----:B------:R-:W-:Y:S05]  /*72a0*/  @P1 BRA `(.L_x_3201) ;  /* 0xfffffffc00ec1947 */ /* 0x000fea000383ffff */
.L_x_3200:
[----:B------:R-:W-:Y:S05]  /*72b0*/  BSYNC B0 ;  /* 0x0000000000007941 */ /* 0x000fea0003800000 */
.L_x_3199:
[----:B------:R-:W-:-:S03]  /*72c0*/  UMOV UR18, 0xffffffff ;  /* 0xffffffff00127882 */ /* 0x000fc60000000000 */
[----:B------:R-:W-:Y:S05]  /*72d0*/  BRA.DIV UR18, `(.L_x_3202) ;  /* 0x0000003612707947 */ /* 0x000fea000b800000 */
[----:B------:R-:W-:Y:S01]  /*72e0*/  NOP ;  /* 0x0000000000007918 */ /* 0x000fe20000000000 */
.L_x_3264:
        /* <DEDUP_REMOVED lines=15> */
.L_x_3204:
[----:B------:R-:W-:Y:S05]  /*73e0*/  BSYNC B0 ;  /* 0x0000000000007941 */ /* 0x000fea0003800000 */
.L_x_3203:
        /* <DEDUP_REMOVED lines=15> */
.L_x_3206:
[----:B------:R-:W-:Y:S05]  /*74e0*/  BSYNC B0 ;  /* 0x0000000000007941 */ /* 0x000fea0003800000 */
.L_x_3205:
[----:B------:R-:W-:Y:S06]  /*74f0*/  BAR.ARV 0xa, 0xa0 ;  /* 0x0282800000007b1d */ /* 0x000fec0000002000 */
[----:B------:R-:W-:Y:S04]  /*7500*/  BSSY B0, `(.L_x_3207) ;  /* 0x0000003000007945 */ /* 0x000fe80003800000 */
[----:B------:R-:W-:Y:S05]  /*7510*/  @!P0 BRA `(.L_x_3208) ;  /* 0x0000000000048947 */ /* 0x000fea0003800000 */
[----:B------:R-:W-:-:S04]  /*7520*/  DEPBAR.LE SB0, 0x0 ;  /* 0x000080000000791a */ /* 0x000fc80000000000 */
.L_x_3208:
[----:B------:R-:W-:Y:S05]  /*7530*/  BSYNC B0 ;  /* 0x0000000000007941 */ /* 0x000fea0003800000 */
.L_x_3207:
        /* <DEDUP_REMOVED lines=19> */
.L_x_3210:
[----:B------:R-:W-:Y:S05]  /*7670*/  BSYNC B0 ;  /* 0x0000000000007941 */ /* 0x000fea0003800000 */
.L_x_3209:
[----:B------:R-:W-:Y:S02]  /*7680*/  UIADD3 UR7, UR7, 0x2, URZ ;  /* 0x0000000207077890 */ /* 0x000fe4000fffe03f */
[----:B------:R-:W-:Y:S02]  /*7690*/  UIADD3 UR6, UR6, 0x3000, URZ ;  /* 0x0000300006067890 */ /* 0x000fe4000fffe03f */
[----:B------:R-:W-:-:S06]  /*76a0*/  UISETP.GE.AND UP0, UPT, UR7, UR12, UPT ;  /* 0x0000000c0700728c */ /* 0x000fcc000bf06270 */
[----:B------:R-:W-:-:S13]  /*76b0*/  PLOP3.LUT P1, PT, PT, PT, UP0, 0x80, 0x0 ;  /* 0x000000000000781c */ /* 0x000fda0003f2f008 */
[----:B------:R-:W-:Y:S05]  /*76c0*/  @!P1 BRA `(.L_x_3211) ;  /* 0xfffffff400449947 */ /* 0x000fea000383ffff */
[----:B------:R-:W-:Y:S05]  /*76d0*/  BRA `(.L_x_3123) ;  /* 0x0000002c00947947 */ /* 0x000fea0003800000 */
.L_x_3164:
        /* <DEDUP_REMOVED lines=21> */
.L_x_3212:
[----:B------:R-:W1:Y:S01]  /*7830*/  LDC R3, c[0x0][0x8cc] ;  /* 0x00023300ff037b82 */ /* 0x000e620000000800 */
[----:B------:R-:W-:Y:S01]  /*7840*/  IMAD.MOV.U32 R0, RZ, RZ, R5 ;  /* 0x000000ffff007224 */ /* 0x000fe200078e0005 */
[----:B-1----:R-:W-:-:S13]  /*7850*/  ISETP.NE.AND P0, PT, R3, 0x1, PT ;  /* 0x000000010300780c */ /* 0x002fda0003f05270 */
[----:B------:R-:W1:Y:S02]  /*7860*/  @P0 LDC.64 R6, c[0x0][0x8d0] ;  /* 0x00023400ff060b82 */ /* 0x000e640000000a00 */
[----:B-1----:R-:W-:-:S05]  /*7870*/  @P0 IMAD.HI.U32 R4, R5, R6, RZ ;  /* 0x0000000605040227 */ /* 0x002fca00078e00ff */
[----:B------:R-:W-:-:S05]  /*7880*/  @P0 SHF.R.U32.HI R0, RZ, R7, R4 ;  /* 0x00000007ff000219 */ /* 0x000fca0000011604 */
[----:B------:R-:W-:-:S07]  /*7890*/  IMAD R3, R0, R3, RZ ;  /* 0x0000000300037224 */ /* 0x000fce00078e02ff */
.L_x_3213:
        /* <DEDUP_REMOVED lines=23> */
.L_x_3214:
        /* <DEDUP_REMOVED lines=10> */
.L_x_3216:
[----:B------:R-:W2:Y:S02]  /*7ab0*/  LDC R4, c[0x0][0x8f4] ;  /* 0x00023d00ff047b82 */ /* 0x000ea40000000800 */
.L_x_3215:
[----:B--2--5:R-:W-:Y:S01]  /*7ac0*/  VIADD R4, R4, 0x7f ;  /* 0x0000007f04047836 */ /* 0x024fe20000000000 */
[----:B------:R-:W-:Y:S01]  /*7ad0*/  LOP3.LUT R12, R0, 0x1ffffff, RZ, 0x3c, !PT ;  /* 0x01ffffff000c7812 */ /* 0x000fe200078e3cff */
[----:B------:R-:W-:Y:S02]  /*7ae0*/  IMAD.MOV.U32 R10, RZ, RZ, 0x1 ;  /* 0x00000001ff0a7424 */ /* 0x000fe400078e00ff */
[----:B-1----:R-:W-:Y:S01]  /*7af0*/  IMAD.MOV.U32 R2, RZ, RZ, RZ ;  /* 0x000000ffff027224 */ /* 0x002fe200078e00ff */
        /* <DEDUP_REMOVED lines=38> */
.L_x_3218:
        /* <DEDUP_REMOVED lines=20> */
.L_x_3219:
[----:B------:R-:W-:Y:S05]  /*7ea0*/  @!P0 BRA `(.L_x_3220) ;  /* 0x00000000000c8947 */ /* 0x000fea0003800000 */
[----:B------:R-:W2:Y:S04]  /*7eb0*/  LDG.E R5, desc[UR46][R2.64] ;  /* 0x0000002e02057981 */ /* 0x000ea8000c1e1900 */
[----:B------:R-:W2:Y:S02]  /*7ec0*/  LDG.E R0, desc[UR46][R2.64+0x4] ;  /* 0x0000042e02007981 */ /* 0x000ea4000c1e1900 */
[----:B--2---:R-:W-:-:S07]  /*7ed0*/  IMAD.IADD R0, R0, 0x1, -R5 ;  /* 0x0000000100007824 */ /* 0x004fce00078e0a05 */
.L_x_3220:
        /* <DEDUP_REMOVED lines=66> */
.L_x_3265:
        /* <DEDUP_REMOVED lines=15> */
.L_x_3223:
        /* <DEDUP_REMOVED lines=122> */
.L_x_3234:
[----:B-123--:R-:W-:-:S04]  /*8b90*/  SHF.L.U32 R18, R10, 0x1f, RZ ;  /* 0x0000001f0a127819 */ /* 0x00efc800000006ff */
[----:B------:R-:W2:Y:S02]  /*8ba0*/  SYNCS.PHASECHK.TRANS64.TRYWAIT P1, [R15+URZ+0x26840], R18 ;  /* 0x026840120f0075a7 */ /* 0x000ea4000802017f */
[----:B--2---:R-:W-:Y:S05]  /*8bb0*/  @!P1 BRA `(.L_x_3226) ;  /* 0x0000001c00689947 */ /* 0x004fea0003800000 */
.L_x_3266:
        /* <DEDUP_REMOVED lines=8> */
.L_x_3227:
        /* <DEDUP_REMOVED lines=44> */
.L_x_3267:
        /* <DEDUP_REMOVED lines=8> */
.L_x_3229:
        /* <DEDUP_REMOVED lines=44> */
.L_x_3268:
        /* <DEDUP_REMOVED lines=8> */
.L_x_3231:
        /* <DEDUP_REMOVED lines=38> */
.L_x_3270:
        /* <DEDUP_REMOVED lines=8> */
.L_x_3233:
        /* <DEDUP_REMOVED lines=44> */
.L_x_3225:
[----:B------:R-:W4:Y:S02]  /*9860*/  LDL.LU R4, [R1+0x4] ;  /* 0x0000040001047983 */ /* 0x000f240000300800 */
[----:B----4-:R-:W-:Y:S02]  /*9870*/  ISETP.NE.AND P1, PT, R4, RZ, PT ;  /* 0x000000ff0400720c */ /* 0x010fe40003f25270 */
[----:B------:R4:W5:Y:S11]  /*9880*/  LDL R4, [R1] ;  /* 0x0000000001047983 */ /* 0x0009760000100800 */
[----:B----4-:R-:W-:Y:S05]  /*9890*/  @!P1 BRA `(.L_x_3224) ;  /* 0x0000000400949947 */ /* 0x010fea0003800000 */
[----:B------:R-:W-:-:S04]  /*98a0*/  SHF.L.U32 R12, R10, 0x1f, RZ ;  /* 0x0000001f0a0c7819 */ /* 0x000fc800000006ff */
[----:B------:R-:W4:Y:S02]  /*98b0*/  SYNCS.PHASECHK.TRANS64.TRYWAIT P1, [R15+URZ+0x26840], R12 ;  /* 0x0268400c0f0075a7 */ /* 0x000f24000802017f */
[----:B----4-:R-:W-:Y:S05]  /*98c0*/  @!P1 BRA `(.L_x_3235) ;  /* 0x0000001000789947 */ /* 0x010fea0003800000 */
.L_x_3271:
        /* <DEDUP_REMOVED lines=8> */
.L_x_3236:
        /* <DEDUP_REMOVED lines=41> */
.L_x_3272:
        /* <DEDUP_REMOVED lines=8> */
.L_x_3238:
        /* <DEDUP_REMOVED lines=41> */
.L_x_3224:
[----:B------:R-:W1:Y:S01]  /*9ef0*/  S2R R0, SR_TID.X ;  /* 0x0000000000007919 */ /* 0x000e620000002100 */
[----:B------:R-:W-:Y:S01]  /*9f00*/  IMAD R3, R16, 0x8, R15 ;  /* 0x0000000810037824 */ /* 0x000fe200078e020f */
[----:B-1----:R-:W-:Y:S02]  /*9f10*/  LOP3.LUT R2, R0, 0x7f, RZ, 0xc0, !PT ;  /* 0x0000007f00027812 */ /* 0x002fe400078ec0ff */
[----:B------:R-:W-:Y:S02]  /*9f20*/  SHF.L.U32 R0, R10, 0x1f, RZ ;  /* 0x0000001f0a007819 */ /* 0x000fe400000006ff */
[----:B------:R-:W-:Y:S02]  /*9f30*/  ISETP.NE.AND P1, PT, R2, RZ, PT ;  /* 0x000000ff0200720c */ /* 0x000fe40003f25270 */
[----:B------:R-:W1:Y:S02]  /*9f40*/  SYNCS.PHASECHK.TRANS64.TRYWAIT P0, [R3+URZ+0x26840], R0 ;  /* 0x02684000030075a7 */ /* 0x000e64000800017f */
[----:B-1----:R-:W-:Y:S09]  /*9f50*/  @!P0 BRA `(.L_x_3239) ;  /* 0x0000000800fc8947 */ /* 0x002ff20003800000 */
.L_x_3273:
[----:B------:R-:W-:Y:S05]  /*9f60*/  @P1 BRA `(.L_x_3240) ;  /* 0x0000000000181947 */ /* 0x000fea0003800000 */
[----:B------:R-:W1:Y:S01]  /*9f70*/  S2R R2, SR_TID.X ;  /* 0x0000000000027919 */ /* 0x000e620000002100 */
[----:B------:R-:W-:-:S04]  /*9f80*/  IMAD.MOV.U32 R0, RZ, RZ, 0x3100 ;  /* 0x00003100ff007424 */ /* 0x000fc800078e00ff */
[----:B------:R1:W-:Y:S02]  /*9f90*/  SYNCS.ARRIVE.TRANS64 RZ, [R3+URZ+0x26830], R0 ;  /* 0x0268300003ff79a7 */ /* 0x0003e4000800003f */
[----:B-1----:R-:W-:-:S13]  /*9fa0*/  LOP3.LUT P0, RZ, R2, 0x1f, RZ, 0xc0, !PT ;  /* 0x0000001f02ff7812 */ /* 0x002fda000780c0ff */
[----:B------:R-:W-:Y:S05]  /*9fb0*/  @!P0 BRA `(.L_x_3240) ;  /* 0x0000000000048947 */ /* 0x000fea0003800000 */
[----:B------:R-:W-:Y:S01]  /*9fc0*/  BPT.TRAP 0x1 ;  /* 0x000000040000795c */ /* 0x000fe20000300000 */
.L_x_3240:
        /* <DEDUP_REMOVED lines=48> */
.L_x_3221:
[----:B------:R-:W-:Y:S05]  /*a2d0*/  BSYNC B0 ;  /* 0x0000000000007941 */ /* 0x000fea0003800000 */
.L_x_3217:
[----:B------:R-:W-:-:S03]  /*a2e0*/  UMOV UR7, 0xffffffff ;  /* 0xffffffff00077882 */ /* 0x000fc60000000000 */
[----:B------:R-:W-:Y:S05]  /*a2f0*/  BRA.DIV UR7, `(.L_x_3241) ;  /* 0x0000000a07287947 */ /* 0x000fea000b800000 */
[----:B------:R-:W-:-:S13]  /*a300*/  ELECT P6, URZ, PT ;  /* 0x00000000003f782f */ /* 0x000fda00038c0000 */
.L_x_3276:
[----:B------:R-:W-:Y:S05]  /*a310*/  @!P6 BRA `(.L_x_3123) ;  /* 0x000000000084e947 */ /* 0x000fea0003800000 */
[----:B------:R-:W-:-:S06]  /*a320*/  ULOP3.LUT UR7, UR38, 0x2, URZ, 0xfc, !UPT ;  /* 0x0000000226077892 */ /* 0x000fcc000f8efc3f */
[----:B------:R-:W-:-:S05]  /*a330*/  IMAD.U32 R0, RZ, RZ, UR7 ;  /* 0x00000007ff007e24 */ /* 0x000fca000f8e00ff */
[----:B------:R-:W-:-:S13]  /*a340*/  ISETP.NE.AND P2, PT, R0, 0x3, PT ;  /* 0x000000030000780c */ /* 0x000fda0003f45270 */
[----:B------:R-:W-:Y:S05]  /*a350*/  @!P2 BRA `(.L_x_3242) ;  /* 0x000000000004a947 */ /* 0x000fea0003800000 */
[----:B------:R-:W-:Y:S01]  /*a360*/  BPT.TRAP 0x1 ;  /* 0x000000040000795c */ /* 0x000fe20000300000 */
.L_x_3242:
        /* <DEDUP_REMOVED lines=15> */
.L_x_3277:
[----:B------:R-:W2:Y:S02]  /*a460*/  SYNCS.PHASECHK.TRANS64.TRYWAIT P0, [R3+URZ], R0 ;  /* 0x00000000030075a7 */ /* 0x000ea4000800017f */
[----:B--2---:R-:W-:Y:S05]  /*a470*/  @!P0 BRA `(.L_x_3244) ;  /* 0x0000000400fc8947 */ /* 0x004fea0003800000 */
.L_x_3278:
[----:B------:R-:W-:Y:S05]  /*a480*/  @!P2 BRA `(.L_x_3245) ;  /* 0x000000000004a947 */ /* 0x000fea0003800000 */
[----:B------:R-:W-:Y:S01]  /*a490*/  BPT.TRAP 0x1 ;  /* 0x000000040000795c */ /* 0x000fe20000300000 */
.L_x_3245:
[----:B--2---:R-:W-:-:S04]  /*a4a0*/  VIADD R3, R8, 0x26840 ;  /* 0x0002684008037836 */ /* 0x004fc80000000000 */
[----:B------:R-:W-:-:S04]  /*a4b0*/  IMAD R5, R2, 0x8, R3 ;  /* 0x0000000802057824 */ /* 0x000fc800078e0203 */
[----:B------:R-:W2:Y:S02]  /*a4c0*/  SYNCS.PHASECHK.TRANS64.TRYWAIT P0, [R5+URZ], R4 ;  /* 0x00000004050075a7 */ /* 0x000ea4000800017f */
[----:B--2---:R-:W-:Y:S05]  /*a4d0*/  @!P0 BRA `(.L_x_3246) ;  /* 0x0000000400f88947 */ /* 0x004fea0003800000 */
.L_x_3279:
[----:B------:R-:W-:-:S07]  /*a4e0*/  IMAD R3, R6, 0x8, R3 ;  /* 0x0000000806037824 */ /* 0x000fce00078e0203 */
.L_x_3247:
[----:B---3--:R3:W4:Y:S02]  /*a4f0*/  SYNCS.PHASECHK.TRANS64.TRYWAIT P0, [R3+URZ], R0 ;  /* 0x00000000030075a7 */ /* 0x008724000800017f */
[----:B----4-:R-:W-:Y:S05]  /*a500*/  @!P0 NANOSLEEP.SYNCS 0x989680 ;  /* 0x009896800000895d */ /* 0x010fea0003900000 */
[----:B------:R-:W4:Y:S02]  /*a510*/  @!P0 SYNCS.PHASECHK.TRANS64 P0, [R3+URZ], R0 ;  /* 0x00000000030085a7 */ /* 0x000f24000800007f */
[----:B----4-:R-:W-:Y:S05]  /*a520*/  @!P0 BRA `(.L_x_3247) ;  /* 0xfffffffc00f08947 */ /* 0x010fea000383ffff */
.L_x_3123:
[----:B------:R-:W-:Y:S05]  /*a530*/  BSYNC B6 ;  /* 0x0000000000067941 */ /* 0x000fea0003800000 */
.L_x_3115:
[----:B------:R-:W-:Y:S05]  /*a540*/  EXIT ;  /* 0x000000000000794d */ /* 0x000fea0003800000 */
.L_x_3133:
[----:B------:R-:W-:Y:S02]  /*a550*/  IMAD.MOV.U32 R13, RZ, RZ, R19 ;  /* 0x000000ffff0d7224 */ /* 0x000fe400078e0013 */
[----:B------:R-:W-:Y:S02]  /*a560*/  IMAD.MOV.U32 R12, RZ, RZ, RZ ;  /* 0x000000ffff0c7224 */ /* 0x000fe400078e00ff */
[----:B------:R-:W-:Y:S02]  /*a570*/  IMAD.MOV.U32 R11, RZ, RZ, 0x1f ;  /* 0x0000001fff0b7424 */ /* 0x000fe400078e00ff */
[----:B------:R-:W-:-:S07]  /*a580*/  IMAD.MOV.U32 R15, RZ, RZ, -0x1 ;  /* 0xffffffffff0f7424 */ /* 0x000fce00078e00ff */
[----:B------:R-:W-:Y:S05]  /*a590*/  WARPSYNC.COLLECTIVE R15, `(.L_x_3248) ;  /* 0x000000000f087348 */ /* 0x000fea0003c00000 */
[----:B------:R1:W2:Y:S02]  /*a5a0*/  SHFL.IDX P6, R14, R13, R12, R11 ;  /* 0x0000000c0d0e7389 */ /* 0x0002a400000c000b */
[----:B-12---:R-:W-:Y:S01]  /*a5b0*/  ENDCOLLECTIVE ;  /* 0x000000000000791b */ /* 0x006fe20003800000 */
.L_x_3248:
[----:B------:R-:W-:Y:S05]  /*a5c0*/  BRA `(.L_x_3249) ;  /* 0xffffff7000587947 */ /* 0x000fea000383ffff */
.L_x_3135:
[----:B--2---:R2:W3:Y:S02]  /*a5d0*/  SYNCS.PHASECHK.TRANS64.TRYWAIT P0, [R2+URZ+0x26800], R5 ;  /* 0x02680005020075a7 */ /* 0x0044e4000800017f */
[----:B---3--:R-:W-:Y:S05]  /*a5e0*/  @!P0 NANOSLEEP.SYNCS 0x989680 ;  /* 0x009896800000895d */ /* 0x008fea0003900000 */
[----:B------:R-:W3:Y:S02]  /*a5f0*/  @!P0 SYNCS.PHASECHK.TRANS64 P0, [R2+URZ+0x26800], R5 ;  /* 0x02680005020085a7 */ /* 0x000ee4000800007f */
[----:B---3--:R-:W-:Y:S05]  /*a600*/  @!P0 BRA `(.L_x_3135) ;  /* 0xfffffffc00f08947 */ /* 0x008fea000383ffff */
[----:B------:R-:W-:Y:S05]  /*a610*/  BRA `(.L_x_3134) ;  /* 0xffffff7000807947 */ /* 0x000fea000383ffff */
.L_x_3140:
[----:B--2---:R-:W-:-:S04]  /*a620*/  IMAD.U32 R5, RZ, RZ, UR7 ;  /* 0x00000007ff057e24 */ /* 0x004fc8000f8e00ff */
[----:B------:R2:W3:Y:S03]  /*a630*/  SYNCS.PHASECHK.TRANS64.TRYWAIT P1, [R5+URZ+0x26810], R6 ;  /* 0x02681006050075a7 */ /* 0x0004e6000802017f */
[----:B---3--:R-:W-:Y:S05]  /*a640*/  @!P1 NANOSLEEP.SYNCS 0x989680 ;  /* 0x009896800000995d */ /* 0x008fea0003900000 */
[----:B------:R-:W3:Y:S02]  /*a650*/  @!P1 SYNCS.PHASECHK.TRANS64 P1, [R5+URZ+0x26810], R6 ;  /* 0x02681006050095a7 */ /* 0x000ee4000802007f */
[----:B---3--:R-:W-:Y:S05]  /*a660*/  @!P1 BRA `(.L_x_3140) ;  /* 0xfffffffc00ec9947 */ /* 0x008fea000383ffff */
[----:B------:R-:W-:Y:S05]  /*a670*/  BRA `(.L_x_3139) ;  /* 0xffffff7800d07947 */ /* 0x000fea000383ffff */
.L_x_3144:
[----:B------:R-:W-:-:S04]  /*a680*/  IMAD.U32 R5, RZ, RZ, UR7 ;  /* 0x00000007ff057e24 */ /* 0x000fc8000f8e00ff */
[----:B------:R1:W1:Y:S03]  /*a690*/  SYNCS.PHASECHK.TRANS64.TRYWAIT P1, [R5+URZ+0x26830], R6 ;  /* 0x02683006050075a7 */ /* 0x000266000802017f */
[----:B-1----:R-:W-:Y:S05]  /*a6a0*/  @!P1 NANOSLEEP.SYNCS 0x989680 ;  /* 0x009896800000995d */ /* 0x002fea0003900000 */
[----:B------:R-:W1:Y:S02]  /*a6b0*/  @!P1 SYNCS.PHASECHK.TRANS64 P1, [R5+URZ+0x26830], R6 ;  /* 0x02683006050095a7 */ /* 0x000e64000802007f */
[----:B-1----:R-:W-:Y:S05]  /*a6c0*/  @!P1 BRA `(.L_x_3144) ;  /* 0xfffffffc00ec9947 */ /* 0x002fea000383ffff */
[----:B------:R-:W-:Y:S05]  /*a6d0*/  BRA `(.L_x_3143) ;  /* 0xffffff7c00d87947 */ /* 0x000fea000383ffff */
.L_x_3151:
[----:B------:R-:W-:Y:S01]  /*a6e0*/  BSSY B0, `(.L_x_3250) ;  /* 0x0000005000007945 */ /* 0x000fe20003800000 */
[----:B------:R-:W-:-:S07]  /*a6f0*/  IMAD.MOV.U32 R15, RZ, RZ, -0x1 ;  /* 0xffffffffff0f7424 */ /* 0x000fce00078e00ff */
[----:B-1----:R-:W-:Y:S05]  /*a700*/  WARPSYNC.COLLECTIVE R15, `(.L_x_3251) ;  /* 0x000000000f087348 */ /* 0x002fea0003c00000 */
[----:B------:R-:W-:Y:S01]  /*a710*/  NOP ;  /* 0x0000000000007918 */ /* 0x000fe20000000000 */
[----:B-1----:R-:W-:Y:S01]  /*a720*/  ENDCOLLECTIVE ;  /* 0x000000000000791b */ /* 0x002fe20003800000 */
.L_x_3251:
[----:B------:R-:W-:Y:S05]  /*a730*/  BSYNC B0 ;  /* 0x0000000000007941 */ /* 0x000fea0003800000 */
.L_x_3250:
[----:B------:R-:W-:Y:S05]  /*a740*/  BRA `(.L_x_3252) ;  /* 0xffffffa800a47947 */ /* 0x000fea000383ffff */
.L_x_3160:
[----:B------:R-:W-:Y:S01]  /*a750*/  BSSY B0, `(.L_x_3253) ;  /* 0x0000005000007945 */ /* 0x000fe20003800000 */
[----:B------:R-:W-:-:S07]  /*a760*/  IMAD.MOV.U32 R15, RZ, RZ, -0x1 ;  /* 0xffffffffff0f7424 */ /* 0x000fce00078e00ff */
[----:B-12---:R-:W-:Y:S05]  /*a770*/  WARPSYNC.COLLECTIVE R15, `(.L_x_3254) ;  /* 0x000000000f087348 */ /* 0x006fea0003c00000 */
[----:B------:R-:W-:Y:S01]  /*a780*/  NOP ;  /* 0x0000000000007918 */ /* 0x000fe20000000000 */
[----:B-12---:R-:W-:Y:S01]  /*a790*/  ENDCOLLECTIVE ;  /* 0x000000000000791b */ /* 0x006fe20003800000 */
.L_x_3254:
[----:B------:R-:W-:Y:S05]  /*a7a0*/  BSYNC B0 ;  /* 0x0000000000007941 */ /* 0x000fea0003800000 */
.L_x_3253:
[----:B------:R-:W-:Y:S05]  /*a7b0*/  BRA `(.L_x_3255) ;  /* 0xffffffac00947947 */ /* 0x000fea000383ffff */
.L_x_3177:
[----:B------:R-:W-:Y:S01]  /*a7c0*/  BSSY B0, `(.L_x_3256) ;  /* 0x0000005000007945 */ /* 0x000fe20003800000 */
[----:B------:R-:W-:-:S07]  /*a7d0*/  IMAD.MOV.U32 R15, RZ, RZ, -0x1 ;  /* 0xffffffffff0f7424 */ /* 0x000fce00078e00ff */
[----:B------:R-:W-:Y:S05]  /*a7e0*/  WARPSYNC.COLLECTIVE R15, `(.L_x_3257) ;  /* 0x000000000f087348 */ /* 0x000fea0003c00000 */
[----:B------:R-:W-:Y:S01]  /*a7f0*/  NOP ;  /* 0x0000000000007918 */ /* 0x000fe20000000000 */
[----:B------:R-:W-:Y:S01]  /*a800*/  ENDCOLLECTIVE ;  /* 0x000000000000791b */ /* 0x000fe20003800000 */
.L_x_3257:
[----:B------:R-:W-:Y:S05]  /*a810*/  BSYNC B0 ;  /* 0x0000000000007941 */ /* 0x000fea0003800000 */
.L_x_3256:
[----:B------:R-:W-:Y:S05]  /*a820*/  BRA `(.L_x_3258) ;  /* 0xffffffbc008c7947 */ /* 0x000fea000383ffff */
.L_x_3190:
[----:B------:R-:W-:Y:S01]  /*a830*/  BSSY B0, `(.L_x_3259) ;  /* 0x0000005000007945 */ /* 0x000fe20003800000 */
[----:B------:R-:W-:-:S07]  /*a840*/  IMAD.MOV.U32 R15, RZ, RZ, -0x1 ;  /* 0xffffffffff0f7424 */ /* 0x000fce00078e00ff */
[----:B------:R-:W-:Y:S05]  /*a850*/  WARPSYNC.COLLECTIVE R15, `(.L_x_3260) ;  /* 0x000000000f087348 */ /* 0x000fea0003c00000 */
[----:B------:R-:W-:Y:S01]  /*a860*/  NOP ;  /* 0x0000000000007918 */ /* 0x000fe20000000000 */
[----:B------:R-:W-:Y:S01]  /*a870*/  ENDCOLLECTIVE ;  /* 0x000000000000791b */ /* 0x000fe20003800000 */
.L_x_3260:
[----:B------:R-:W-:Y:S05]  /*a880*/  BSYNC B0 ;  /* 0x0000000000007941 */ /* 0x000fea0003800000 */
.L_x_3259:
[----:B------:R-:W-:Y:S05]  /*a890*/  BRA `(.L_x_3261) ;  /* 0xffffffc4003c7947 */ /* 0x000fea000383ffff */
.L_x_3202:
[----:B------:R-:W-:Y:S01]  /*a8a0*/  BSSY B0, `(.L_x_3262) ;  /* 0x0000005000007945 */ /* 0x000fe20003800000 */
[----:B------:R-:W-:-:S07]  /*a8b0*/  IMAD.MOV.U32 R15, RZ, RZ, -0x1 ;  /* 0xffffffffff0f7424 */ /* 0x000fce00078e00ff */
[----:B------:R-:W-:Y:S05]  /*a8c0*/  WARPSYNC.COLLECTIVE R15, `(.L_x_3263) ;  /* 0x000000000f087348 */ /* 0x000fea0003c00000 */
[----:B------:R-:W-:Y:S01]  /*a8d0*/  NOP ;  /* 0x0000000000007918 */ /* 0x000fe20000000000 */
[----:B------:R-:W-:Y:S01]  /*a8e0*/  ENDCOLLECTIVE ;  /* 0x000000000000791b */ /* 0x000fe20003800000 */
.L_x_3263:
[----:B------:R-:W-:Y:S05]  /*a8f0*/  BSYNC B0 ;  /* 0x0000000000007941 */ /* 0x000fea0003800000 */
.L_x_3262:
[----:B------:R-:W-:Y:S05]  /*a900*/  BRA `(.L_x_3264) ;  /* 0xffffffc800787947 */ /* 0x000fea000383ffff */
.L_x_3222:
[----:B-1----:R1:W2:Y:S02]  /*a910*/  SYNCS.PHASECHK.TRANS64.TRYWAIT P0, [R15+URZ+0x26820], R2 ;  /* 0x026820020f0075a7 */ /* 0x0022a4000800017f */
[----:B--2---:R-:W-:Y:S05]  /*a920*/  @!P0 NANOSLEEP.SYNCS 0x989680 ;  /* 0x009896800000895d */ /* 0x004fea0003900000 */
[----:B------:R-:W2:Y:S02]  /*a930*/  @!P0 SYNCS.PHASECHK.TRANS64 P0, [R15+URZ+0x26820], R2 ;  /* 0x026820020f0085a7 */ /* 0x000ea4000800007f */
[----:B--2---:R-:W-:Y:S05]  /*a940*/  @!P0 BRA `(.L_x_3222) ;  /* 0xfffffffc00f08947 */ /* 0x004fea000383ffff */
[----:B------:R-:W-:Y:S05]  /*a950*/  BRA `(.L_x_3265) ;  /* 0xffffffd800687947 */ /* 0x000fea000383ffff */
.L_x_3226:
[----:B--2---:R2:W3:Y:S02]  /*a960*/  SYNCS.PHASECHK.TRANS64.TRYWAIT P1, [R15+URZ+0x26840], R18 ;  /* 0x026840120f0075a7 */ /* 0x0044e4000802017f */
[----:B---3--:R-:W-:Y:S05]  /*a970*/  @!P1 NANOSLEEP.SYNCS 0x989680 ;  /* 0x009896800000995d */ /* 0x008fea0003900000 */
[----:B------:R-:W3:Y:S02]  /*a980*/  @!P1 SYNCS.PHASECHK.TRANS64 P1, [R15+URZ+0x26840], R18 ;  /* 0x026840120f0095a7 */ /* 0x000ee4000802007f */
[----:B---3--:R-:W-:Y:S05]  /*a990*/  @!P1 BRA `(.L_x_3226) ;  /* 0xfffffffc00f09947 */ /* 0x008fea000383ffff */
[----:B------:R-:W-:Y:S05]  /*a9a0*/  BRA `(.L_x_3266) ;  /* 0xffffffe000847947 */ /* 0x000fea000383ffff */
.L_x_3228:
[----:B-1----:R1:W3:Y:S02]  /*a9b0*/  SYNCS.PHASECHK.TRANS64.TRYWAIT P1, [R15+URZ+0x26828], R18 ;  /* 0x026828120f0075a7 */ /* 0x0022e4000802017f */
[----:B---3--:R-:W-:Y:S05]  /*a9c0*/  @!P1 NANOSLEEP.SYNCS 0x989680 ;  /* 0x009896800000995d */ /* 0x008fea0003900000 */
[----:B------:R-:W3:Y:S02]  /*a9d0*/  @!P1 SYNCS.PHASECHK.TRANS64 P1, [R15+URZ+0x26828], R18 ;  /* 0x026828120f0095a7 */ /* 0x000ee4000802007f */
[----:B---3--:R-:W-:Y:S05]  /*a9e0*/  @!P1 BRA `(.L_x_3228) ;  /* 0xfffffffc00f09947 */ /* 0x008fea000383ffff */
[----:B------:R-:W-:Y:S05]  /*a9f0*/  BRA `(.L_x_3267) ;  /* 0xffffffe400407947 */ /* 0x000fea000383ffff */
.L_x_3230:
[----:B---3--:R3:W4:Y:S02]  /*aa00*/  SYNCS.PHASECHK.TRANS64.TRYWAIT P1, [R15+URZ+0x26848], R18 ;  /* 0x026848120f0075a7 */ /* 0x008724000802017f */
[----:B----4-:R-:W-:Y:S05]  /*aa10*/  @!P1 NANOSLEEP.SYNCS 0x989680 ;  /* 0x009896800000995d */ /* 0x010fea0003900000 */
[----:B------:R-:W4:Y:S02]  /*aa20*/  @!P1 SYNCS.PHASECHK.TRANS64 P1, [R15+URZ+0x26848], R18 ;  /* 0x026848120f0095a7 */ /* 0x000f24000802007f */
[----:B----4-:R-:W-:Y:S05]  /*aa30*/  @!P1 BRA `(.L_x_3230) ;  /* 0xfffffffc00f09947 */ /* 0x010fea000383ffff */
[----:B------:R-:W-:Y:S05]  /*aa40*/  BRA `(.L_x_3268) ;  /* 0xffffffe400fc7947 */ /* 0x000fea000383ffff */
.L_x_3232:
[----:B------:R-:W-:-:S07]  /*aa50*/  SHF.L.U32 R4, R10, 0x1f, RZ ;  /* 0x0000001f0a047819 */ /* 0x000fce00000006ff */
.L_x_3269:
[----:B----4-:R4:W1:Y:S02]  /*aa60*/  SYNCS.PHASECHK.TRANS64.TRYWAIT P1, [R15+URZ+0x26820], R4 ;  /* 0x026820040f0075a7 */ /* 0x010864000802017f */
[----:B-1----:R-:W-:Y:S05]  /*aa70*/  @!P1 NANOSLEEP.SYNCS 0x989680 ;  /* 0x009896800000995d */ /* 0x002fea0003900000 */
[----:B------:R-:W1:Y:S02]  /*aa80*/  @!P1 SYNCS.PHASECHK.TRANS64 P1, [R15+URZ+0x26820], R4 ;  /* 0x026820040f0095a7 */ /* 0x000e64000802007f */
[----:B-1----:R-:W-:Y:S05]  /*aa90*/  @!P1 BRA `(.L_x_3269) ;  /* 0xfffffffc00f09947 */ /* 0x002fea000383ffff */
[----:B------:R-:W-:Y:S05]  /*aaa0*/  BRA `(.L_x_3270) ;  /* 0xffffffe8009c7947 */ /* 0x000fea000383ffff */
.L_x_3235:
[----:B----4-:R4:W1:Y:S02]  /*aab0*/  SYNCS.PHASECHK.TRANS64.TRYWAIT P1, [R15+URZ+0x26840], R12 ;  /* 0x0268400c0f0075a7 */ /* 0x010864000802017f */
[----:B-1----:R-:W-:Y:S05]  /*aac0*/  @!P1 NANOSLEEP.SYNCS 0x989680 ;  /* 0x009896800000995d */ /* 0x002fea0003900000 */
[----:B------:R-:W1:Y:S02]  /*aad0*/  @!P1 SYNCS.PHASECHK.TRANS64 P1, [R15+URZ+0x26840], R12 ;  /* 0x0268400c0f0095a7 */ /* 0x000e64000802007f */
[----:B-1----:R-:W-:Y:S05]  /*aae0*/  @!P1 BRA `(.L_x_3235) ;  /* 0xfffffffc00f09947 */ /* 0x002fea000383ffff */
[----:B------:R-:W-:Y:S05]  /*aaf0*/  BRA `(.L_x_3271) ;  /* 0xffffffec00747947 */ /* 0x000fea000383ffff */
.L_x_3237:
[----:B-1----:R1:W2:Y:S02]  /*ab00*/  SYNCS.PHASECHK.TRANS64.TRYWAIT P1, [R15+URZ+0x26828], R12 ;  /* 0x0268280c0f0075a7 */ /* 0x0022a4000802017f */
[----:B--2---:R-:W-:Y:S05]  /*ab10*/  @!P1 NANOSLEEP.SYNCS 0x989680 ;  /* 0x009896800000995d */ /* 0x004fea0003900000 */
[----:B------:R-:W2:Y:S02]  /*ab20*/  @!P1 SYNCS.PHASECHK.TRANS64 P1, [R15+URZ+0x26828], R12 ;  /* 0x0268280c0f0095a7 */ /* 0x000ea4000802007f */
[----:B--2---:R-:W-:Y:S05]  /*ab30*/  @!P1 BRA `(.L_x_3237) ;  /* 0xfffffffc00f09947 */ /* 0x004fea000383ffff */
[----:B------:R-:W-:Y:S05]  /*ab40*/  BRA `(.L_x_3272) ;  /* 0xfffffff000247947 */ /* 0x000fea000383ffff */
.L_x_3239:
[----:B------:R1:W1:Y:S02]  /*ab50*/  SYNCS.PHASECHK.TRANS64.TRYWAIT P0, [R3+URZ+0x26840], R0 ;  /* 0x02684000030075a7 */ /* 0x000264000800017f */
[----:B-1----:R-:W-:Y:S05]  /*ab60*/  @!P0 NANOSLEEP.SYNCS 0x989680 ;  /* 0x009896800000895d */ /* 0x002fea0003900000 */
[----:B------:R-:W1:Y:S02]  /*ab70*/  @!P0 SYNCS.PHASECHK.TRANS64 P0, [R3+URZ+0x26840], R0 ;  /* 0x02684000030085a7 */ /* 0x000e64000800007f */
[----:B-1----:R-:W-:Y:S05]  /*ab80*/  @!P0 BRA `(.L_x_3239) ;  /* 0xfffffffc00f08947 */ /* 0x002fea000383ffff */
[----:B------:R-:W-:Y:S05]  /*ab90*/  BRA `(.L_x_3273) ;  /* 0xfffffff000f07947 */ /* 0x000fea000383ffff */
.L_x_3241:
[----:B------:R-:W-:Y:S01]  /*aba0*/  BSSY B0, `(.L_x_3274) ;  /* 0x0000006000007945 */ /* 0x000fe20003800000 */
[----:B------:R-:W-:-:S07]  /*abb0*/  IMAD.MOV.U32 R15, RZ, RZ, -0x1 ;  /* 0xffffffffff0f7424 */ /* 0x000fce00078e00ff */
[----:B------:R-:W-:Y:S05]  /*abc0*/  WARPSYNC.COLLECTIVE R15, `(.L_x_3275) ;  /* 0x000000000f0c7348 */ /* 0x000fea0003c00000 */
[----:B------:R-:W-:Y:S02]  /*abd0*/  ELECT P6, UR62, PT ;  /* 0x00000000003e782f */ /* 0x000fe400038c0000 */
[----:B------:R-:W-:Y:S01]  /*abe0*/  MOV R14, UR62 ;  /* 0x0000003e000e7c02 */ /* 0x000fe20008000f00 */
[----:B------:R-:W-:Y:S10]  /*abf0*/  ENDCOLLECTIVE ;  /* 0x000000000000791b */ /* 0x000ff40003800000 */
.L_x_3275:
[----:B------:R-:W-:Y:S05]  /*ac00*/  BSYNC B0 ;  /* 0x0000000000007941 */ /* 0x000fea0003800000 */
.L_x_3274:
[----:B------:R-:W-:Y:S05]  /*ac10*/  BRA `(.L_x_3276) ;  /* 0xfffffff400bc7947 */ /* 0x000fea000383ffff */
.L_x_3243:
[----:B-1----:R1:W2:Y:S02]  /*ac20*/  SYNCS.PHASECHK.TRANS64.TRYWAIT P0, [R7+URZ], R4 ;  /* 0x00000004070075a7 */ /* 0x0022a4000800017f */
[----:B--2---:R-:W-:Y:S05]  /*ac30*/  @!P0 NANOSLEEP.SYNCS 0x989680 ;  /* 0x009896800000895d */ /* 0x004fea0003900000 */
[----:B------:R-:W2:Y:S02]  /*ac40*/  @!P0 SYNCS.PHASECHK.TRANS64 P0, [R7+URZ], R4 ;  /* 0x00000004070085a7 */ /* 0x000ea4000800007f */
[----:B--2---:R-:W-:Y:S05]  /*ac50*/  @!P0 BRA `(.L_x_3243) ;  /* 0xfffffffc00f08947 */ /* 0x004fea000383ffff */
[----:B------:R-:W-:Y:S05]  /*ac60*/  BRA `(.L_x_3277) ;  /* 0xfffffff400fc7947 */ /* 0x000fea000383ffff */
.L_x_3244:
[----:B--2---:R2:W3:Y:S02]  /*ac70*/  SYNCS.PHASECHK.TRANS64.TRYWAIT P0, [R3+URZ], R0 ;  /* 0x00000000030075a7 */ /* 0x0044e4000800017f */
[----:B---3--:R-:W-:Y:S05]  /*ac80*/  @!P0 NANOSLEEP.SYNCS 0x989680 ;  /* 0x009896800000895d */ /* 0x008fea0003900000 */
[----:B------:R-:W3:Y:S02]  /*ac90*/  @!P0 SYNCS.PHASECHK.TRANS64 P0, [R3+URZ], R0 ;  /* 0x00000000030085a7 */ /* 0x000ee4000800007f */
[----:B---3--:R-:W-:Y:S05]  /*aca0*/  @!P0 BRA `(.L_x_3244) ;  /* 0xfffffffc00f08947 */ /* 0x008fea000383ffff */
[----:B------:R-:W-:Y:S05]  /*acb0*/  BRA `(.L_x_3278) ;  /* 0xfffffff400f07947 */ /* 0x000fea000383ffff */
.L_x_3246:
[----:B--2---:R2:W3:Y:S02]  /*acc0*/  SYNCS.PHASECHK.TRANS64.TRYWAIT P0, [R5+URZ], R4 ;  /* 0x00000004050075a7 */ /* 0x0044e4000800017f */
[----:B---3--:R-:W-:Y:S05]  /*acd0*/  @!P0 NANOSLEEP.SYNCS 0x989680 ;  /* 0x009896800000895d */ /* 0x008fea0003900000 */
[----:B------:R-:W3:Y:S02]  /*ace0*/  @!P0 SYNCS.PHASECHK.TRANS64 P0, [R5+URZ], R4 ;  /* 0x00000004050085a7 */ /* 0x000ee4000800007f */
[----:B---3--:R-:W-:Y:S05]  /*acf0*/  @!P0 BRA `(.L_x_3246) ;  /* 0xfffffffc00f08947 */ /* 0x008fea000383ffff */
[----:B------:R-:W-:Y:S05]  /*ad00*/  BRA `(.L_x_3279) ;  /* 0xfffffff400f47947 */ /* 0x000fea000383ffff */
.L_x_3280:
        /* <DEDUP_REMOVED lines=15> */
.L_x_3319:


//--------------------- .text._ZN7cutlass13device_kernelIN5flash22FlashAttnBwdPreprocessIN4cute5tupleIJNS3_1CILi64EEENS5_ILi96EEEEEENS_10bfloat16_tEfNS_4arch4Sm90ELb1ELb1EEEEEvNT_6ParamsE --------------------------
	.section	.text._ZN7cutlass13device_kernelIN5flash22FlashAttnBwdPreprocessIN4cute5tupleIJNS3_1CILi64EEENS5_ILi96EEEEEENS_10bfloat16_tEfNS_4arch4Sm90ELb1ELb1EEEEEvNT_6ParamsE,"ax",@progbits
	.align	128
.text._ZN7cutlass13device_kernelIN5flash22FlashAttnBwdPreprocessIN4cute5tupleIJNS3_1CILi64EEENS5_ILi96EEEEEENS_10bfloat16_tEfNS_4arch4Sm90ELb1ELb1EEEEEvNT_6ParamsE:
        .type           _ZN7cutlass13device_kernelIN5flash22FlashAttnBwdPreprocessIN4cute5tupleIJNS3_1CILi64EEENS5_ILi96EEEEEENS_10bfloat16_tEfNS_4arch4Sm90ELb1ELb1EEEEEvNT_6ParamsE,@function
        .size           _ZN7cutlass13device_kernelIN5flash22FlashAttnBwdPreprocessIN4cute5tupleIJNS3_1CILi64EEENS5_ILi96EEEEEENS_10bfloat16_tEfNS_4arch4Sm90ELb1ELb1EEEEEvNT_6ParamsE,(.L_x_3320 - _ZN7cutlass13device_kernelIN5flash22FlashAttnBwdPreprocessIN4cute5tupleIJNS3_1CILi64EEENS5_ILi96EEEEEENS_10bfloat16_tEfNS_4arch4Sm90ELb1ELb1EEEEEvNT_6ParamsE)
        .other          _ZN7cutlass13device_kernelIN5flash22FlashAttnBwdPreprocessIN4cute5tupleIJNS3_1CILi64EEENS5_ILi96EEEEEENS_10bfloat16_tEfNS_4arch4Sm90ELb1ELb1EEEEEvNT_6ParamsE,@"STO_CUDA_ENTRY STV_DEFAULT"
_ZN7cutlass13device_kernelIN5flash22FlashAttnBwdPreprocessIN4cute5tupleIJNS3_1CILi64EEENS5_ILi96EEEEEENS_10bfloat16_tEfNS_4arch4Sm90ELb1ELb1EEEEEvNT_6ParamsE:
[----:B------:R-:W-:Y:S08]  /*0000*/  LDC R1, c[0x0][0x28] ;  /* 0x00000a00ff017b82 */ /* 0x000ff00000000800 */
[----:B------:R-:W0:Y:S01]  /*0010*/  LDC.64 R4, c[0x0][0x2f8] ;  /* 0x0000be00ff047b82 */ /* 0x000e220000000a00 */
[----:B------:R-:W1:Y:S01]  /*0020*/  S2R R38, SR_CTAID.Z ;  /* 0x0000000000267919 */ /* 0x000e620000002700 */
[----:B------:R-:W-:Y:S01]  /*0030*/  ULDC.64 UR8, c[0x0][0x2f0] ;  /* 0x0000bc0000087ab9 */ /* 0x000fe20000000a00 */
[----:B------:R-:W-:Y:S01]  /*0040*/  ULDC.64 UR4, c[0x0][0x208] ;  /* 0x0000820000047ab9 */ /* 0x000fe20000000a00 */
[----:B------:R-:W-:-:S04]  /*0050*/  ISETP.NE.U32.AND P0, PT, RZ, UR8, PT ;  /* 0x00000008ff007c0c */ /* 0x000fc8000bf05070 */
[----:B------:R-:W1:Y:S01]  /*0060*/  LDC.64 R2, c[0x0][0x2f0] ;  /* 0x0000bc00ff027b82 */ /* 0x000e620000000a00 */
[----:B------:R-:W-:Y:S02]  /*0070*/  ISETP.NE.AND.EX P0, PT, RZ, UR9, PT, P0 ;  /* 0x00000009ff007c0c */ /* 0x000fe4000bf05300 */
[----:B0-----:R-:W-:-:S04]  /*0080*/  ISETP.NE.U32.AND P1, PT, R4, RZ, PT ;  /* 0x000000ff0400720c */ /* 0x001fc80003f25070 */
[----:B------:R-:W-:Y:S01]  /*0090*/  ISETP.NE.AND.EX P1, PT, R5, RZ, PT, P1 ;  /* 0x000000ff0500720c */ /* 0x000fe20003f25310 */
[----:B------:R-:W-:Y:S01]  /*00a0*/  ULDC UR6, c[0x0][0x218] ;  /* 0x0000860000067ab9 */ /* 0x000fe20000000800 */
[----:B-1----:R-:W-:-:S11]  /*00b0*/  IMAD.WIDE R2, R38, 0x4, R2 ;  /* 0x0000000426027825 */ /* 0x002fd600078e0202 */
[----:B------:R-:W0:Y:S01]  /*00c0*/  @P1 LDC.64 R8, c[0x0][0x2f8] ;  /* 0x0000be00ff081b82 */ /* 0x000e220000000a00 */
[----:B------:R-:W-:Y:S01]  /*00d0*/  IMAD.U32 R5, RZ, RZ, UR6 ;  /* 0x00000006ff057e24 */ /* 0x000fe2000f8e00ff */
[----:B------:R1:W5:Y:S01]  /*00e0*/  @P0 LDG.E R7, desc[UR4][R2.64] ;  /* 0x0000000402070981 */ /* 0x000362000c1e1900 */
[----:B------:R-:W2:Y:S01]  /*00f0*/  S2R R6, SR_CTAID.X ;  /* 0x0000000000067919 */ /* 0x000ea20000002500 */
[----:B0-----:R-:W-:-:S05]  /*0100*/  @P1 IMAD.WIDE R8, R38, 0x4, R8 ;  /* 0x0000000426081825 */ /* 0x001fca00078e0208 */
[----:B------:R1:W5:Y:S01]  /*0110*/  @P1 LDG.E R5, desc[UR4][R8.64] ;  /* 0x0000000408051981 */ /* 0x000362000c1e1900 */
[----:B------:R-:W0:Y:S01]  /*0120*/  S2UR UR6, SR_CTAID.Y ;  /* 0x00000000000679c3 */ /* 0x000e220000002600 */
[----:B--2---:R-:W-:Y:S01]  /*0130*/  IMAD.SHL.U32 R4, R6, 0x40, RZ ;  /* 0x0000004006047824 */ /* 0x004fe200078e00ff */
[----:B------:R-:W-:Y:S06]  /*0140*/  @P1 BRA `(.L_x_3281) ;  /* 0x0000000000101947 */ /* 0x000fec0003800000 */
[----:B------:R-:W-:Y:S05]  /*0150*/  @!P0 BRA `(.L_x_3281) ;  /* 0x00000000000c8947 */ /* 0x000fea0003800000 */
[----:B------:R-:W2:Y:S04]  /*0160*/  LDG.E R0, desc[UR4][R2.64] ;  /* 0x0000000402007981 */ /* 0x000ea8000c1e1900 */
[----:B-----5:R-:W2:Y:S02]  /*0170*/  LDG.E R5, desc[UR4][R2.64+0x4] ;  /* 0x0000040402057981 */ /* 0x020ea4000c1e1900 */
[----:B--2---:R-:W-:-:S07]  /*0180*/  IMAD.IADD R5, R5, 0x1, -R0 ;  /* 0x0000000105057824 */ /* 0x004fce00078e0a00 */
.L_x_3281:
[----:B------:R-:W-:Y:S02]  /*0190*/  ISETP.NE.U32.AND P2, PT, RZ, UR8, PT ;  /* 0x00000008ff007c0c */ /* 0x000fe4000bf45070 */
[----:B-----5:R-:W-:Y:S02]  /*01a0*/  ISETP.LE.AND P1, PT, R5, R4, PT ;  /* 0x000000040500720c */ /* 0x020fe40003f23270 */
[----:B------:R-:W-:-:S13]  /*01b0*/  ISETP.NE.AND.EX P2, PT, RZ, UR9, PT, P2 ;  /* 0x00000009ff007c0c */ /* 0x000fda000bf45320 */
[----:B0-----:R-:W-:Y:S05]  /*01c0*/  @P2 EXIT P1 ;  /* 0x000000000000294d */ /* 0x001fea0000800000 */
[----:B-1----:R-:W0:Y:S01]  /*01d0*/  S2R R3, SR_TID.X ;  /* 0x0000000000037919 */ /* 0x002e220000002100 */
[----:B------:R-:W-:Y:S01]  /*01e0*/  IADD3 R2, -R4, R5, RZ ;  /* 0x0000000504027210 */ /* 0x000fe20007ffe1ff */
[----:B------:R-:W-:Y:S01]  /*01f0*/  USHF.R.S32.HI UR7, URZ, 0x1f, UR6 ;  /* 0x0000001f3f077899 */ /* 0x000fe20008011406 */
[----:B------:R-:W-:Y:S01]  /*0200*/  SHF.R.S32.HI R41, RZ, 0x1f, R38 ;  /* 0x0000001fff297819 */ /* 0x000fe20000011426 */
[----:B------:R-:W-:Y:S01]  /*0210*/  BSSY B0, `(.L_x_3282) ;  /* 0x000002e000007945 */ /* 0x000fe20003800000 */
[----:B------:R-:W-:Y:S02]  /*0220*/  CS2R R32, SRZ ;  /* 0x0000000000207805 */ /* 0x000fe4000001ff00 */
[----:B------:R-:W-:Y:S01]  /*0230*/  SEL R0, R38, RZ, !P2 ;  /* 0x000000ff26007207 */ /* 0x000fe20005000000 */
[--C-:B------:R-:W-:Y:S01]  /*0240*/  @P0 IMAD.MOV.U32 R32, RZ, RZ, R7.reuse ;  /* 0x000000ffff200224 */ /* 0x100fe200078e0007 */
[----:B------:R-:W-:Y:S01]  /*0250*/  @P0 SHF.R.S32.HI R33, RZ, 0x1f, R7 ;  /* 0x0000001fff210819 */ /* 0x000fe20000011407 */
[----:B------:R-:W-:Y:S01]  /*0260*/  IMAD.MOV.U32 R42, RZ, RZ, 0x7f800000 ;  /* 0x7f800000ff2a7424 */ /* 0x000fe200078e00ff */
        /* <DEDUP_REMOVED lines=10> */
[----:B------:R-:W-:Y:S02]  /*0310*/  SEL R41, R41, RZ, !P2 ;  /* 0x000000ff29297207 */ /* 0x000fe40005000000 */
[----:B0-----:R-:W-:Y:S02]  /*0320*/  ISETP.GT.AND P1, PT, R3, 0x3f, PT ;  /* 0x0000003f0300780c */ /* 0x001fe40003f24270 */
[----:B------:R-:W-:-:S02]  /*0330*/  SHF.R.S32.HI R24, RZ, 0x1f, R3 ;  /* 0x0000001fff187819 */ /* 0x000fc40000011403 */
[-C--:B------:R-:W-:Y:S02]  /*0340*/  ISETP.GE.OR P4, PT, R3, R2.reuse, P1 ;  /* 0x000000020300720c */ /* 0x080fe40000f86670 */
[----:B------:R-:W-:Y:S02]  /*0350*/  LEA.HI R29, R24, R3, RZ, 0x2 ;  /* 0x00000003181d7211 */ /* 0x000fe400078f10ff */
[----:B------:R-:W-:Y:S02]  /*0360*/  CS2R R24, SRZ ;  /* 0x0000000000187805 */ /* 0x000fe4000001ff00 */
[----:B------:R-:W-:Y:S02]  /*0370*/  LOP3.LUT R40, R29, 0xfffffffc, RZ, 0xc0, !PT ;  /* 0xfffffffc1d287812 */ /* 0x000fe400078ec0ff */
[----:B------:R-:W-:Y:S02]  /*0380*/  SHF.R.S32.HI R39, RZ, 0x2, R29 ;  /* 0x00000002ff277819 */ /* 0x000fe4000001141d */
[----:B------:R-:W-:Y:S01]  /*0390*/  CS2R R28, SRZ ;  /* 0x00000000001c7805 */ /* 0x000fe2000001ff00 */
[----:B------:R-:W-:Y:S01]  /*03a0*/  IMAD.IADD R40, R3, 0x1, -R40 ;  /* 0x0000000103287824 */ /* 0x000fe200078e0a28 */
[----:B------:R-:W-:Y:S01]  /*03b0*/  ISETP.GE.AND P3, PT, R39, R2, PT ;  /* 0x000000022700720c */ /* 0x000fe20003f66270 */
[----:B------:R-:W-:-:S12]  /*03c0*/  @P4 BRA `(.L_x_3283) ;  /* 0x0000000000484947 */ /* 0x000fd80003800000 */
[----:B------:R-:W0:Y:S01]  /*03d0*/  LDC.64 R34, c[0x0][0x290] ;  /* 0x0000a400ff227b82 */ /* 0x000e220000000a00 */
[----:B------:R-:W-:Y:S01]  /*03e0*/  SHF.R.S32.HI R37, RZ, 0x1f, R4 ;  /* 0x0000001fff257819 */ /* 0x000fe20000011404 */
[----:B------:R-:W-:Y:S01]  /*03f0*/  ULDC.64 UR8, c[0x0][0x298] ;  /* 0x0000a60000087ab9 */ /* 0x000fe20000000a00 */
[--C-:B------:R-:W-:Y:S02]  /*0400*/  SHF.R.S32.HI R42, RZ, 0x1f, R3.reuse ;  /* 0x0000001fff2a7819 */ /* 0x100fe40000011403 */
[----:B------:R-:W-:-:S04]  /*0410*/  IADD3 R36, P2, P4, R32, R4, R3 ;  /* 0x0000000420247210 */ /* 0x000fc80007c5e003 */
[----:B------:R-:W-:Y:S01]  /*0420*/  IADD3.X R37, R33, R37, R42, P2, P4 ;  /* 0x0000002521257210 */ /* 0x000fe200017e842a */
[----:B0-----:R-:W-:-:S04]  /*0430*/  IMAD R42, R34, UR7, RZ ;  /* 0x00000007222a7c24 */ /* 0x001fc8000f8e02ff */
[----:B------:R-:W-:Y:S02]  /*0440*/  IMAD R43, R35, UR6, R42 ;  /* 0x00000006232b7c24 */ /* 0x000fe4000f8e022a */
[----:B------:R-:W-:-:S04]  /*0450*/  IMAD.WIDE.U32 R34, R34, UR6, R36 ;  /* 0x0000000622227c25 */ /* 0x000fc8000f8e0024 */
[----:B------:R-:W-:Y:S02]  /*0460*/  IMAD R37, R41, UR8, RZ ;  /* 0x0000000829257c24 */ /* 0x000fe4000f8e02ff */
[----:B------:R-:W-:Y:S02]  /*0470*/  IMAD.IADD R35, R35, 0x1, R43 ;  /* 0x0000000123237824 */ /* 0x000fe400078e022b */
[C---:B------:R-:W-:Y:S02]  /*0480*/  IMAD R37, R0.reuse, UR9, R37 ;  /* 0x0000000900257c24 */ /* 0x040fe4000f8e0225 */
[----:B------:R-:W-:Y:S01]  /*0490*/  IMAD.WIDE.U32 R34, R0, UR8, R34 ;  /* 0x0000000800227c25 */ /* 0x000fe2000f8e0022 */
[----:B------:R-:W-:-:S03]  /*04a0*/  ULDC.64 UR8, c[0x0][0x288] ;  /* 0x0000a20000087ab9 */ /* 0x000fc60000000a00 */
[----:B------:R-:W-:Y:S01]  /*04b0*/  IMAD.IADD R35, R35, 0x1, R37 ;  /* 0x0000000123237824 */ /* 0x000fe200078e0225 */
[----:B------:R-:W-:-:S04]  /*04c0*/  LEA R42, P2, R34, UR8, 0x2 ;  /* 0x00000008222a7c11 */ /* 0x000fc8000f8410ff */
[----:B------:R-:W-:-:S05]  /*04d0*/  LEA.HI.X R43, R34, UR9, R35, 0x2, P2 ;  /* 0x00000009222b7c11 */ /* 0x000fca00090f1423 */
[----:B------:R0:W5:Y:S04]  /*04e0*/  LDG.E R42, desc[UR4][R42.64] ;  /* 0x000000042a2a7981 */ /* 0x000168000c1e1900 */
.L_x_3283:
[----:B------:R-:W-:Y:S05]  /*04f0*/  BSYNC B0 ;  /* 0x0000000000007941 */ /* 0x000fea0003800000 */
.L_x_3282:
[----:B------:R-:W-:Y:S04]  /*0500*/  BSSY B0, `(.L_x_3284) ;  /* 0x0000022000007945 */ /* 0x000fe80003800000 */
[----:B------:R-:W-:Y:S05]  /*0510*/  @P3 BRA `(.L_x_3285) ;  /* 0x0000000000803947 */ /* 0x000fea0003800000 */
[----:B------:R-:W1:Y:S01]  /*0520*/  LDC.64 R34, c[0x0][0x230] ;  /* 0x00008c00ff227b82 */ /* 0x000e620000000a00 */
[----:B------:R-:W-:Y:S01]  /*0530*/  SHF.L.U32 R36, R40, 0x3, RZ ;  /* 0x0000000328247819 */ /* 0x000fe200000006ff */
[----:B------:R-:W-:Y:S01]  /*0540*/  ULDC.64 UR8, c[0x0][0x238] ;  /* 0x00008e0000087ab9 */ /* 0x000fe20000000a00 */
[C---:B------:R-:W-:Y:S01]  /*0550*/  IADD3 R46, P2, R39.reuse, R32, RZ ;  /* 0x00000020272e7210 */ /* 0x040fe20007f5e0ff */
[----:B------:R-:W-:Y:S01]  /*0560*/  ULDC.64 UR10, c[0x0][0x228] ;  /* 0x00008a00000a7ab9 */ /* 0x000fe20000000a00 */
[----:B------:R-:W-:Y:S01]  /*0570*/  SHF.R.S32.HI R37, RZ, 0x1f, R36 ;  /* 0x0000001fff257819 */ /* 0x000fe20000011424 */
[----:B0-----:R-:W-:Y:S01]  /*0580*/  VIADD R43, R36, 0x20 ;  /* 0x00000020242b7836 */ /* 0x001fe20000000000 */
[----:B------:R-:W-:-:S03]  /*0590*/  LEA.HI.X.SX32 R47, R39, R33, 0x1, P2 ;  /* 0x00000021272f7211 */ /* 0x000fc600010f0eff */
[----:B------:R-:W-:-:S04]  /*05a0*/  IMAD.WIDE R46, R6, 0x40, R46 ;  /* 0x00000040062e7825 */ /* 0x000fc800078e022e */
[----:B-1----:R-:W-:-:S04]  /*05b0*/  IMAD R44, R34, UR7, RZ ;  /* 0x00000007222c7c24 */ /* 0x002fc8000f8e02ff */
[----:B------:R-:W-:Y:S02]  /*05c0*/  IMAD R35, R35, UR6, R44 ;  /* 0x0000000623237c24 */ /* 0x000fe4000f8e022c */
[----:B------:R-:W-:-:S04]  /*05d0*/  IMAD.WIDE.U32 R44, R34, UR6, R36 ;  /* 0x00000006222c7c25 */ /* 0x000fc8000f8e0024 */
[----:B------:R-:W-:Y:S02]  /*05e0*/  IMAD R37, R41, UR8, RZ ;  /* 0x0000000829257c24 */ /* 0x000fe4000f8e02ff */
[----:B------:R-:W-:Y:S02]  /*05f0*/  IMAD.IADD R45, R45, 0x1, R35 ;  /* 0x000000012d2d7824 */ /* 0x000fe400078e0223 */
[C---:B------:R-:W-:Y:S02]  /*0600*/  IMAD R37, R0.reuse, UR9, R37 ;  /* 0x0000000900257c24 */ /* 0x040fe4000f8e0225 */
[----:B------:R-:W-:Y:S01]  /*0610*/  IMAD.WIDE.U32 R34, R0, UR8, R44 ;  /* 0x0000000800227c25 */ /* 0x000fe2000f8e002c */
[----:B------:R-:W-:Y:S02]  /*0620*/  ULDC UR8, c[0x0][0x21c] ;  /* 0x0000870000087ab9 */ /* 0x000fe40000000800 */
[----:B------:R-:W-:Y:S01]  /*0630*/  ISETP.GE.AND P2, PT, R36, UR8, PT ;  /* 0x0000000824007c0c */ /* 0x000fe2000bf46270 */
[----:B------:R-:W-:Y:S01]  /*0640*/  IMAD.IADD R35, R35, 0x1, R37 ;  /* 0x0000000123237824 */ /* 0x000fe200078e0225 */
[----:B------:R-:W-:Y:S01]  /*0650*/  ISETP.GE.AND P4, PT, R43, UR8, PT ;  /* 0x000000082b007c0c */ /* 0x000fe2000bf86270 */
[----:B------:R-:W-:-:S02]  /*0660*/  IMAD R44, R47, UR10, RZ ;  /* 0x0000000a2f2c7c24 */ /* 0x000fc4000f8e02ff */
[----:B------:R-:W-:Y:S02]  /*0670*/  VIADD R37, R36, 0x40 ;  /* 0x0000004024257836 */ /* 0x000fe40000000000 */
[C---:B------:R-:W-:Y:S02]  /*0680*/  IMAD R44, R46.reuse, UR11, R44 ;  /* 0x0000000b2e2c7c24 */ /* 0x040fe4000f8e022c */
[----:B------:R-:W-:Y:S01]  /*0690*/  IMAD.WIDE.U32 R34, R46, UR10, R34 ;  /* 0x0000000a2e227c25 */ /* 0x000fe2000f8e0022 */
[----:B------:R-:W-:Y:S01]  /*06a0*/  ISETP.GE.AND P5, PT, R37, UR8, PT ;  /* 0x0000000825007c0c */ /* 0x000fe2000bfa6270 */
[----:B------:R-:W-:-:S03]  /*06b0*/  ULDC.64 UR8, c[0x0][0x210] ;  /* 0x0000840000087ab9 */ /* 0x000fc60000000a00 */
[----:B------:R-:W-:Y:S02]  /*06c0*/  IADD3 R35, R35, R44, RZ ;  /* 0x0000002c23237210 */ /* 0x000fe40007ffe0ff */
[----:B------:R-:W-:-:S04]  /*06d0*/  LEA R36, P6, R34, UR8, 0x1 ;  /* 0x0000000822247c11 */ /* 0x000fc8000f8c08ff */
[----:B------:R-:W-:-:S05]  /*06e0*/  LEA.HI.X R37, R34, UR9, R35, 0x1, P6 ;  /* 0x0000000922257c11 */ /* 0x000fca000b0f0c23 */
[----:B------:R1:W5:Y:S04]  /*06f0*/  @!P2 LDG.E.128 R8, desc[UR4][R36.64] ;  /* 0x000000042408a981 */ /* 0x000368000c1e1d00 */
[----:B------:R1:W5:Y:S04]  /*0700*/  @!P4 LDG.E.128 R12, desc[UR4][R36.64+0x40] ;  /* 0x00004004240cc981 */ /* 0x000368000c1e1d00 */
[----:B------:R1:W5:Y:S02]  /*0710*/  @!P5 LDG.E.128 R24, desc[UR4][R36.64+0x80] ;  /* 0x000080042418d981 */ /* 0x000364000c1e1d00 */
.L_x_3285:
[----:B------:R-:W-:Y:S05]  /*0720*/  BSYNC B0 ;  /* 0x0000000000007941 */ /* 0x000fea0003800000 */
.L_x_3284:
[----:B------:R-:W-:Y:S04]  /*0730*/  BSSY B0, `(.L_x_3286) ;  /* 0x0000022000007945 */ /* 0x000fe80003800000 */
[----:B------:R-:W-:Y:S05]  /*0740*/  @P3 BRA `(.L_x_3287) ;  /* 0x0000000000803947 */ /* 0x000fea0003800000 */
[----:B------:R-:W2:Y:S01]  /*0750*/  LDC.64 R34, c[0x0][0x250] ;  /* 0x00009400ff227b82 */ /* 0x000ea20000000a00 */
[----:B-1----:R-:W-:Y:S01]  /*0760*/  IMAD.SHL.U32 R36, R40, 0x8, RZ ;  /* 0x0000000828247824 */ /* 0x002fe200078e00ff */
[C---:B------:R-:W-:Y:S01]  /*0770*/  IADD3 R32, P2, R39.reuse, R32, RZ ;  /* 0x0000002027207210 */ /* 0x040fe20007f5e0ff */
[----:B------:R-:W-:Y:S01]  /*0780*/  ULDC.64 UR8, c[0x0][0x258] ;  /* 0x0000960000087ab9 */ /* 0x000fe20000000a00 */
[----:B------:R-:W-:Y:S02]  /*0790*/  ULDC UR10, c[0x0][0x21c] ;  /* 0x00008700000a7ab9 */ /* 0x000fe40000000800 */
[----:B------:R-:W-:Y:S02]  /*07a0*/  SHF.R.S32.HI R37, RZ, 0x1f, R36 ;  /* 0x0000001fff257819 */ /* 0x000fe40000011424 */
[----:B------:R-:W-:Y:S02]  /*07b0*/  LEA.HI.X.SX32 R33, R39, R33, 0x1, P2 ;  /* 0x0000002127217211 */ /* 0x000fe400010f0eff */
[----:B------:R-:W-:Y:S01]  /*07c0*/  ISETP.GE.AND P3, PT, R36, UR10, PT ;  /* 0x0000000a24007c0c */ /* 0x000fe2000bf66270 */
[----:B------:R-:W-:-:S04]  /*07d0*/  IMAD.WIDE R32, R6, 0x40, R32 ;  /* 0x0000004006207825 */ /* 0x000fc800078e0220 */
[----:B--2---:R-:W-:-:S04]  /*07e0*/  IMAD R44, R34, UR7, RZ ;  /* 0x00000007222c7c24 */ /* 0x004fc8000f8e02ff */
[----:B0-----:R-:W-:Y:S02]  /*07f0*/  IMAD R43, R35, UR6, R44 ;  /* 0x00000006232b7c24 */ /* 0x001fe4000f8e022c */
[----:B------:R-:W-:-:S04]  /*0800*/  IMAD.WIDE.U32 R34, R34, UR6, R36 ;  /* 0x0000000622227c25 */ /* 0x000fc8000f8e0024 */
[----:B------:R-:W-:Y:S02]  /*0810*/  IMAD R37, R41, UR8, RZ ;  /* 0x0000000829257c24 */ /* 0x000fe4000f8e02ff */
[----:B------:R-:W-:Y:S02]  /*0820*/  IMAD.IADD R35, R35, 0x1, R43 ;  /* 0x0000000123237824 */ /* 0x000fe400078e022b */
[C---:B------:R-:W-:Y:S02]  /*0830*/  IMAD R37, R0.reuse, UR9, R37 ;  /* 0x0000000900257c24 */ /* 0x040fe4000f8e0225 */
[----:B------:R-:W-:Y:S01]  /*0840*/  IMAD.WIDE.U32 R34, R0, UR8, R34 ;  /* 0x0000000800227c25 */ /* 0x000fe2000f8e0022 */
[----:B------:R-:W-:-:S03]  /*0850*/  ULDC.64 UR8, c[0x0][0x248] ;  /* 0x0000920000087ab9 */ /* 0x000fc60000000a00 */
[----:B------:R-:W-:Y:S01]  /*0860*/  IMAD.IADD R35, R35, 0x1, R37 ;  /* 0x0000000123237824 */ /* 0x000fe200078e0225 */
[C---:B------:R-:W-:Y:S01]  /*0870*/  IADD3 R37, R36.reuse, 0x40, RZ ;  /* 0x0000004024257810 */ /* 0x040fe20007ffe0ff */
[----:B------:R-:W-:Y:S02]  /*0880*/  IMAD R33, R33, UR8, RZ ;  /* 0x0000000821217c24 */ /* 0x000fe4000f8e02ff */
[----:B------:R-:W-:Y:S01]  /*0890*/  VIADD R43, R36, 0x20 ;  /* 0x00000020242b7836 */ /* 0x000fe20000000000 */
[----:B------:R-:W-:Y:S01]  /*08a0*/  ISETP.GE.AND P5, PT, R37, UR10, PT ;  /* 0x0000000a25007c0c */ /* 0x000fe2000bfa6270 */
[C---:B------:R-:W-:Y:S02]  /*08b0*/  IMAD R33, R32.reuse, UR9, R33 ;  /* 0x0000000920217c24 */ /* 0x040fe4000f8e0221 */
[----:B------:R-:W-:Y:S01]  /*08c0*/  IMAD.WIDE.U32 R34, R32, UR8, R34 ;  /* 0x0000000820227c25 */ /* 0x000fe2000f8e0022 */
[----:B------:R-:W-:Y:S01]  /*08d0*/  ISETP.GE.AND P4, PT, R43, UR10, PT ;  /* 0x0000000a2b007c0c */ /* 0x000fe2000bf86270 */
[----:B------:R-:W-:-:S02]  /*08e0*/  ULDC.64 UR8, c[0x0][0x240] ;  /* 0x0000900000087ab9 */ /* 0x000fc40000000a00 */
[----:B------:R-:W-:Y:S01]  /*08f0*/  IMAD.IADD R33, R35, 0x1, R33 ;  /* 0x0000000123217824 */ /* 0x000fe200078e0221 */
[----:B------:R-:W-:-:S04]  /*0900*/  LEA R32, P2, R34, UR8, 0x1 ;  /* 0x0000000822207c11 */ /* 0x000fc8000f8408ff */
[----:B------:R-:W-:-:S05]  /*0910*/  LEA.HI.X R33, R34, UR9, R33, 0x1, P2 ;  /* 0x0000000922217c11 */ /* 0x000fca00090f0c21 */
[----:B------:R2:W5:Y:S04]  /*0920*/  @!P3 LDG.E.128 R16, desc[UR4][R32.64] ;  /* 0x000000042010b981 */ /* 0x000568000c1e1d00 */
[----:B------:R2:W5:Y:S04]  /*0930*/  @!P4 LDG.E.128 R20, desc[UR4][R32.64+0x40] ;  /* 0x000040042014c981 */ /* 0x000568000c1e1d00 */
[----:B------:R2:W5:Y:S02]  /*0940*/  @!P5 LDG.E.128 R28, desc[UR4][R32.64+0x80] ;  /* 0x00008004201cd981 */ /* 0x000564000c1e1d00 */
.L_x_3287:
[----:B------:R-:W-:Y:S05]  /*0950*/  BSYNC B0 ;  /* 0x0000000000007941 */ /* 0x000fea0003800000 */
.L_x_3286:
[C---:B--2--5:R-:W-:Y:S01]  /*0960*/  LOP3.LUT R32, R8.reuse, 0xffff0000, RZ, 0xc0, !PT ;  /* 0xffff000008207812 */ /* 0x064fe200078ec0ff */
[----:B------:R-:W-:Y:S01]  /*0970*/  IMAD.U32 R8, R8, 0x10000, RZ ;  /* 0x0001000008087824 */ /* 0x000fe200078e00ff */
[C---:B------:R-:W-:Y:S01]  /*0980*/  LOP3.LUT R35, R16.reuse, 0xffff0000, RZ, 0xc0, !PT ;  /* 0xffff000010237812 */ /* 0x040fe200078ec0ff */
[----:B------:R-:W-:Y:S01]  /*0990*/  IMAD.U32 R33, R16, 0x10000, RZ ;  /* 0x0001000010217824 */ /* 0x000fe200078e00ff */
[----:B------:R-:W-:Y:S01]  /*09a0*/  ISETP.NE.AND P2, PT, R40, RZ, PT ;  /* 0x000000ff2800720c */ /* 0x000fe20003f45270 */
[----:B------:R-:W-:Y:S01]  /*09b0*/  IMAD.U32 R16, R9, 0x10000, RZ ;  /* 0x0001000009107824 */ /* 0x000fe200078e00ff */
[----:B------:R-:W-:Y:S01]  /*09c0*/  BSSY B0, `(.L_x_3288) ;  /* 0x0000064000007945 */ /* 0x000fe20003800000 */
[----:B-1----:R-:W-:Y:S01]  /*09d0*/  FMUL.FTZ R37, R32, R35 ;  /* 0x0000002320257220 */ /* 0x002fe20000410000 */
[C---:B------:R-:W-:Y:S01]  /*09e0*/  SHF.L.U32 R35, R17.reuse, 0x10, RZ ;  /* 0x0000001011237819 */ /* 0x040fe200000006ff */
[----:B------:R-:W-:Y:S01]  /*09f0*/  @P0 IMAD R7, R38, 0x40, R7 ;  /* 0x0000004026070824 */ /* 0x000fe200078e0207 */
        /* <DEDUP_REMOVED lines=10> */
[C---:B------:R-:W-:Y:S01]  /*0aa0*/  IMAD.U32 R9, R11.reuse, 0x10000, RZ ;  /* 0x000100000b097824 */ /* 0x040fe200078e00ff */
[----:B------:R-:W-:Y:S01]  /*0ab0*/  LOP3.LUT R10, R11, 0xffff0000, RZ, 0xc0, !PT ;  /* 0xffff00000b0a7812 */ /* 0x000fe200078ec0ff */
[C---:B------:R-:W-:Y:S02]  /*0ac0*/  IMAD.U32 R16, R19.reuse, 0x10000, RZ ;  /* 0x0001000013107824 */ /* 0x040fe400078e00ff */
[----:B------:R-:W-:Y:S01]  /*0ad0*/  FFMA.FTZ R8, R8, R17, R33 ;  /* 0x0000001108087223 */ /* 0x000fe20000010021 */
[----:B------:R-:W-:Y:S01]  /*0ae0*/  LOP3.LUT R19, R19, 0xffff0000, RZ, 0xc0, !PT ;  /* 0xffff000013137812 */ /* 0x000fe200078ec0ff */
[----:B------:R-:W-:-:S02]  /*0af0*/  IMAD.U32 R11, R20, 0x10000, RZ ;  /* 0x00010000140b7824 */ /* 0x000fc400078e00ff */
[----:B------:R-:W-:Y:S01]  /*0b00*/  FFMA.FTZ R9, R9, R16, R8 ;  /* 0x0000001009097223 */ /* 0x000fe20000010008 */
[----:B------:R-:W-:-:S03]  /*0b10*/  SHF.L.U32 R8, R12, 0x10, RZ ;  /* 0x000000100c087819 */ /* 0x000fc600000006ff */
[----:B------:R-:W-:Y:S01]  /*0b20*/  FFMA.FTZ R19, R10, R19, R9 ;  /* 0x000000130a137223 */ /* 0x000fe20000010009 */
[----:B------:R-:W-:Y:S02]  /*0b30*/  LOP3.LUT R9, R12, 0xffff0000, RZ, 0xc0, !PT ;  /* 0xffff00000c097812 */ /* 0x000fe400078ec0ff */
[----:B------:R-:W-:Y:S01]  /*0b40*/  LOP3.LUT R10, R20, 0xffff0000, RZ, 0xc0, !PT ;  /* 0xffff0000140a7812 */ /* 0x000fe200078ec0ff */
[----:B------:R-:W-:Y:S01]  /*0b50*/  FFMA.FTZ R12, R8, R11, R19 ;  /* 0x0000000b080c7223 */ /* 0x000fe20000010013 */
[----:B------:R-:W-:Y:S02]  /*0b60*/  IMAD.U32 R8, R13, 0x10000, RZ ;  /* 0x000100000d087824 */ /* 0x000fe400078e00ff */
[----:B------:R-:W-:Y:S02]  /*0b70*/  IMAD.U32 R11, R21, 0x10000, RZ ;  /* 0x00010000150b7824 */ /* 0x000fe400078e00ff */
[----:B------:R-:W-:Y:S01]  /*0b80*/  FFMA.FTZ R9, R9, R10, R12 ;  /* 0x0000000a09097223 */ /* 0x000fe2000001000c */
[----:B------:R-:W-:-:S02]  /*0b90*/  LOP3.LUT R12, R13, 0xffff0000, RZ, 0xc0, !PT ;  /* 0xffff00000d0c7812 */ /* 0x000fc400078ec0ff */
[----:B------:R-:W-:Y:S01]  /*0ba0*/  LOP3.LUT R21, R21, 0xffff0000, RZ, 0xc0, !PT ;  /* 0xffff000015157812 */ /* 0x000fe200078ec0ff */
[----:B------:R-:W-:Y:S01]  /*0bb0*/  FFMA.FTZ R9, R8, R11, R9 ;  /* 0x0000000b08097223 */ /* 0x000fe20000010009 */
[----:B------:R-:W-:Y:S01]  /*0bc0*/  SHF.L.U32 R11, R22, 0x10, RZ ;  /* 0x00000010160b7819 */ /* 0x000fe200000006ff */
[----:B------:R-:W-:Y:S01]  /*0bd0*/  IMAD.U32 R8, R14, 0x10000, RZ ;  /* 0x000100000e087824 */ /* 0x000fe200078e00ff */
[----:B------:R-:W-:Y:S01]  /*0be0*/  LOP3.LUT R10, R22, 0xffff0000, RZ, 0xc0, !PT ;  /* 0xffff0000160a7812 */ /* 0x000fe200078ec0ff */
[----:B------:R-:W-:Y:S01]  /*0bf0*/  FFMA.FTZ R21, R12, R21, R9 ;  /* 0x000000150c157223 */ /* 0x000fe20000010009 */
[----:B------:R-:W-:Y:S02]  /*0c00*/  LOP3.LUT R9, R14, 0xffff0000, RZ, 0xc0, !PT ;  /* 0xffff00000e097812 */ /* 0x000fe400078ec0ff */
[C---:B------:R-:W-:Y:S01]  /*0c10*/  LOP3.LUT R14, R15.reuse, 0xffff0000, RZ, 0xc0, !PT ;  /* 0xffff00000f0e7812 */ /* 0x040fe200078ec0ff */
[----:B------:R-:W-:Y:S01]  /*0c20*/  FFMA.FTZ R12, R8, R11, R21 ;  /* 0x0000000b080c7223 */ /* 0x000fe20000010015 */
[----:B------:R-:W-:-:S02]  /*0c30*/  IMAD.U32 R8, R15, 0x10000, RZ ;  /* 0x000100000f087824 */ /* 0x000fc400078e00ff */
[----:B------:R-:W-:Y:S02]  /*0c40*/  IMAD.U32 R11, R23, 0x10000, RZ ;  /* 0x00010000170b7824 */ /* 0x000fe400078e00ff */
        /* <DEDUP_REMOVED lines=8> */
[----:B------:R-:W-:-:S03]  /*0cd0*/  LOP3.LUT R11, R28, 0xffff0000, RZ, 0xc0, !PT ;  /* 0xffff00001c0b7812 */ /* 0x000fc600078ec0ff */
[----:B------:R-:W-:Y:S01]  /*0ce0*/  FFMA.FTZ R23, R8, R9, R23 ;  /* 0x0000000908177223 */ /* 0x000fe20000010017 */
[C---:B------:R-:W-:Y:S01]  /*0cf0*/  IMAD.U32 R8, R25.reuse, 0x10000, RZ ;  /* 0x0001000019087824 */ /* 0x040fe200078e00ff */
[----:B------:R-:W-:Y:S01]  /*0d00*/  LOP3.LUT R25, R25, 0xffff0000, RZ, 0xc0, !PT ;  /* 0xffff000019197812 */ /* 0x000fe200078ec0ff */
[----:B------:R-:W-:Y:S02]  /*0d10*/  IMAD.U32 R9, R29, 0x10000, RZ ;  /* 0x000100001d097824 */ /* 0x000fe400078e00ff */
[----:B------:R-:W-:-:S04]  /*0d20*/  FFMA.FTZ R11, R24, R11, R23 ;  /* 0x0000000b180b7223 */ /* 0x000fc80000010017 */
        /* <DEDUP_REMOVED lines=8> */
[C---:B------:R-:W-:Y:S01]  /*0db0*/  IMAD.U32 R8, R27.reuse, 0x10000, RZ ;  /* 0x000100001b087824 */ /* 0x040fe200078e00ff */
[----:B------:R-:W-:Y:S01]  /*0dc0*/  LOP3.LUT R27, R27, 0xffff0000, RZ, 0xc0, !PT ;  /* 0xffff00001b1b7812 */ /* 0x000fe200078ec0ff */
[----:B------:R-:W-:-:S02]  /*0dd0*/  IMAD.U32 R9, R31, 0x10000, RZ ;  /* 0x000100001f097824 */ /* 0x000fc400078e00ff */
[----:B------:R-:W-:-:S04]  /*0de0*/  FFMA.FTZ R11, R26, R11, R25 ;  /* 0x0000000b1a0b7223 */ /* 0x000fc80000010019 */
[----:B------:R-:W-:-:S04]  /*0df0*/  FFMA.FTZ R8, R8, R9, R11 ;  /* 0x0000000908087223 */ /* 0x000fc8000001000b */
[----:B------:R-:W-:Y:S01]  /*0e00*/  FFMA.FTZ R27, R27, R10, R8 ;  /* 0x0000000a1b1b7223 */ /* 0x000fe20000010008 */
[----:B------:R-:W-:-:S04]  /*0e10*/  @P0 SHF.R.S32.HI R10, RZ, 0x1f, R7 ;  /* 0x0000001fff0a0819 */ /* 0x000fc80000011407 */
[----:B------:R-:W1:Y:S01]  /*0e20*/  SHFL.BFLY PT, R8, R27, 0x2, 0x1f ;  /* 0x0c401f001b087f89 */ /* 0x000e6200000e0000 */
[----:B------:R-:W-:Y:S01]  /*0e30*/  @P0 LEA.HI R10, R10, R7, RZ, 0x6 ;  /* 0x000000070a0a0211 */ /* 0x000fe200078f30ff */
[----:B------:R-:W-:-:S06]  /*0e40*/  HFMA2.MMA R7, -RZ, RZ, 0, 0 ;  /* 0x00000000ff077435 */ /* 0x000fcc00000001ff */
[----:B------:R-:W-:Y:S01]  /*0e50*/  @P0 LOP3.LUT R7, R10, 0xffffffc0, RZ, 0xc0, !PT ;  /* 0xffffffc00a070812 */ /* 0x000fe200078ec0ff */
[----:B-1----:R-:W-:Y:S02]  /*0e60*/  FADD.FTZ R11, R27, R8 ;  /* 0x000000081b0b7221 */ /* 0x002fe40000010000 */
[----:B------:R-:W1:Y:S03]  /*0e70*/  LDC.64 R8, c[0x0][0x2d0] ;  /* 0x0000b400ff087b82 */ /* 0x000e660000000a00 */
[----:B------:R-:W2:Y:S02]  /*0e80*/  SHFL.BFLY PT, R12, R11, 0x1, 0x1f ;  /* 0x0c201f000b0c7f89 */ /* 0x000ea400000e0000 */
[----:B--2---:R-:W-:Y:S01]  /*0e90*/  FADD.FTZ R16, R11, R12 ;  /* 0x0000000c0b107221 */ /* 0x004fe20000010000 */
[----:B------:R-:W-:Y:S06]  /*0ea0*/  @P2 BRA `(.L_x_3289) ;  /* 0x0000000000542947 */ /* 0x000fec0003800000 */
[----:B------:R-:W2:Y:S01]  /*0eb0*/  LDC.64 R14, c[0x0][0x278] ;  /* 0x00009e00ff0e7b82 */ /* 0x000ea20000000a00 */
[----:B------:R-:W-:Y:S01]  /*0ec0*/  SHF.R.S32.HI R12, RZ, 0x1f, R39 ;  /* 0x0000001fff0c7819 */ /* 0x000fe20000011427 */
[----:B------:R-:W-:Y:S01]  /*0ed0*/  ULDC.64 UR8, c[0x0][0x280] ;  /* 0x0000a00000087ab9 */ /* 0x000fe20000000a00 */
[--C-:B------:R-:W-:Y:S02]  /*0ee0*/  IADD3 R10, P0, P2, R7, R39, R4.reuse ;  /* 0x00000027070a7210 */ /* 0x100fe40007a1e004 */
[----:B------:R-:W-:Y:S02]  /*0ef0*/  SHF.R.S32.HI R13, RZ, 0x1f, R4 ;  /* 0x0000001fff0d7819 */ /* 0x000fe40000011404 */
[----:B------:R-:W-:-:S04]  /*0f00*/  SHF.R.S32.HI R11, RZ, 0x1f, R7 ;  /* 0x0000001fff0b7819 */ /* 0x000fc80000011407 */
[----:B------:R-:W-:Y:S02]  /*0f10*/  IADD3.X R11, R11, R12, R13, P0, P2 ;  /* 0x0000000c0b0b7210 */ /* 0x000fe400007e440d */
[----:B------:R-:W-:Y:S01]  /*0f20*/  ISETP.GE.AND P0, PT, R39, R2, PT ;  /* 0x000000022700720c */ /* 0x000fe20003f06270 */
[C---:B--2---:R-:W-:Y:S02]  /*0f30*/  IMAD R12, R14.reuse, UR7, RZ ;  /* 0x000000070e0c7c24 */ /* 0x044fe4000f8e02ff */
[----:B------:R-:W-:-:S04]  /*0f40*/  IMAD.WIDE.U32 R10, R14, UR6, R10 ;  /* 0x000000060e0a7c25 */ /* 0x000fc8000f8e000a */
[----:B------:R-:W-:Y:S02]  /*0f50*/  IMAD R13, R15, UR6, R12 ;  /* 0x000000060f0d7c24 */ /* 0x000fe4000f8e020c */
[----:B------:R-:W-:Y:S02]  /*0f60*/  IMAD R15, R41, UR8, RZ ;  /* 0x00000008290f7c24 */ /* 0x000fe4000f8e02ff */
[----:B------:R-:W-:Y:S02]  /*0f70*/  IMAD.IADD R11, R11, 0x1, R13 ;  /* 0x000000010b0b7824 */ /* 0x000fe400078e020d */
[C---:B------:R-:W-:Y:S02]  /*0f80*/  IMAD R15, R0.reuse, UR9, R15 ;  /* 0x00000009000f7c24 */ /* 0x040fe4000f8e020f */
[----:B------:R-:W-:Y:S01]  /*0f90*/  IMAD.WIDE.U32 R10, R0, UR8, R10 ;  /* 0x00000008000a7c25 */ /* 0x000fe2000f8e000a */
[----:B------:R-:W-:-:S03]  /*0fa0*/  ULDC.64 UR8, c[0x0][0x260] ;  /* 0x0000980000087ab9 */ /* 0x000fc60000000a00 */
[----:B------:R-:W-:Y:S01]  /*0fb0*/  IMAD.IADD R11, R11, 0x1, R15 ;  /* 0x000000010b0b7824 */ /* 0x000fe200078e020f */
[----:B------:R-:W-:-:S04]  /*0fc0*/  LEA R12, P2, R10, UR8, 0x2 ;  /* 0x000000080a0c7c11 */ /* 0x000fc8000f8410ff */
[----:B------:R-:W-:Y:S02]  /*0fd0*/  LEA.HI.X R13, R10, UR9, R11, 0x2, P2 ;  /* 0x000000090a0d7c11 */ /* 0x000fe400090f140b */
[----:B------:R-:W-:-:S05]  /*0fe0*/  FSEL R11, R16, RZ, !P0 ;  /* 0x000000ff100b7208 */ /* 0x000fca0004000000 */
[----:B------:R2:W-:Y:S02]  /*0ff0*/  STG.E desc[UR4][R12.64], R11 ;  /* 0x0000000b0c007986 */ /* 0x0005e4000c101904 */
.L_x_3289:
[----:B------:R-:W-:Y:S05]  /*1000*/  BSYNC B0 ;  /* 0x0000000000007941 */ /* 0x000fea0003800000 */
.L_x_3288:
[----:B------:R-:W-:Y:S01]  /*1010*/  VIADD R5, R5, 0x3f ;  /* 0x0000003f05057836 */ /* 0x000fe20000000000 */
[----:B--2---:R-:W-:Y:S01]  /*1020*/  SHF.L.U32 R12, R3, 0x2, RZ ;  /* 0x00000002030c7819 */ /* 0x004fe200000006ff */
[----:B------:R-:W-:Y:S01]  /*1030*/  IMAD R10, R7, 0x60, RZ ;  /* 0x00000060070a7824 */ /* 0x000fe200078e02ff */
[----:B------:R-:W-:Y:S01]  /*1040*/  BSSY B0, `(.L_x_3290) ;  /* 0x0000027000007945 */ /* 0x000fe20003800000 */
[----:B------:R-:W-:Y:S01]  /*1050*/  IMAD R11, R6, 0x1800, RZ ;  /* 0x00001800060b7824 */ /* 0x000fe200078e02ff */
[----:B------:R-:W-:Y:S01]  /*1060*/  SHF.R.S32.HI R2, RZ, 0x1f, R5 ;  /* 0x0000001fff027819 */ /* 0x000fe20000011405 */
[----:B-1----:R-:W-:Y:S01]  /*1070*/  IMAD R16, R8, UR7, RZ ;  /* 0x0000000708107c24 */ /* 0x002fe2000f8e02ff */
[----:B------:R-:W-:Y:S02]  /*1080*/  SHF.R.S32.HI R13, RZ, 0x1f, R10 ;  /* 0x0000001fff0d7819 */ /* 0x000fe4000001140a */
[----:B------:R-:W-:Y:S02]  /*1090*/  LEA.HI R2, R2, R5, RZ, 0x6 ;  /* 0x0000000502027211 */ /* 0x000fe400078f30ff */
[----:B------:R-:W-:-:S02]  /*10a0*/  IADD3 R10, P0, P2, R10, R12, R11 ;  /* 0x0000000c0a0a7210 */ /* 0x000fc40007a1e00b */
[----:B------:R-:W-:Y:S02]  /*10b0*/  LOP3.LUT R5, R2, 0xffffffc0, RZ, 0xc0, !PT ;  /* 0xffffffc002057812 */ /* 0x000fe400078ec0ff */
[----:B------:R-:W-:Y:S02]  /*10c0*/  SHF.R.S32.HI R14, RZ, 0x1f, R11 ;  /* 0x0000001fff0e7819 */ /* 0x000fe4000001140b */
[----:B------:R-:W-:Y:S01]  /*10d0*/  SHF.R.S32.HI R12, RZ, 0x1f, R12 ;  /* 0x0000001fff0c7819 */ /* 0x000fe2000001140c */
[----:B------:R-:W-:Y:S02]  /*10e0*/  IMAD.IADD R2, R5, 0x1, -R4 ;  /* 0x0000000105027824 */ /* 0x000fe400078e0a04 */
[----:B------:R-:W-:Y:S01]  /*10f0*/  IMAD R5, R9, UR6, R16 ;  /* 0x0000000609057c24 */ /* 0x000fe2000f8e0210 */
[----:B------:R-:W-:Y:S02]  /*1100*/  IADD3.X R11, R13, R12, R14, P0, P2 ;  /* 0x0000000c0d0b7210 */ /* 0x000fe400007e440e */
[----:B------:R-:W-:Y:S01]  /*1110*/  ISETP.GE.OR P1, PT, R3, R2, P1 ;  /* 0x000000020300720c */ /* 0x000fe20000f26670 */
[----:B------:R-:W-:-:S04]  /*1120*/  IMAD.WIDE.U32 R8, R8, UR6, R10 ;  /* 0x0000000608087c25 */ /* 0x000fc8000f8e000a */
[----:B------:R-:W-:-:S08]  /*1130*/  IMAD.IADD R5, R9, 0x1, R5 ;  /* 0x0000000109057824 */ /* 0x000fd000078e0205 */
[----:B------:R-:W-:Y:S05]  /*1140*/  @P1 BRA `(.L_x_3291) ;  /* 0x0000000000581947 */ /* 0x000fea0003800000 */
[----:B------:R-:W1:Y:S01]  /*1150*/  LDC.64 R12, c[0x0][0x2a8] ;  /* 0x0000aa00ff0c7b82 */ /* 0x000e620000000a00 */
[----:B------:R-:W-:Y:S01]  /*1160*/  IADD3 R10, P0, P1, R7, R4, R3 ;  /* 0x00000004070a7210 */ /* 0x000fe2000791e003 */
[----:B------:R-:W-:Y:S01]  /*1170*/  ULDC.64 UR8, c[0x0][0x2b0] ;  /* 0x0000ac0000087ab9 */ /* 0x000fe20000000a00 */
[----:B------:R-:W-:Y:S02]  /*1180*/  SHF.R.S32.HI R11, RZ, 0x1f, R7 ;  /* 0x0000001fff0b7819 */ /* 0x000fe40000011407 */
[----:B------:R-:W-:Y:S02]  /*1190*/  SHF.R.S32.HI R2, RZ, 0x1f, R4 ;  /* 0x0000001fff027819 */ /* 0x000fe40000011404 */
[----:B------:R-:W-:-:S04]  /*11a0*/  SHF.R.S32.HI R7, RZ, 0x1f, R3 ;  /* 0x0000001fff077819 */ /* 0x000fc80000011403 */
[----:B------:R-:W-:Y:S02]  /*11b0*/  IADD3.X R11, R11, R2, R7, P0, P1 ;  /* 0x000000020b0b7210 */ /* 0x000fe400007e2407 */
[----:B------:R-:W-:Y:S01]  /*11c0*/  FSETP.NEU.FTZ.AND P0, PT, R42, -INF , PT ;  /* 0xff8000002a00780b */ /* 0x000fe20003f1d000 */
[C---:B-1----:R-:W-:Y:S02]  /*11d0*/  IMAD R2, R12.reuse, UR7, RZ ;  /* 0x000000070c027c24 */ /* 0x042fe4000f8e02ff */
[----:B------:R-:W-:-:S04]  /*11e0*/  IMAD.WIDE.U32 R10, R12, UR6, R10 ;  /* 0x000000060c0a7c25 */ /* 0x000fc8000f8e000a */
[----:B------:R-:W-:Y:S02]  /*11f0*/  IMAD R7, R13, UR6, R2 ;  /* 0x000000060d077c24 */ /* 0x000fe4000f8e0202 */
[----:B------:R-:W-:Y:S01]  /*1200*/  FMUL.FTZ R2, R42, 1.4426950216293334961 ;  /* 0x3fb8aa3b2a027820 */ /* 0x000fe20000410000 */
[----:B------:R-:W-:Y:S02]  /*1210*/  IMAD R13, R41, UR8, RZ ;  /* 0x00000008290d7c24 */ /* 0x000fe4000f8e02ff */
[----:B------:R-:W-:Y:S02]  /*1220*/  IMAD.IADD R11, R11, 0x1, R7 ;  /* 0x000000010b0b7824 */ /* 0x000fe400078e0207 */
[C---:B------:R-:W-:Y:S02]  /*1230*/  IMAD R7, R0.reuse, UR9, R13 ;  /* 0x0000000900077c24 */ /* 0x040fe4000f8e020d */
[----:B------:R-:W-:Y:S01]  /*1240*/  IMAD.WIDE.U32 R10, R0, UR8, R10 ;  /* 0x00000008000a7c25 */ /* 0x000fe2000f8e000a */
[----:B------:R-:W-:-:S04]  /*1250*/  ULDC.64 UR8, c[0x0][0x2a0] ;  /* 0x0000a80000087ab9 */ /* 0x000fc80000000a00 */
[----:B------:R-:W-:Y:S02]  /*1260*/  IADD3 R7, R11, R7, RZ ;  /* 0x000000070b077210 */ /* 0x000fe40007ffe0ff */
[----:B------:R-:W-:-:S04]  /*1270*/  LEA R12, P1, R10, UR8, 0x2 ;  /* 0x000000080a0c7c11 */ /* 0x000fc8000f8210ff */
[----:B------:R-:W-:Y:S02]  /*1280*/  LEA.HI.X R13, R10, UR9, R7, 0x2, P1 ;  /* 0x000000090a0d7c11 */ /* 0x000fe400088f1407 */
[----:B------:R-:W-:-:S05]  /*1290*/  FSEL R7, R2, RZ, P0 ;  /* 0x000000ff02077208 */ /* 0x000fca0000000000 */
[----:B------:R1:W-:Y:S02]  /*12a0*/  STG.E desc[UR4][R12.64], R7 ;  /* 0x000000070c007986 */ /* 0x0003e4000c101904 */
.L_x_3291:
[----:B------:R-:W-:Y:S05]  /*12b0*/  BSYNC B0 ;  /* 0x0000000000007941 */ /* 0x000fea0003800000 */
.L_x_3290:
[----:B------:R-:W-:Y:S01]  /*12c0*/  ULDC.64 UR10, c[0x0][0x2e8] ;  /* 0x0000ba00000a7ab9 */ /* 0x000fe20000000a00 */
[----:B------:R-:W-:Y:S01]  /*12d0*/  ULDC.64 UR8, c[0x0][0x2d8] ;  /* 0x0000b60000087ab9 */ /* 0x000fe20000000a00 */
[----:B------:R-:W-:Y:S01]  /*12e0*/  ISETP.NE.U32.AND P0, PT, RZ, UR10, PT ;  /* 0x0000000aff007c0c */ /* 0x000fe2000bf05070 */
[----:B------:R-:W-:Y:S02]  /*12f0*/  IMAD R41, R41, UR8, RZ ;  /* 0x0000000829297c24 */ /* 0x000fe4000f8e02ff */
[----:B------:R-:W-:Y:S01]  /*1300*/  IMAD.MOV.U32 R4, RZ, RZ, R8 ;  /* 0x000000ffff047224 */ /* 0x000fe200078e0008 */
[----:B------:R-:W-:Y:S01]  /*1310*/  ISETP.NE.AND.EX P0, PT, RZ, UR11, PT, P0 ;  /* 0x0000000bff007c0c */ /* 0x000fe2000bf05300 */
[C---:B------:R-:W-:Y:S02]  /*1320*/  IMAD R41, R0.reuse, UR9, R41 ;  /* 0x0000000900297c24 */ /* 0x040fe4000f8e0229 */
[----:B------:R-:W-:Y:S01]  /*1330*/  IMAD.WIDE.U32 R4, R0, UR8, R4 ;  /* 0x0000000800047c25 */ /* 0x000fe2000f8e0004 */
[----:B------:R-:W-:Y:S01]  /*1340*/  ISETP.NE.OR P0, PT, R3, RZ, !P0 ;  /* 0x000000ff0300720c */ /* 0x000fe20004705670 */
[----:B------:R-:W-:-:S02]  /*1350*/  ULDC.64 UR8, c[0x0][0x2b8] ;  /* 0x0000ae0000087ab9 */ /* 0x000fc40000000a00 */
[----:B------:R-:W-:Y:S01]  /*1360*/  IMAD.IADD R5, R5, 0x1, R41 ;  /* 0x0000000105057824 */ /* 0x000fe200078e0229 */
[----:B------:R-:W-:-:S04]  /*1370*/  LEA R8, P1, R4, UR8, 0x2 ;  /* 0x0000000804087c11 */ /* 0x000fc8000f8210ff */
[----:B------:R-:W-:-:S05]  /*1380*/  LEA.HI.X R9, R4, UR9, R5, 0x2, P1 ;  /* 0x0000000904097c11 */ /* 0x000fca00088f1405 */
[----:B------:R2:W-:Y:S04]  /*1390*/  STG.E.128 desc[UR4][R8.64], RZ ;  /* 0x000000ff08007986 */ /* 0x0005e8000c101d04 */
[----:B------:R2:W-:Y:S04]  /*13a0*/  STG.E.128 desc[UR4][R8.64+0x1000], RZ ;  /* 0x001000ff08007986 */ /* 0x0005e8000c101d04 */
[----:B------:R2:W-:Y:S04]  /*13b0*/  STG.E.128 desc[UR4][R8.64+0x2000], RZ ;  /* 0x002000ff08007986 */ /* 0x0005e8000c101d04 */
[----:B------:R2:W-:Y:S04]  /*13c0*/  STG.E.128 desc[UR4][R8.64+0x3000], RZ ;  /* 0x003000ff08007986 */ /* 0x0005e8000c101d04 */
[----:B------:R2:W-:Y:S04]  /*13d0*/  STG.E.128 desc[UR4][R8.64+0x4000], RZ ;  /* 0x004000ff08007986 */ /* 0x0005e8000c101d04 */
[----:B------:R2:W-:Y:S01]  /*13e0*/  STG.E.128 desc[UR4][R8.64+0x5000], RZ ;  /* 0x005000ff08007986 */ /* 0x0005e2000c101d04 */
[----:B------:R-:W-:Y:S05]  /*13f0*/  @P0 EXIT ;  /* 0x000000000000094d */ /* 0x000fea0003800000 */
[----:B------:R-:W3:Y:S01]  /*1400*/  LDC R5, c[0x0][0x220] ;  /* 0x00008800ff057b82 */ /* 0x000ee20000000800 */
[----:B------:R-:W-:Y:S02]  /*1410*/  ULDC UR7, c[0x0][0x2e0] ;  /* 0x0000b80000077ab9 */ /* 0x000fe40000000800 */
[----:B------:R-:W-:-:S05]  /*1420*/  IMAD R6, R6, UR7, R38 ;  /* 0x0000000706067c24 */ /* 0x000fca000f8e0226 */
[----:B------:R-:W4:Y:S01]  /*1430*/  LDC.64 R2, c[0x0][0x2e8] ;  /* 0x0000ba00ff027b82 */ /* 0x000f220000000a00 */
[----:B---3--:R-:W-:-:S04]  /*1440*/  IMAD R5, R6, R5, UR6 ;  /* 0x0000000606057e24 */ /* 0x008fc8000f8e0205 */
[----:B----4-:R-:W-:-:S05]  /*1450*/  IMAD.WIDE R2, R5, 0x4, R2 ;  /* 0x0000000405027825 */ /* 0x010fca00078e0202 */
[----:B------:R-:W-:Y:S01]  /*1460*/  STG.E desc[UR4][R2.64], RZ ;  /* 0x000000ff02007986 */ /* 0x000fe2000c101904 */
[----:B------:R-:W-:Y:S05]  /*1470*/  EXIT ;  /* 0x000000000000794d */ /* 0x000fea0003800000 */
.L_x_3292:
        /* <DEDUP_REMOVED lines=16> */
.L_x_3320:


//--------------------- .nv.global.init           --------------------------
	.section	.nv.global.init,"aw",@progbits
.nv.global.init:
	.type		$str$23,@object
	.size		$str$23,($str$24 - $str$23)
$str$23:
        /*0000*/ 	.byte	0x28, 0x61, 0x64, 0x64, 0x72, 0x65, 0x73, 0x73, 0x20, 0x26, 0x20, 0x6d, 0x61, 0x73, 0x6b, 0x29
        /*0010*/ 	.byte	0x20, 0x3d, 0x3d, 0x20, 0x30, 0x00
	.type		$str$24,@object
	.size		$str$24,(__unnamed_5 - $str$24)
$str$24:
        /*0016*/ 	.byte	0x2f, 0x74, 0x6d, 0x70, 0x2f, 0x6f, 0x73, 0x73, 0x5f, 0x6b, 0x65, 0x72, 0x6e, 0x65, 0x6c, 0x73
        /*0026*/ 	.byte	0x5f, 0x73, 0x72, 0x63, 0x2f, 0x66, 0x6c, 0x61, 0x73, 0x68, 0x5f, 0x61, 0x74, 0x74, 0x65, 0x6e
        /*0036*/ 	.byte	0x74, 0x69, 0x6f, 0x6e, 0x2f, 0x63, 0x73, 0x72, 0x63, 0x2f, 0x63, 0x75, 0x74, 0x6c, 0x61, 0x73
        /*0046*/ 	.byte	0x73, 0x2f, 0x69, 0x6e, 0x63, 0x6c, 0x75, 0x64, 0x65, 0x2f, 0x63, 0x75, 0x74, 0x65, 0x2f, 0x70
        /*0056*/ 	.byte	0x6f, 0x69, 0x6e, 0x74, 0x65, 0x72, 0x5f, 0x66, 0x6c, 0x61, 0x67, 0x67, 0x65, 0x64, 0x2e, 0x68
        /*0066*/ 	.byte	0x70, 0x70, 0x00
	.type		__unnamed_5,@object
	.size		__unnamed_5,(__unnamed_2 - __unnamed_5)
__unnamed_5:
        /*0069*/ 	.byte	0x61, 0x75, 0x74, 0x6f, 0x20, 0x63, 0x75, 0x74, 0x65, 0x3a, 0x3a, 0x61, 0x73, 0x5f, 0x70, 0x6f
        /* <DEDUP_REMOVED lines=19> */
        /*01a9*/ 	.byte	0x75, 0x74, 0x65, 0x3a, 0x3a, 0x43, 0x3c, 0x33, 0x32, 0x3e, 0x3e, 0x3e, 0x3e, 0x5d, 0x00
	.type		__unnamed_2,@object
	.size		__unnamed_2,(__unnamed_4 - __unnamed_2)
__unnamed_2:
        /* <DEDUP_REMOVED lines=22> */
        /*0318*/ 	.byte	0x31, 0x39, 0x32, 0x3e, 0x3e, 0x3e, 0x3e, 0x20, 0x26, 0x5d, 0x00
	.type		__unnamed_4,@object
	.size		__unnamed_4,(__unnamed_3 - __unnamed_4)
__unnamed_4:
        /* <DEDUP_REMOVED lines=24> */
        /*04a3*/ 	.byte	0x5d, 0x00
	.type		__unnamed_3,@object
	.size		__unnamed_3,(__unnamed_1 - __unnamed_3)
__unnamed_3:
        /* <DEDUP_REMOVED lines=24> */
        /*0625*/ 	.byte	0x20, 0x26, 0x5d, 0x00
	.type		__unnamed_1,@object
	.size		__unnamed_1,(.L_0 - __unnamed_1)
__unnamed_1:
        /* <DEDUP_REMOVED lines=29> */
.L_0:


//--------------------- .nv.shared._ZN7cutlass13device_kernelIN5flash11enable_sm90INS1_16FlashAttnBwdSm90INS1_25CollectiveMainloopBwdSm90ILi2ELi2ELi2EN4cute5tupleIJNS5_1CILi1EEES8_S8_EEENS6_IJNS7_ILi64EEENS7_ILi128EEENS7_ILi96EEEEEENS_10bfloat16_tEfNS_4arch4Sm90ELb0ELb0ELb0ELb0ELb0ELb1ELb0ELb0ELi2ELi1ELi2ELi1ELb1EEENS1_21CollectiveEpilogueBwdISD_SE_SG_Li256ELb0ELb0ELi1EEENS1_19SingleTileSchedulerILb0ELb0ELb0ELi128EEEEEEEEEvNT_6ParamsE --------------------------
	.section	.nv.shared._ZN7cutlass13device_kernelIN5flash11enable_sm90INS1_16FlashAttnBwdSm90INS1_25CollectiveMainloopBwdSm90ILi2ELi2ELi2EN4cute5tupleIJNS5_1CILi1EEES8_S8_EEENS6_IJNS7_ILi64EEENS7_ILi128EEENS7_ILi96EEEEEENS_10bfloat16_tEfNS_4arch4Sm90ELb0ELb0ELb0ELb0ELb0ELb1ELb0ELb0ELi2ELi1ELi2ELi1ELb1EEENS1_21CollectiveEpilogueBwdISD_SE_SG_Li256ELb0ELb0ELi1EEENS1_19SingleTileSchedulerILb0ELb0ELb0ELi128EEEEEEEEEvNT_6ParamsE,"aw",@nobits
	.sectionflags	@""
	.align	16
	.zero		1024


//--------------------- .nv.shared.reserved.0     --------------------------
	.section	.nv.shared.reserved.0,"aw",@nobits
	.weak		__nv_reservedSMEM_offset_0_alias
	.size		__nv_reservedSMEM_offset_0_alias, 0, 0
	.other		__nv_reservedSMEM_offset_0_alias,@"STO_CUDA_RESERVED_SHARED STV_DEFAULT"
__nv_reservedSMEM_offset_0_alias:
	.zero		0


//--------------------- .nv.global                --------------------------
	.section	.nv.global,"aw",@nobits
.nv.global:
	.type		_ZN65_INTERNAL_63387ab6_29_flash_bwd_hdim96_bf16_sm90_cu_744032ad_28534cute1_E,@object
	.size		_ZN65_INTERNAL_63387ab6_29_flash_bwd_hdim96_bf16_sm90_cu_744032ad_28534cute1_E,(_ZN65_INTERNAL_63387ab6_29_flash_bwd_hdim96_bf16_sm90_cu_744032ad_28534cuda3std3__45__cpo6cbeginE - _ZN65_INTERNAL_63387ab6_29_flash_bwd_hdim96_bf16_sm90_cu_744032ad_28534cute1_E)
_ZN65_INTERNAL_63387ab6_29_flash_bwd_hdim96_bf16_sm90_cu_744032ad_28534cute1_E:
	.zero		1
	.type		_ZN65_INTERNAL_63387ab6_29_flash_bwd_hdim96_bf16_sm90_cu_744032ad_28534cuda3std3__45__cpo6cbeginE,@object
	.size		_ZN65_INTERNAL_63387ab6_29_flash_bwd_hdim96_bf16_sm90_cu_744032ad_28534cuda3std3__45__cpo6cbeginE,(_ZN65_INTERNAL_63387ab6_29_flash_bwd_hdim96_bf16_sm90_cu_744032ad_28534cuda3std3__48in_placeE - _ZN65_INTERNAL_63387ab6_29_flash_bwd_hdim96_bf16_sm90_cu_744032ad_28534cuda3std3__45__cpo6cbeginE)
_ZN65_INTERNAL_63387ab6_29_flash_bwd_hdim96_bf16_sm90_cu_744032ad_28534cuda3std3__45__cpo6cbeginE:
	.zero		1
	.type		_ZN65_INTERNAL_63387ab6_29_flash_bwd_hdim96_bf16_sm90_cu_744032ad_28534cuda3std3__48in_placeE,@object
	.size		_ZN65_INTERNAL_63387ab6_29_flash_bwd_hdim96_bf16_sm90_cu_744032ad_28534cuda3std3__48in_placeE,(_ZN65_INTERNAL_63387ab6_29_flash_bwd_hdim96_bf16_sm90_cu_744032ad_28534cuda3std6ranges3__45__cpo9iter_moveE - _ZN65_INTERNAL_63387ab6_29_flash_bwd_hdim96_bf16_sm90_cu_744032ad_28534cuda3std3__48in_placeE)
_ZN65_INTERNAL_63387ab6_29_flash_bwd_hdim96_bf16_sm90_cu_744032ad_28534cuda3std3__48in_placeE:
	.zero		1
	.type		_ZN65_INTERNAL_63387ab6_29_flash_bwd_hdim96_bf16_sm90_cu_744032ad_28534cuda3std6ranges3__45__cpo9iter_moveE,@object
	.size		_ZN65_INTERNAL_63387ab6_29_flash_bwd_hdim96_bf16_sm90_cu_744032ad_28534cuda3std6ranges3__45__cpo9iter_moveE,(_ZN65_INTERNAL_63387ab6_29_flash_bwd_hdim96_bf16_sm90_cu_744032ad_28534cuda3std3__45__cpo5beginE - _ZN65_INTERNAL_63387ab6_29_flash_bwd_hdim96_bf16_sm90_cu_744032ad_28534cuda3std6ranges3__45__cpo9iter_moveE)
_ZN65_INTERNAL_63387ab6_29_flash_bwd_hdim96_bf16_sm90_cu_744032ad_28534cuda3std6ranges3__45__cpo9iter_moveE:
	.zero		1
	.type		_ZN65_INTERNAL_63387ab6_29_flash_bwd_hdim96_bf16_sm90_cu_744032ad_28534cuda3std3__45__cpo5beginE,@object
	.size		_ZN65_INTERNAL_63387ab6_29_flash_bwd_hdim96_bf16_sm90_cu_744032ad_28534cuda3std3__45__cpo5beginE,(_ZN65_INTERNAL_63387ab6_29_flash_bwd_hdim96_bf16_sm90_cu_744032ad_28534cuda3std3__467_GLOBAL__N__63387ab6_29_flash_bwd_hdim96_bf16_sm90_cu_744032ad_28536ignoreE - _ZN65_INTERNAL_63387ab6_29_flash_bwd_hdim96_bf16_sm90_cu_744032ad_28534cuda3std3__45__cpo5beginE)
_ZN65_INTERNAL_63387ab6_29_flash_bwd_hdim96_bf16_sm90_cu_744032ad_28534cuda3std3__45__cpo5beginE:
	.zero		1
	.type		_ZN65_INTERNAL_63387ab6_29_flash_bwd_hdim96_bf16_sm90_cu_744032ad_28534cuda3std3__467_GLOBAL__N__63387ab6_29_flash_bwd_hdim96_bf16_sm90_cu_744032ad_28536ignoreE,@object
	.size		_ZN65_INTERNAL_63387ab6_29_flash_bwd_hdim96_bf16_sm90_cu_744032ad_28534cuda3std3__467_GLOBAL__N__63387ab6_29_flash_bwd_hdim96_bf16_sm90_cu_744032ad_28536ignoreE,(_ZN65_INTERNAL_63387ab6_29_flash_bwd_hdim96_bf16_sm90_cu_744032ad_28534cute7productE - _ZN65_INTERNAL_63387ab6_29_flash_bwd_hdim96_bf16_sm90_cu_744032ad_28534cuda3std3__467_GLOBAL__N__63387ab6_29_flash_bwd_hdim96_bf16_sm90_cu_744032ad_28536ignoreE)
_ZN65_INTERNAL_63387ab6_29_flash_bwd_hdim96_bf16_sm90_cu_744032ad_28534cuda3std3__467_GLOBAL__N__63387ab6_29_flash_bwd_hdim96_bf16_sm90_cu_744032ad_28536ignoreE:
	.zero		1
	.type		_ZN65_INTERNAL_63387ab6_29_flash_bwd_hdim96_bf16_sm90_cu_744032ad_28534cute7productE,@object
	.size		_ZN65_INTERNAL_63387ab6_29_flash_bwd_hdim96_bf16_sm90_cu_744032ad_28534cute7productE,(_ZN65_INTERNAL_63387ab6_29_flash_bwd_hdim96_bf16_sm90_cu_744032ad_28534cuda3std3__45__cpo3endE - _ZN65_INTERNAL_63387ab6_29_flash_bwd_hdim96_bf16_sm90_cu_744032ad_28534cute7productE)
_ZN65_INTERNAL_63387ab6_29_flash_bwd_hdim96_bf16_sm90_cu_744032ad_28534cute7productE:
	.zero		1
	.type		_ZN65_INTERNAL_63387ab6_29_flash_bwd_hdim96_bf16_sm90_cu_744032ad_28534cuda3std3__45__cpo3endE,@object
	.size		_ZN65_INTERNAL_63387ab6_29_flash_bwd_hdim96_bf16_sm90_cu_744032ad_28534cuda3std3__45__cpo3endE,(_ZN65_INTERNAL_63387ab6_29_flash_bwd_hdim96_bf16_sm90_cu_744032ad_28534cuda3std3__419piecewise_constructE - _ZN65_INTERNAL_63387ab6_29_flash_bwd_hdim96_bf16_sm90_cu_744032ad_28534cuda3std3__45__cpo3endE)
_ZN65_INTERNAL_63387ab6_29_flash_bwd_hdim96_bf16_sm90_cu_744032ad_28534cuda3std3__45__cpo3endE:
	.zero		1
	.type		_ZN65_INTERNAL_63387ab6_29_flash_bwd_hdim96_bf16_sm90_cu_744032ad_28534cuda3std3__419piecewise_constructE,@object
	.size		_ZN65_INTERNAL_63387ab6_29_flash_bwd_hdim96_bf16_sm90_cu_744032ad_28534cuda3std3__419piecewise_constructE,(_ZN65_INTERNAL_63387ab6_29_flash_bwd_hdim96_bf16_sm90_cu_744032ad_28534cuda3std3__45__cpo4cendE - _ZN65_INTERNAL_63387ab6_29_flash_bwd_hdim96_bf16_sm90_cu_744032ad_28534cuda3std3__419piecewise_constructE)
_ZN65_INTERNAL_63387ab6_29_flash_bwd_hdim96_bf16_sm90_cu_744032ad_28534cuda3std3__419piecewise_constructE:
	.zero		1
	.type		_ZN65_INTERNAL_63387ab6_29_flash_bwd_hdim96_bf16_sm90_cu_744032ad_28534cuda3std3__45__cpo4cendE,@object
	.size		_ZN65_INTERNAL_63387ab6_29_flash_bwd_hdim96_bf16_sm90_cu_744032ad_28534cuda3std3__45__cpo4cendE,(_ZN65_INTERNAL_63387ab6_29_flash_bwd_hdim96_bf16_sm90_cu_744032ad_28534cuda3std6ranges3__45__cpo4swapE - _ZN65_INTERNAL_63387ab6_29_flash_bwd_hdim96_bf16_sm90_cu_744032ad_28534cuda3std3__45__cpo4cendE)
_ZN65_INTERNAL_63387ab6_29_flash_bwd_hdim96_bf16_sm90_cu_744032ad_28534cuda3std3__45__cpo4cendE:
	.zero		1
	.type		_ZN65_INTERNAL_63387ab6_29_flash_bwd_hdim96_bf16_sm90_cu_744032ad_28534cuda3std6ranges3__45__cpo4swapE,@object
	.size		_ZN65_INTERNAL_63387ab6_29_flash_bwd_hdim96_bf16_sm90_cu_744032ad_28534cuda3std6ranges3__45__cpo4swapE,(.L_12 - _ZN65_INTERNAL_63387ab6_29_flash_bwd_hdim96_bf16_sm90_cu_744032ad_28534cuda3std6ranges3__45__cpo4swapE)
_ZN65_INTERNAL_63387ab6_29_flash_bwd_hdim96_bf16_sm90_cu_744032ad_28534cuda3std6ranges3__45__cpo4swapE:
	.zero		1
.L_12:


//--------------------- .nv.shared._ZN7cutlass13device_kernelIN5flash11enable_sm90INS1_16FlashAttnBwdSm90INS1_25CollectiveMainloopBwdSm90ILi2ELi2ELi2EN4cute5tupleIJNS5_1CILi1EEES8_S8_EEENS6_IJNS7_ILi64EEENS7_ILi128EEENS7_ILi96EEEEEENS_10bfloat16_tEfNS_4arch4Sm90ELb0ELb0ELb0ELb0ELb1ELb1ELb0ELb0ELi2ELi1ELi2ELi1ELb1EEENS1_21CollectiveEpilogueBwdISD_SE_SG_Li256ELb0ELb0ELi1EEENS1_19SingleTileSchedulerILb0ELb0ELb0ELi128EEEEEEEEEvNT_6ParamsE --------------------------
	.section	.nv.shared._ZN7cutlass13device_kernelIN5flash11enable_sm90INS1_16FlashAttnBwdSm90INS1_25CollectiveMainloopBwdSm90ILi2ELi2ELi2EN4cute5tupleIJNS5_1CILi1EEES8_S8_EEENS6_IJNS7_ILi64EEENS7_ILi128EEENS7_ILi96EEEEEENS_10bfloat16_tEfNS_4arch4Sm90ELb0ELb0ELb0ELb0ELb1ELb1ELb0ELb0ELi2ELi1ELi2ELi1ELb1EEENS1_21CollectiveEpilogueBwdISD_SE_SG_Li256ELb0ELb0ELi1EEENS1_19SingleTileSchedulerILb0ELb0ELb0ELi128EEEEEEEEEvNT_6ParamsE,"aw",@nobits
	.sectionflags	@""
	.align	16
	.zero		1024


//--------------------- .nv.shared._ZN7cutlass13device_kernelIN5flash11enable_sm90INS1_16FlashAttnBwdSm90INS1_25CollectiveMainloopBwdSm90ILi2ELi2ELi2EN4cute5tupleIJNS5_1CILi1EEES8_S8_EEENS6_IJNS7_ILi64EEENS7_ILi128EEENS7_ILi96EEEEEENS_10bfloat16_tEfNS_4arch4Sm90ELb0ELb0ELb0ELb0ELb0ELb1ELb0ELb0ELi2ELi1ELi2ELi1ELb1EEENS1_24CollectiveEpilogueBwdGQAISD_fSG_Li256ELb0ELb0EEENS1_19SingleTileSchedulerILb0ELb0ELb0ELi128EEEEEEEEEvNT_6ParamsE --------------------------
	.section	.nv.shared._ZN7cutlass13device_kernelIN5flash11enable_sm90INS1_16FlashAttnBwdSm90INS1_25CollectiveMainloopBwdSm90ILi2ELi2ELi2EN4cute5tupleIJNS5_1CILi1EEES8_S8_EEENS6_IJNS7_ILi64EEENS7_ILi128EEENS7_ILi96EEEEEENS_10bfloat16_tEfNS_4arch4Sm90ELb0ELb0ELb0ELb0ELb0ELb1ELb0ELb0ELi2ELi1ELi2ELi1ELb1EEENS1_24CollectiveEpilogueBwdGQAISD_fSG_Li256ELb0ELb0EEENS1_19SingleTileSchedulerILb0ELb0ELb0ELi128EEEEEEEEEvNT_6ParamsE,"aw",@nobits
	.sectionflags	@""
	.align	16
	.zero		1024


//--------------------- .nv.shared._ZN7cutlass13device_kernelIN5flash11enable_sm90INS1_16FlashAttnBwdSm90INS1_25CollectiveMainloopBwdSm90ILi2ELi2ELi2EN4cute5tupleIJNS5_1CILi1EEES8_S8_EEENS6_IJNS7_ILi64EEENS7_ILi128EEENS7_ILi96EEEEEENS_10bfloat16_tEfNS_4arch4Sm90ELb0ELb0ELb0ELb0ELb1ELb1ELb0ELb0ELi2ELi1ELi2ELi1ELb1EEENS1_24CollectiveEpilogueBwdGQAISD_fSG_Li256ELb0ELb1EEENS1_19SingleTileSchedulerILb0ELb0ELb0ELi128EEEEEEEEEvNT_6ParamsE --------------------------
	.section	.nv.shared._ZN7cutlass13device_kernelIN5flash11enable_sm90INS1_16FlashAttnBwdSm90INS1_25CollectiveMainloopBwdSm90ILi2ELi2ELi2EN4cute5tupleIJNS5_1CILi1EEES8_S8_EEENS6_IJNS7_ILi64EEENS7_ILi128EEENS7_ILi96EEEEEENS_10bfloat16_tEfNS_4arch4Sm90ELb0ELb0ELb0ELb0ELb1ELb1ELb0ELb0ELi2ELi1ELi2ELi1ELb1EEENS1_24CollectiveEpilogueBwdGQAISD_fSG_Li256ELb0ELb1EEENS1_19SingleTileSchedulerILb0ELb0ELb0ELi128EEEEEEEEEvNT_6ParamsE,"aw",@nobits
	.sectionflags	@""
	.align	16
	.zero		1024


//--------------------- .nv.shared._ZN7cutlass13device_kernelIN5flash11enable_sm90INS1_16FlashAttnBwdSm90INS1_25CollectiveMainloopBwdSm90ILi2ELi2ELi2EN4cute5tupleIJNS5_1CILi1EEES8_S8_EEENS6_IJNS7_ILi64EEENS7_ILi128EEENS7_ILi96EEEEEENS_10bfloat16_tEfNS_4arch4Sm90ELb0ELb0ELb0ELb1ELb0ELb1ELb0ELb0ELi2ELi1ELi2ELi1ELb1EEENS1_21CollectiveEpilogueBwdISD_SE_SG_Li256ELb1ELb0ELi1EEENS1_19SingleTileSchedulerILb1ELb0ELb0ELi128EEEEEEEEEvNT_6ParamsE --------------------------
	.section	.nv.shared._ZN7cutlass13device_kernelIN5flash11enable_sm90INS1_16FlashAttnBwdSm90INS1_25CollectiveMainloopBwdSm90ILi2ELi2ELi2EN4cute5tupleIJNS5_1CILi1EEES8_S8_EEENS6_IJNS7_ILi64EEENS7_ILi128EEENS7_ILi96EEEEEENS_10bfloat16_tEfNS_4arch4Sm90ELb0ELb0ELb0ELb1ELb0ELb1ELb0ELb0ELi2ELi1ELi2ELi1ELb1EEENS1_21CollectiveEpilogueBwdISD_SE_SG_Li256ELb1ELb0ELi1EEENS1_19SingleTileSchedulerILb1ELb0ELb0ELi128EEEEEEEEEvNT_6ParamsE,"aw",@nobits
	.sectionflags	@""
	.align	16
	.zero		1024


//--------------------- .nv.shared._ZN7cutlass13device_kernelIN5flash11enable_sm90INS1_16FlashAttnBwdSm90INS1_25CollectiveMainloopBwdSm90ILi2ELi2ELi2EN4cute5tupleIJNS5_1CILi1EEES8_S8_EEENS6_IJNS7_ILi64EEENS7_ILi128EEENS7_ILi96EEEEEENS_10bfloat16_tEfNS_4arch4Sm90ELb0ELb0ELb0ELb1ELb1ELb1ELb0ELb0ELi2ELi1ELi2ELi1ELb1EEENS1_21CollectiveEpilogueBwdISD_SE_SG_Li256ELb1ELb0ELi1EEENS1_19SingleTileSchedulerILb1ELb0ELb0ELi128EEEEEEEEEvNT_6ParamsE --------------------------
	.section	.nv.shared._ZN7cutlass13device_kernelIN5flash11enable_sm90INS1_16FlashAttnBwdSm90INS1_25CollectiveMainloopBwdSm90ILi2ELi2ELi2EN4cute5tupleIJNS5_1CILi1EEES8_S8_EEENS6_IJNS7_ILi64EEENS7_ILi128EEENS7_ILi96EEEEEENS_10bfloat16_tEfNS_4arch4Sm90ELb0ELb0ELb0ELb1ELb1ELb1ELb0ELb0ELi2ELi1ELi2ELi1ELb1EEENS1_21CollectiveEpilogueBwdISD_SE_SG_Li256ELb1ELb0ELi1EEENS1_19SingleTileSchedulerILb1ELb0ELb0ELi128EEEEEEEEEvNT_6ParamsE,"aw",@nobits
	.sectionflags	@""
	.align	16
	.zero		1024


//--------------------- .nv.shared._ZN7cutlass13device_kernelIN5flash11enable_sm90INS1_16FlashAttnBwdSm90INS1_25CollectiveMainloopBwdSm90ILi2ELi2ELi2EN4cute5tupleIJNS5_1CILi1EEES8_S8_EEENS6_IJNS7_ILi64EEENS7_ILi128EEENS7_ILi96EEEEEENS_10bfloat16_tEfNS_4arch4Sm90ELb0ELb0ELb0ELb1ELb0ELb1ELb0ELb0ELi2ELi1ELi2ELi1ELb1EEENS1_24CollectiveEpilogueBwdGQAISD_fSG_Li256ELb1ELb0EEENS1_19SingleTileSchedulerILb1ELb0ELb0ELi128EEEEEEEEEvNT_6ParamsE --------------------------
	.section	.nv.shared._ZN7cutlass13device_kernelIN5flash11enable_sm90INS1_16FlashAttnBwdSm90INS1_25CollectiveMainloopBwdSm90ILi2ELi2ELi2EN4cute5tupleIJNS5_1CILi1EEES8_S8_EEENS6_IJNS7_ILi64EEENS7_ILi128EEENS7_ILi96EEEEEENS_10bfloat16_tEfNS_4arch4Sm90ELb0ELb0ELb0ELb1ELb0ELb1ELb0ELb0ELi2ELi1ELi2ELi1ELb1EEENS1_24CollectiveEpilogueBwdGQAISD_fSG_Li256ELb1ELb0EEENS1_19SingleTileSchedulerILb1ELb0ELb0ELi128EEEEEEEEEvNT_6ParamsE,"aw",@nobits
	.sectionflags	@""
	.align	16
	.zero		1024


//--------------------- .nv.shared._ZN7cutlass13device_kernelIN5flash11enable_sm90INS1_16FlashAttnBwdSm90INS1_25CollectiveMainloopBwdSm90ILi2ELi2ELi2EN4cute5tupleIJNS5_1CILi1EEES8_S8_EEENS6_IJNS7_ILi64EEENS7_ILi128EEENS7_ILi96EEEEEENS_10bfloat16_tEfNS_4arch4Sm90ELb0ELb0ELb0ELb1ELb1ELb1ELb0ELb0ELi2ELi1ELi2ELi1ELb1EEENS1_24CollectiveEpilogueBwdGQAISD_fSG_Li256ELb1ELb1EEENS1_19SingleTileSchedulerILb1ELb0ELb0ELi128EEEEEEEEEvNT_6ParamsE --------------------------
	.section	.nv.shared._ZN7cutlass13device_kernelIN5flash11enable_sm90INS1_16FlashAttnBwdSm90INS1_25CollectiveMainloopBwdSm90ILi2ELi2ELi2EN4cute5tupleIJNS5_1CILi1EEES8_S8_EEENS6_IJNS7_ILi64EEENS7_ILi128EEENS7_ILi96EEEEEENS_10bfloat16_tEfNS_4arch4Sm90ELb0ELb0ELb0ELb1ELb1ELb1ELb0ELb0ELi2ELi1ELi2ELi1ELb1EEENS1_24CollectiveEpilogueBwdGQAISD_fSG_Li256ELb1ELb1EEENS1_19SingleTileSchedulerILb1ELb0ELb0ELi128EEEEEEEEEvNT_6ParamsE,"aw",@nobits
	.sectionflags	@""
	.align	16
	.zero		1024


//--------------------- .nv.shared._ZN7cutlass13device_kernelIN5flash11enable_sm90INS1_16FlashAttnBwdSm90INS1_25CollectiveMainloopBwdSm90ILi2ELi2ELi2EN4cute5tupleIJNS5_1CILi1EEES8_S8_EEENS6_IJNS7_ILi64EEENS7_ILi128EEENS7_ILi96EEEEEENS_10bfloat16_tEfNS_4arch4Sm90ELb0ELb1ELb0ELb0ELb0ELb1ELb0ELb0ELi2ELi1ELi2ELi1ELb1EEENS1_21CollectiveEpilogueBwdISD_SE_SG_Li256ELb0ELb0ELi1EEENS1_19SingleTileSchedulerILb0ELb0ELb0ELi128EEEEEEEEEvNT_6ParamsE --------------------------
	.section	.nv.shared._ZN7cutlass13device_kernelIN5flash11enable_sm90INS1_16FlashAttnBwdSm90INS1_25CollectiveMainloopBwdSm90ILi2ELi2ELi2EN4cute5tupleIJNS5_1CILi1EEES8_S8_EEENS6_IJNS7_ILi64EEENS7_ILi128EEENS7_ILi96EEEEEENS_10bfloat16_tEfNS_4arch4Sm90ELb0ELb1ELb0ELb0ELb0ELb1ELb0ELb0ELi2ELi1ELi2ELi1ELb1EEENS1_21CollectiveEpilogueBwdISD_SE_SG_Li256ELb0ELb0ELi1EEENS1_19SingleTileSchedulerILb0ELb0ELb0ELi128EEEEEEEEEvNT_6ParamsE,"aw",@nobits
	.sectionflags	@""
	.align	16
	.zero		1024


//--------------------- .nv.shared._ZN7cutlass13device_kernelIN5flash11enable_sm90INS1_16FlashAttnBwdSm90INS1_25CollectiveMainloopBwdSm90ILi2ELi2ELi2EN4cute5tupleIJNS5_1CILi1EEES8_S8_EEENS6_IJNS7_ILi64EEENS7_ILi128EEENS7_ILi96EEEEEENS_10bfloat16_tEfNS_4arch4Sm90ELb0ELb1ELb0ELb0ELb1ELb1ELb0ELb0ELi2ELi1ELi2ELi1ELb1EEENS1_21CollectiveEpilogueBwdISD_SE_SG_Li256ELb0ELb0ELi1EEENS1_19SingleTileSchedulerILb0ELb0ELb0ELi128EEEEEEEEEvNT_6ParamsE --------------------------
	.section	.nv.shared._ZN7cutlass13device_kernelIN5flash11enable_sm90INS1_16FlashAttnBwdSm90INS1_25CollectiveMainloopBwdSm90ILi2ELi2ELi2EN4cute5tupleIJNS5_1CILi1EEES8_S8_EEENS6_IJNS7_ILi64EEENS7_ILi128EEENS7_ILi96EEEEEENS_10bfloat16_tEfNS_4arch4Sm90ELb0ELb1ELb0ELb0ELb1ELb1ELb0ELb0ELi2ELi1ELi2ELi1ELb1EEENS1_21CollectiveEpilogueBwdISD_SE_SG_Li256ELb0ELb0ELi1EEENS1_19SingleTileSchedulerILb0ELb0ELb0ELi128EEEEEEEEEvNT_6ParamsE,"aw",@nobits
	.sectionflags	@""
	.align	16
	.zero		1024


//--------------------- .nv.shared._ZN7cutlass13device_kernelIN5flash11enable_sm90INS1_16FlashAttnBwdSm90INS1_25CollectiveMainloopBwdSm90ILi2ELi2ELi2EN4cute5tupleIJNS5_1CILi1EEES8_S8_EEENS6_IJNS7_ILi64EEENS7_ILi128EEENS7_ILi96EEEEEENS_10bfloat16_tEfNS_4arch4Sm90ELb0ELb1ELb0ELb0ELb0ELb1ELb0ELb0ELi2ELi1ELi2ELi1ELb1EEENS1_24CollectiveEpilogueBwdGQAISD_fSG_Li256ELb0ELb0EEENS1_19SingleTileSchedulerILb0ELb0ELb0ELi128EEEEEEEEEvNT_6ParamsE --------------------------
	.section	.nv.shared._ZN7cutlass13device_kernelIN5flash11enable_sm90INS1_16FlashAttnBwdSm90INS1_25CollectiveMainloopBwdSm90ILi2ELi2ELi2EN4cute5tupleIJNS5_1CILi1EEES8_S8_EEENS6_IJNS7_ILi64EEENS7_ILi128EEENS7_ILi96EEEEEENS_10bfloat16_tEfNS_4arch4Sm90ELb0ELb1ELb0ELb0ELb0ELb1ELb0ELb0ELi2ELi1ELi2ELi1ELb1EEENS1_24CollectiveEpilogueBwdGQAISD_fSG_Li256ELb0ELb0EEENS1_19SingleTileSchedulerILb0ELb0ELb0ELi128EEEEEEEEEvNT_6ParamsE,"aw",@nobits
	.sectionflags	@""
	.align	16
	.zero		1024


//--------------------- .nv.shared._ZN7cutlass13device_kernelIN5flash11enable_sm90INS1_16FlashAttnBwdSm90INS1_25CollectiveMainloopBwdSm90ILi2ELi2ELi2EN4cute5tupleIJNS5_1CILi1EEES8_S8_EEENS6_IJNS7_ILi64EEENS7_ILi128EEENS7_ILi96EEEEEENS_10bfloat16_tEfNS_4arch4Sm90ELb0ELb1ELb0ELb0ELb1ELb1ELb0ELb0ELi2ELi1ELi2ELi1ELb1EEENS1_24CollectiveEpilogueBwdGQAISD_fSG_Li256ELb0ELb1EEENS1_19SingleTileSchedulerILb0ELb0ELb0ELi128EEEEEEEEEvNT_6ParamsE --------------------------
	.section	.nv.shared._ZN7cutlass13device_kernelIN5flash11enable_sm90INS1_16FlashAttnBwdSm90INS1_25CollectiveMainloopBwdSm90ILi2ELi2ELi2EN4cute5tupleIJNS5_1CILi1EEES8_S8_EEENS6_IJNS7_ILi64EEENS7_ILi128EEENS7_ILi96EEEEEENS_10bfloat16_tEfNS_4arch4Sm90ELb0ELb1ELb0ELb0ELb1ELb1ELb0ELb0ELi2ELi1ELi2ELi1ELb1EEENS1_24CollectiveEpilogueBwdGQAISD_fSG_Li256ELb0ELb1EEENS1_19SingleTileSchedulerILb0ELb0ELb0ELi128EEEEEEEEEvNT_6ParamsE,"aw",@nobits
	.sectionflags	@""
	.align	16
	.zero		1024


//--------------------- .nv.shared._ZN7cutlass13device_kernelIN5flash11enable_sm90INS1_16FlashAttnBwdSm90INS1_25CollectiveMainloopBwdSm90ILi2ELi2ELi2EN4cute5tupleIJNS5_1CILi1EEES8_S8_EEENS6_IJNS7_ILi64EEENS7_ILi128EEENS7_ILi96EEEEEENS_10bfloat16_tEfNS_4arch4Sm90ELb0ELb1ELb0ELb1ELb0ELb1ELb0ELb0ELi2ELi1ELi2ELi1ELb1EEENS1_21CollectiveEpilogueBwdISD_SE_SG_Li256ELb1ELb0ELi1EEENS1_19SingleTileSchedulerILb1ELb0ELb0ELi128EEEEEEEEEvNT_6ParamsE --------------------------
	.section	.nv.shared._ZN7cutlass13device_kernelIN5flash11enable_sm90INS1_16FlashAttnBwdSm90INS1_25CollectiveMainloopBwdSm90ILi2ELi2ELi2EN4cute5tupleIJNS5_1CILi1EEES8_S8_EEENS6_IJNS7_ILi64EEENS7_ILi128EEENS7_ILi96EEEEEENS_10bfloat16_tEfNS_4arch4Sm90ELb0ELb1ELb0ELb1ELb0ELb1ELb0ELb0ELi2ELi1ELi2ELi1ELb1EEENS1_21CollectiveEpilogueBwdISD_SE_SG_Li256ELb1ELb0ELi1EEENS1_19SingleTileSchedulerILb1ELb0ELb0ELi128EEEEEEEEEvNT_6ParamsE,"aw",@nobits
	.sectionflags	@""
	.align	16
	.zero		1024


//--------------------- .nv.shared._ZN7cutlass13device_kernelIN5flash11enable_sm90INS1_16FlashAttnBwdSm90INS1_25CollectiveMainloopBwdSm90ILi2ELi2ELi2EN4cute5tupleIJNS5_1CILi1EEES8_S8_EEENS6_IJNS7_ILi64EEENS7_ILi128EEENS7_ILi96EEEEEENS_10bfloat16_tEfNS_4arch4Sm90ELb0ELb1ELb0ELb1ELb1ELb1ELb0ELb0ELi2ELi1ELi2ELi1ELb1EEENS1_21CollectiveEpilogueBwdISD_SE_SG_Li256ELb1ELb0ELi1EEENS1_19SingleTileSchedulerILb1ELb0ELb0ELi128EEEEEEEEEvNT_6ParamsE --------------------------
	.section	.nv.shared._ZN7cutlass13device_kernelIN5flash11enable_sm90INS1_16FlashAttnBwdSm90INS1_25CollectiveMainloopBwdSm90ILi2ELi2ELi2EN4cute5tupleIJNS5_1CILi1EEES8_S8_EEENS6_IJNS7_ILi64EEENS7_ILi128EEENS7_ILi96EEEEEENS_10bfloat16_tEfNS_4arch4Sm90ELb0ELb1ELb0ELb1ELb1ELb1ELb0ELb0ELi2ELi1ELi2ELi1ELb1EEENS1_21CollectiveEpilogueBwdISD_SE_SG_Li256ELb1ELb0ELi1EEENS1_19SingleTileSchedulerILb1ELb0ELb0ELi128EEEEEEEEEvNT_6ParamsE,"aw",@nobits
	.sectionflags	@""
	.align	16
	.zero		1024


//--------------------- .nv.shared._ZN7cutlass13device_kernelIN5flash11enable_sm90INS1_16FlashAttnBwdSm90INS1_25CollectiveMainloopBwdSm90ILi2ELi2ELi2EN4cute5tupleIJNS5_1CILi1EEES8_S8_EEENS6_IJNS7_ILi64EEENS7_ILi128EEENS7_ILi96EEEEEENS_10bfloat16_tEfNS_4arch4Sm90ELb0ELb1ELb0ELb1ELb0ELb1ELb0ELb0ELi2ELi1ELi2ELi1ELb1EEENS1_24CollectiveEpilogueBwdGQAISD_fSG_Li256ELb1ELb0EEENS1_19SingleTileSchedulerILb1ELb0ELb0ELi128EEEEEEEEEvNT_6ParamsE --------------------------
	.section	.nv.shared._ZN7cutlass13device_kernelIN5flash11enable_sm90INS1_16FlashAttnBwdSm90INS1_25CollectiveMainloopBwdSm90ILi2ELi2ELi2EN4cute5tupleIJNS5_1CILi1EEES8_S8_EEENS6_IJNS7_ILi64EEENS7_ILi128EEENS7_ILi96EEEEEENS_10bfloat16_tEfNS_4arch4Sm90ELb0ELb1ELb0ELb1ELb0ELb1ELb0ELb0ELi2ELi1ELi2ELi1ELb1EEENS1_24CollectiveEpilogueBwdGQAISD_fSG_Li256ELb1ELb0EEENS1_19SingleTileSchedulerILb1ELb0ELb0ELi128EEEEEEEEEvNT_6ParamsE,"aw",@nobits
	.sectionflags	@""
	.align	16
	.zero		1024


//--------------------- .nv.shared._ZN7cutlass13device_kernelIN5flash11enable_sm90INS1_16FlashAttnBwdSm90INS1_25CollectiveMainloopBwdSm90ILi2ELi2ELi2EN4cute5tupleIJNS5_1CILi1EEES8_S8_EEENS6_IJNS7_ILi64EEENS7_ILi128EEENS7_ILi96EEEEEENS_10bfloat16_tEfNS_4arch4Sm90ELb0ELb1ELb0ELb1ELb1ELb1ELb0ELb0ELi2ELi1ELi2ELi1ELb1EEENS1_24CollectiveEpilogueBwdGQAISD_fSG_Li256ELb1ELb1EEENS1_19SingleTileSchedulerILb1ELb0ELb0ELi128EEEEEEEEEvNT_6ParamsE --------------------------
	.section	.nv.shared._ZN7cutlass13device_kernelIN5flash11enable_sm90INS1_16FlashAttnBwdSm90INS1_25CollectiveMainloopBwdSm90ILi2ELi2ELi2EN4cute5tupleIJNS5_1CILi1EEES8_S8_EEENS6_IJNS7_ILi64EEENS7_ILi128EEENS7_ILi96EEEEEENS_10bfloat16_tEfNS_4arch4Sm90ELb0ELb1ELb0ELb1ELb1ELb1ELb0ELb0ELi2ELi1ELi2ELi1ELb1EEENS1_24CollectiveEpilogueBwdGQAISD_fSG_Li256ELb1ELb1EEENS1_19SingleTileSchedulerILb1ELb0ELb0ELi128EEEEEEEEEvNT_6ParamsE,"aw",@nobits
	.sectionflags	@""
	.align	16
	.zero		1024


//--------------------- .nv.shared._ZN7cutlass13device_kernelIN5flash11enable_sm90INS1_16FlashAttnBwdSm90INS1_25CollectiveMainloopBwdSm90ILi2ELi2ELi2EN4cute5tupleIJNS5_1CILi1EEES8_S8_EEENS6_IJNS7_ILi64EEENS7_ILi128EEENS7_ILi96EEEEEENS_10bfloat16_tEfNS_4arch4Sm90ELb1ELb0ELb0ELb0ELb0ELb1ELb0ELb0ELi2ELi1ELi2ELi1ELb1EEENS1_21CollectiveEpilogueBwdISD_SE_SG_Li256ELb0ELb0ELi1EEENS1_25SingleTileBwdLPTSchedulerILb0ELi128ELb0EEEEEEEEEvNT_6ParamsE --------------------------
	.section	.nv.shared._ZN7cutlass13device_kernelIN5flash11enable_sm90INS1_16FlashAttnBwdSm90INS1_25CollectiveMainloopBwdSm90ILi2ELi2ELi2EN4cute5tupleIJNS5_1CILi1EEES8_S8_EEENS6_IJNS7_ILi64EEENS7_ILi128EEENS7_ILi96EEEEEENS_10bfloat16_tEfNS_4arch4Sm90ELb1ELb0ELb0ELb0ELb0ELb1ELb0ELb0ELi2ELi1ELi2ELi1ELb1EEENS1_21CollectiveEpilogueBwdISD_SE_SG_Li256ELb0ELb0ELi1EEENS1_25SingleTileBwdLPTSchedulerILb0ELi128ELb0EEEEEEEEEvNT_6ParamsE,"aw",@nobits
	.sectionflags	@""
	.align	16
	.zero		1024


//--------------------- .nv.shared._ZN7cutlass13device_kernelIN5flash11enable_sm90INS1_16FlashAttnBwdSm90INS1_25CollectiveMainloopBwdSm90ILi2ELi2ELi2EN4cute5tupleIJNS5_1CILi1EEES8_S8_EEENS6_IJNS7_ILi64EEENS7_ILi128EEENS7_ILi96EEEEEENS_10bfloat16_tEfNS_4arch4Sm90ELb1ELb0ELb0ELb0ELb1ELb1ELb0ELb0ELi2ELi1ELi2ELi1ELb1EEENS1_21CollectiveEpilogueBwdISD_SE_SG_Li256ELb0ELb0ELi1EEENS1_25SingleTileBwdLPTSchedulerILb0ELi128ELb1EEEEEEEEEvNT_6ParamsE --------------------------
	.section	.nv.shared._ZN7cutlass13device_kernelIN5flash11enable_sm90INS1_16FlashAttnBwdSm90INS1_25CollectiveMainloopBwdSm90ILi2ELi2ELi2EN4cute5tupleIJNS5_1CILi1EEES8_S8_EEENS6_IJNS7_ILi64EEENS7_ILi128EEENS7_ILi96EEEEEENS_10bfloat16_tEfNS_4arch4Sm90ELb1ELb0ELb0ELb0ELb1ELb1ELb0ELb0ELi2ELi1ELi2ELi1ELb1EEENS1_21CollectiveEpilogueBwdISD_SE_SG_Li256ELb0ELb0ELi1EEENS1_25SingleTileBwdLPTSchedulerILb0ELi128ELb1EEEEEEEEEvNT_6ParamsE,"aw",@nobits
	.sectionflags	@""
	.align	16
	.zero		1024


//--------------------- .nv.shared._ZN7cutlass13device_kernelIN5flash11enable_sm90INS1_16FlashAttnBwdSm90INS1_25CollectiveMainloopBwdSm90ILi2ELi2ELi2EN4cute5tupleIJNS5_1CILi1EEES8_S8_EEENS6_IJNS7_ILi64EEENS7_ILi128EEENS7_ILi96EEEEEENS_10bfloat16_tEfNS_4arch4Sm90ELb1ELb0ELb0ELb0ELb0ELb1ELb0ELb0ELi2ELi1ELi2ELi1ELb1EEENS1_24CollectiveEpilogueBwdGQAISD_fSG_Li256ELb0ELb0EEENS1_25SingleTileBwdLPTSchedulerILb0ELi128ELb0EEEEEEEEEvNT_6ParamsE --------------------------
	.section	.nv.shared._ZN7cutlass13device_kernelIN5flash11enable_sm90INS1_16FlashAttnBwdSm90INS1_25CollectiveMainloopBwdSm90ILi2ELi2ELi2EN4cute5tupleIJNS5_1CILi1EEES8_S8_EEENS6_IJNS7_ILi64EEENS7_ILi128EEENS7_ILi96EEEEEENS_10bfloat16_tEfNS_4arch4Sm90ELb1ELb0ELb0ELb0ELb0ELb1ELb0ELb0ELi2ELi1ELi2ELi1ELb1EEENS1_24CollectiveEpilogueBwdGQAISD_fSG_Li256ELb0ELb0EEENS1_25SingleTileBwdLPTSchedulerILb0ELi128ELb0EEEEEEEEEvNT_6ParamsE,"aw",@nobits
	.sectionflags	@""
	.align	16
	.zero		1024


//--------------------- .nv.shared._ZN7cutlass13device_kernelIN5flash11enable_sm90INS1_16FlashAttnBwdSm90INS1_25CollectiveMainloopBwdSm90ILi2ELi2ELi2EN4cute5tupleIJNS5_1CILi1EEES8_S8_EEENS6_IJNS7_ILi64EEENS7_ILi128EEENS7_ILi96EEEEEENS_10bfloat16_tEfNS_4arch4Sm90ELb1ELb0ELb0ELb0ELb1ELb1ELb0ELb0ELi2ELi1ELi2ELi1ELb1EEENS1_24CollectiveEpilogueBwdGQAISD_fSG_Li256ELb0ELb1EEENS1_25SingleTileBwdLPTSchedulerILb0ELi128ELb1EEEEEEEEEvNT_6ParamsE --------------------------
	.section	.nv.shared._ZN7cutlass13device_kernelIN5flash11enable_sm90INS1_16FlashAttnBwdSm90INS1_25CollectiveMainloopBwdSm90ILi2ELi2ELi2EN4cute5tupleIJNS5_1CILi1EEES8_S8_EEENS6_IJNS7_ILi64EEENS7_ILi128EEENS7_ILi96EEEEEENS_10bfloat16_tEfNS_4arch4Sm90ELb1ELb0ELb0ELb0ELb1ELb1ELb0ELb0ELi2ELi1ELi2ELi1ELb1EEENS1_24CollectiveEpilogueBwdGQAISD_fSG_Li256ELb0ELb1EEENS1_25SingleTileBwdLPTSchedulerILb0ELi128ELb1EEEEEEEEEvNT_6ParamsE,"aw",@nobits
	.sectionflags	@""
	.align	16
	.zero		1024


//--------------------- .nv.shared._ZN7cutlass13device_kernelIN5flash22FlashAttnBwdPreprocessIN4cute5tupleIJNS3_1CILi64EEENS5_ILi96EEEEEENS_10bfloat16_tEfNS_4arch4Sm90ELb1ELb0EEEEEvNT_6ParamsE --------------------------
	.section	.nv.shared._ZN7cutlass13device_kernelIN5flash22FlashAttnBwdPreprocessIN4cute5tupleIJNS3_1CILi64EEENS5_ILi96EEEEEENS_10bfloat16_tEfNS_4arch4Sm90ELb1ELb0EEEEEvNT_6ParamsE,"aw",@nobits
	.sectionflags	@""
	.align	16
	.zero		1024


//--------------------- .nv.shared._ZN7cutlass13device_kernelIN5flash11enable_sm90INS1_16FlashAttnBwdSm90INS1_25CollectiveMainloopBwdSm90ILi2ELi2ELi2EN4cute5tupleIJNS5_1CILi1EEES8_S8_EEENS6_IJNS7_ILi64EEENS7_ILi128EEENS7_ILi96EEEEEENS_10bfloat16_tEfNS_4arch4Sm90ELb1ELb0ELb0ELb1ELb0ELb1ELb0ELb0ELi2ELi1ELi2ELi1ELb1EEENS1_21CollectiveEpilogueBwdISD_SE_SG_Li256ELb1ELb0ELi1EEENS1_25SingleTileBwdLPTSchedulerILb1ELi128ELb0EEEEEEEEEvNT_6ParamsE --------------------------
	.section	.nv.shared._ZN7cutlass13device_kernelIN5flash11enable_sm90INS1_16FlashAttnBwdSm90INS1_25CollectiveMainloopBwdSm90ILi2ELi2ELi2EN4cute5tupleIJNS5_1CILi1EEES8_S8_EEENS6_IJNS7_ILi64EEENS7_ILi128EEENS7_ILi96EEEEEENS_10bfloat16_tEfNS_4arch4Sm90ELb1ELb0ELb0ELb1ELb0ELb1ELb0ELb0ELi2ELi1ELi2ELi1ELb1EEENS1_21CollectiveEpilogueBwdISD_SE_SG_Li256ELb1ELb0ELi1EEENS1_25SingleTileBwdLPTSchedulerILb1ELi128ELb0EEEEEEEEEvNT_6ParamsE,"aw",@nobits
	.sectionflags	@""
	.align	16
	.zero		1024


//--------------------- .nv.shared._ZN7cutlass13device_kernelIN5flash11enable_sm90INS1_16FlashAttnBwdSm90INS1_25CollectiveMainloopBwdSm90ILi2ELi2ELi2EN4cute5tupleIJNS5_1CILi1EEES8_S8_EEENS6_IJNS7_ILi64EEENS7_ILi128EEENS7_ILi96EEEEEENS_10bfloat16_tEfNS_4arch4Sm90ELb1ELb0ELb0ELb1ELb1ELb1ELb0ELb0ELi2ELi1ELi2ELi1ELb1EEENS1_21CollectiveEpilogueBwdISD_SE_SG_Li256ELb1ELb0ELi1EEENS1_25SingleTileBwdLPTSchedulerILb1ELi128ELb1EEEEEEEEEvNT_6ParamsE --------------------------
	.section	.nv.shared._ZN7cutlass13device_kernelIN5flash11enable_sm90INS1_16FlashAttnBwdSm90INS1_25CollectiveMainloopBwdSm90ILi2ELi2ELi2EN4cute5tupleIJNS5_1CILi1EEES8_S8_EEENS6_IJNS7_ILi64EEENS7_ILi128EEENS7_ILi96EEEEEENS_10bfloat16_tEfNS_4arch4Sm90ELb1ELb0ELb0ELb1ELb1ELb1ELb0ELb0ELi2ELi1ELi2ELi1ELb1EEENS1_21CollectiveEpilogueBwdISD_SE_SG_Li256ELb1ELb0ELi1EEENS1_25SingleTileBwdLPTSchedulerILb1ELi128ELb1EEEEEEEEEvNT_6ParamsE,"aw",@nobits
	.sectionflags	@""
	.align	16
	.zero		1024


//--------------------- .nv.shared._ZN7cutlass13device_kernelIN5flash11enable_sm90INS1_16FlashAttnBwdSm90INS1_25CollectiveMainloopBwdSm90ILi2ELi2ELi2EN4cute5tupleIJNS5_1CILi1EEES8_S8_EEENS6_IJNS7_ILi64EEENS7_ILi128EEENS7_ILi96EEEEEENS_10bfloat16_tEfNS_4arch4Sm90ELb1ELb0ELb0ELb1ELb0ELb1ELb0ELb0ELi2ELi1ELi2ELi1ELb1EEENS1_24CollectiveEpilogueBwdGQAISD_fSG_Li256ELb1ELb0EEENS1_25SingleTileBwdLPTSchedulerILb1ELi128ELb0EEEEEEEEEvNT_6ParamsE --------------------------
	.section	.nv.shared._ZN7cutlass13device_kernelIN5flash11enable_sm90INS1_16FlashAttnBwdSm90INS1_25CollectiveMainloopBwdSm90ILi2ELi2ELi2EN4cute5tupleIJNS5_1CILi1EEES8_S8_EEENS6_IJNS7_ILi64EEENS7_ILi128EEENS7_ILi96EEEEEENS_10bfloat16_tEfNS_4arch4Sm90ELb1ELb0ELb0ELb1ELb0ELb1ELb0ELb0ELi2ELi1ELi2ELi1ELb1EEENS1_24CollectiveEpilogueBwdGQAISD_fSG_Li256ELb1ELb0EEENS1_25SingleTileBwdLPTSchedulerILb1ELi128ELb0EEEEEEEEEvNT_6ParamsE,"aw",@nobits
	.sectionflags	@""
	.align	16
	.zero		1024


//--------------------- .nv.shared._ZN7cutlass13device_kernelIN5flash32FlashAttnBwdPostprocessConvertdQIN4cute5tupleIJNS3_1CILi128EEENS5_ILi96EEEEEENS_10bfloat16_tEfNS_4arch4Sm90ELi256ENS3_8TiledMMAINS3_8MMA_AtomIJNS3_4SM904GMMA27MMA_64x96x16_F32BF16BF16_RSILNSF_5MajorE0ELSH_1ELNSF_7ScaleInE1ELSI_1EEEEEENS3_6LayoutINS4_IJNS5_ILi2EEENS5_ILi1EEESN_EEENS4_IJSN_NS5_ILi0EEESP_EEEEENS4_IJNS3_10UnderscoreESS_SS_EEEEELb0EEEEEvNT_6ParamsE --------------------------
	.section	.nv.shared._ZN7cutlass13device_kernelIN5flash32FlashAttnBwdPostprocessConvertdQIN4cute5tupleIJNS3_1CILi128EEENS5_ILi96EEEEEENS_10bfloat16_tEfNS_4arch4Sm90ELi256ENS3_8TiledMMAINS3_8MMA_AtomIJNS3_4SM904GMMA27MMA_64x96x16_F32BF16BF16_RSILNSF_5MajorE0ELSH_1ELNSF_7ScaleInE1ELSI_1EEEEEENS3_6LayoutINS4_IJNS5_ILi2EEENS5_ILi1EEESN_EEENS4_IJSN_NS5_ILi0EEESP_EEEEENS4_IJNS3_10UnderscoreESS_SS_EEEEELb0EEEEEvNT_6ParamsE,"aw",@nobits
	.sectionflags	@""
	.align	16
	.zero		1024


//--------------------- .nv.shared._ZN7cutlass13device_kernelIN5flash32FlashAttnBwdPostprocessConvertdQIN4cute5tupleIJNS3_1CILi64EEENS5_ILi96EEEEEENS_10bfloat16_tEfNS_4arch4Sm90ELi256ENS3_8TiledMMAINS3_8MMA_AtomIJNS3_4SM904GMMA27MMA_64x16x16_F32BF16BF16_SSILNSF_5MajorE0ELSH_1ELNSF_7ScaleInE1ELSI_1EEEEEENS3_6LayoutINS4_IJNS5_ILi1EEENS5_ILi2EEESM_EEENS4_IJNS5_ILi0EEESM_SP_EEEEENS4_IJNS3_10UnderscoreESS_SS_EEEEELb0EEEEEvNT_6ParamsE --------------------------
	.section	.nv.shared._ZN7cutlass13device_kernelIN5flash32FlashAttnBwdPostprocessConvertdQIN4cute5tupleIJNS3_1CILi64EEENS5_ILi96EEEEEENS_10bfloat16_tEfNS_4arch4Sm90ELi256ENS3_8TiledMMAINS3_8MMA_AtomIJNS3_4SM904GMMA27MMA_64x16x16_F32BF16BF16_SSILNSF_5MajorE0ELSH_1ELNSF_7ScaleInE1ELSI_1EEEEEENS3_6LayoutINS4_IJNS5_ILi1EEENS5_ILi2EEESM_EEENS4_IJNS5_ILi0EEESM_SP_EEEEENS4_IJNS3_10UnderscoreESS_SS_EEEEELb0EEEEEvNT_6ParamsE,"aw",@nobits
	.sectionflags	@""
	.align	16
	.zero		1024


//--------------------- .nv.shared._ZN7cutlass13device_kernelIN5flash11enable_sm90INS1_16FlashAttnBwdSm90INS1_25CollectiveMainloopBwdSm90ILi2ELi2ELi2EN4cute5tupleIJNS5_1CILi1EEES8_S8_EEENS6_IJNS7_ILi64EEENS7_ILi128EEENS7_ILi96EEEEEENS_10bfloat16_tEfNS_4arch4Sm90ELb1ELb0ELb0ELb1ELb1ELb1ELb0ELb0ELi2ELi1ELi2ELi1ELb1EEENS1_24CollectiveEpilogueBwdGQAISD_fSG_Li256ELb1ELb1EEENS1_25SingleTileBwdLPTSchedulerILb1ELi128ELb1EEEEEEEEEvNT_6ParamsE --------------------------
	.section	.nv.shared._ZN7cutlass13device_kernelIN5flash11enable_sm90INS1_16FlashAttnBwdSm90INS1_25CollectiveMainloopBwdSm90ILi2ELi2ELi2EN4cute5tupleIJNS5_1CILi1EEES8_S8_EEENS6_IJNS7_ILi64EEENS7_ILi128EEENS7_ILi96EEEEEENS_10bfloat16_tEfNS_4arch4Sm90ELb1ELb0ELb0ELb1ELb1ELb1ELb0ELb0ELi2ELi1ELi2ELi1ELb1EEENS1_24CollectiveEpilogueBwdGQAISD_fSG_Li256ELb1ELb1EEENS1_25SingleTileBwdLPTSchedulerILb1ELi128ELb1EEEEEEEEEvNT_6ParamsE,"aw",@nobits
	.sectionflags	@""
	.align	16
	.zero		1024


//--------------------- .nv.shared._ZN7cutlass13device_kernelIN5flash22FlashAttnBwdPreprocessIN4cute5tupleIJNS3_1CILi64EEENS5_ILi96EEEEEENS_10bfloat16_tEfNS_4arch4Sm90ELb1ELb1EEEEEvNT_6ParamsE --------------------------
	.section	.nv.shared._ZN7cutlass13device_kernelIN5flash22FlashAttnBwdPreprocessIN4cute5tupleIJNS3_1CILi64EEENS5_ILi96EEEEEENS_10bfloat16_tEfNS_4arch4Sm90ELb1ELb1EEEEEvNT_6ParamsE,"aw",@nobits
	.sectionflags	@""
	.align	16
	.zero		1024


//--------------------- .nv.constant0._ZN7cutlass13device_kernelIN5flash11enable_sm90INS1_16FlashAttnBwdSm90INS1_25CollectiveMainloopBwdSm90ILi2ELi2ELi2EN4cute5tupleIJNS5_1CILi1EEES8_S8_EEENS6_IJNS7_ILi64EEENS7_ILi128EEENS7_ILi96EEEEEENS_10bfloat16_tEfNS_4arch4Sm90ELb0ELb0ELb0ELb0ELb0ELb1ELb0ELb0ELi2ELi1ELi2ELi1ELb1EEENS1_21CollectiveEpilogueBwdISD_SE_SG_Li256ELb0ELb0ELi1EEENS1_19SingleTileSchedulerILb0ELb0ELb0ELi128EEEEEEEEEvNT_6ParamsE --------------------------
	.section	.nv.constant0._ZN7cutlass13device_kernelIN5flash11enable_sm90INS1_16FlashAttnBwdSm90INS1_25CollectiveMainloopBwdSm90ILi2ELi2ELi2EN4cute5tupleIJNS5_1CILi1EEES8_S8_EEENS6_IJNS7_ILi64EEENS7_ILi128EEENS7_ILi96EEEEEENS_10bfloat16_tEfNS_4arch4Sm90ELb0ELb0ELb0ELb0ELb0ELb1ELb0ELb0ELi2ELi1ELi2ELi1ELb1EEENS1_21CollectiveEpilogueBwdISD_SE_SG_Li256ELb0ELb0ELi1EEENS1_19SingleTileSchedulerILb0ELb0ELb0ELi128EEEEEEEEEvNT_6ParamsE,"a",@progbits
	.sectionflags	@""
	.align	4
.nv.constant0._ZN7cutlass13device_kernelIN5flash11enable_sm90INS1_16FlashAttnBwdSm90INS1_25CollectiveMainloopBwdSm90ILi2ELi2ELi2EN4cute5tupleIJNS5_1CILi1EEES8_S8_EEENS6_IJNS7_ILi64EEENS7_ILi128EEENS7_ILi96EEEEEENS_10bfloat16_tEfNS_4arch4Sm90ELb0ELb0ELb0ELb0ELb0ELb1ELb0ELb0ELi2ELi1ELi2ELi1ELb1EEENS1_21CollectiveEpilogueBwdISD_SE_SG_Li256ELb0ELb0ELi1EEENS1_19SingleTileSchedulerILb0ELb0ELb0ELi128EEEEEEEEEvNT_6ParamsE:
	.zero		2944


//--------------------- .nv.constant0._ZN7cutlass13device_kernelIN5flash11enable_sm90INS1_16FlashAttnBwdSm90INS1_25CollectiveMainloopBwdSm90ILi2ELi2ELi2EN4cute5tupleIJNS5_1CILi1EEES8_S8_EEENS6_IJNS7_ILi64EEENS7_ILi128EEENS7_ILi96EEEEEENS_10bfloat16_tEfNS_4arch4Sm90ELb0ELb0ELb0ELb0ELb1ELb1ELb0ELb0ELi2ELi1ELi2ELi1ELb1EEENS1_21CollectiveEpilogueBwdISD_SE_SG_Li256ELb0ELb0ELi1EEENS1_19SingleTileSchedulerILb0ELb0ELb0ELi128EEEEEEEEEvNT_6ParamsE --------------------------
	.section	.nv.constant0._ZN7cutlass13device_kernelIN5flash11enable_sm90INS1_16FlashAttnBwdSm90INS1_25CollectiveMainloopBwdSm90ILi2ELi2ELi2EN4cute5tupleIJNS5_1CILi1EEES8_S8_EEENS6_IJNS7_ILi64EEENS7_ILi128EEENS7_ILi96EEEEEENS_10bfloat16_tEfNS_4arch4Sm90ELb0ELb0ELb0ELb0ELb1ELb1ELb0ELb0ELi2ELi1ELi2ELi1ELb1EEENS1_21CollectiveEpilogueBwdISD_SE_SG_Li256ELb0ELb0ELi1EEENS1_19SingleTileSchedulerILb0ELb0ELb0ELi128EEEEEEEEEvNT_6ParamsE,"a",@progbits
	.sectionflags	@""
	.align	4
.nv.constant0._ZN7cutlass13device_kernelIN5flash11enable_sm90INS1_16FlashAttnBwdSm90INS1_25CollectiveMainloopBwdSm90ILi2ELi2ELi2EN4cute5tupleIJNS5_1CILi1EEES8_S8_EEENS6_IJNS7_ILi64EEENS7_ILi128EEENS7_ILi96EEEEEENS_10bfloat16_tEfNS_4arch4Sm90ELb0ELb0ELb0ELb0ELb1ELb1ELb0ELb0ELi2ELi1ELi2ELi1ELb1EEENS1_21CollectiveEpilogueBwdISD_SE_SG_Li256ELb0ELb0ELi1EEENS1_19SingleTileSchedulerILb0ELb0ELb0ELi128EEEEEEEEEvNT_6ParamsE:
	.zero		2944


//--------------------- .nv.constant0._ZN7cutlass13device_kernelIN5flash11enable_sm90INS1_16FlashAttnBwdSm90INS1_25CollectiveMainloopBwdSm90ILi2ELi2ELi2EN4cute5tupleIJNS5_1CILi1EEES8_S8_EEENS6_IJNS7_ILi64EEENS7_ILi128EEENS7_ILi96EEEEEENS_10bfloat16_tEfNS_4arch4Sm90ELb0ELb0ELb0ELb0ELb0ELb1ELb0ELb0ELi2ELi1ELi2ELi1ELb1EEENS1_24CollectiveEpilogueBwdGQAISD_fSG_Li256ELb0ELb0EEENS1_19SingleTileSchedulerILb0ELb0ELb0ELi128EEEEEEEEEvNT_6ParamsE --------------------------
	.section	.nv.constant0._ZN7cutlass13device_kernelIN5flash11enable_sm90INS1_16FlashAttnBwdSm90INS1_25CollectiveMainloopBwdSm90ILi2ELi2ELi2EN4cute5tupleIJNS5_1CILi1EEES8_S8_EEENS6_IJNS7_ILi64EEENS7_ILi128EEENS7_ILi96EEEEEENS_10bfloat16_tEfNS_4arch4Sm90ELb0ELb0ELb0ELb0ELb0ELb1ELb0ELb0ELi2ELi1ELi2ELi1ELb1EEENS1_24CollectiveEpilogueBwdGQAISD_fSG_Li256ELb0ELb0EEENS1_19SingleTileSchedulerILb0ELb0ELb0ELi128EEEEEEEEEvNT_6ParamsE,"a",@progbits
	.sectionflags	@""
	.align	4
.nv.constant0._ZN7cutlass13device_kernelIN5flash11enable_sm90INS1_16FlashAttnBwdSm90INS1_25CollectiveMainloopBwdSm90ILi2ELi2ELi2EN4cute5tupleIJNS5_1CILi1EEES8_S8_EEENS6_IJNS7_ILi64EEENS7_ILi128EEENS7_ILi96EEEEEENS_10bfloat16_tEfNS_4arch4Sm90ELb0ELb0ELb0ELb0ELb0ELb1ELb0ELb0ELi2ELi1ELi2ELi1ELb1EEENS1_24CollectiveEpilogueBwdGQAISD_fSG_Li256ELb0ELb0EEENS1_19SingleTileSchedulerILb0ELb0ELb0ELi128EEEEEEEEEvNT_6ParamsE:
	.zero		2304


//--------------------- .nv.constant0._ZN7cutlass13device_kernelIN5flash11enable_sm90INS1_16FlashAttnBwdSm90INS1_25CollectiveMainloopBwdSm90ILi2ELi2ELi2EN4cute5tupleIJNS5_1CILi1EEES8_S8_EEENS6_IJNS7_ILi64EEENS7_ILi128EEENS7_ILi96EEEEEENS_10bfloat16_tEfNS_4arch4Sm90ELb0ELb0ELb0ELb0ELb1ELb1ELb0ELb0ELi2ELi1ELi2ELi1ELb1EEENS1_24CollectiveEpilogueBwdGQAISD_fSG_Li256ELb0ELb1EEENS1_19SingleTileSchedulerILb0ELb0ELb0ELi128EEEEEEEEEvNT_6ParamsE --------------------------
	.section	.nv.constant0._ZN7cutlass13device_kernelIN5flash11enable_sm90INS1_16FlashAttnBwdSm90INS1_25CollectiveMainloopBwdSm90ILi2ELi2ELi2EN4cute5tupleIJNS5_1CILi1EEES8_S8_EEENS6_IJNS7_ILi64EEENS7_ILi128EEENS7_ILi96EEEEEENS_10bfloat16_tEfNS_4arch4Sm90ELb0ELb0ELb0ELb0ELb1ELb1ELb0ELb0ELi2ELi1ELi2ELi1ELb1EEENS1_24CollectiveEpilogueBwdGQAISD_fSG_Li256ELb0ELb1EEENS1_19SingleTileSchedulerILb0ELb0ELb0ELi128EEEEEEEEEvNT_6ParamsE,"a",@progbits
	.sectionflags	@""
	.align	4
.nv.constant0._ZN7cutlass13device_kernelIN5flash11enable_sm90INS1_16FlashAttnBwdSm90INS1_25CollectiveMainloopBwdSm90ILi2ELi2ELi2EN4cute5tupleIJNS5_1CILi1EEES8_S8_EEENS6_IJNS7_ILi64EEENS7_ILi128EEENS7_ILi96EEEEEENS_10bfloat16_tEfNS_4arch4Sm90ELb0ELb0ELb0ELb0ELb1ELb1ELb0ELb0ELi2ELi1ELi2ELi1ELb1EEENS1_24CollectiveEpilogueBwdGQAISD_fSG_Li256ELb0ELb1EEENS1_19SingleTileSchedulerILb0ELb0ELb0ELi128EEEEEEEEEvNT_6ParamsE:
	.zero		2304


//--------------------- .nv.constant0._ZN7cutlass13device_kernelIN5flash11enable_sm90INS1_16FlashAttnBwdSm90INS1_25CollectiveMainloopBwdSm90ILi2ELi2ELi2EN4cute5tupleIJNS5_1CILi1EEES8_S8_EEENS6_IJNS7_ILi64EEENS7_ILi128EEENS7_ILi96EEEEEENS_10bfloat16_tEfNS_4arch4Sm90ELb0ELb0ELb0ELb1ELb0ELb1ELb0ELb0ELi2ELi1ELi2ELi1ELb1EEENS1_21CollectiveEpilogueBwdISD_SE_SG_Li256ELb1ELb0ELi1EEENS1_19SingleTileSchedulerILb1ELb0ELb0ELi128EEEEEEEEEvNT_6ParamsE --------------------------
	.section	.nv.constant0._ZN7cutlass13device_kernelIN5flash11enable_sm90INS1_16FlashAttnBwdSm90INS1_25CollectiveMainloopBwdSm90ILi2ELi2ELi2EN4cute5tupleIJNS5_1CILi1EEES8_S8_EEENS6_IJNS7_ILi64EEENS7_ILi128EEENS7_ILi96EEEEEENS_10bfloat16_tEfNS_4arch4Sm90ELb0ELb0ELb0ELb1ELb0ELb1ELb0ELb0ELi2ELi1ELi2ELi1ELb1EEENS1_21CollectiveEpilogueBwdISD_SE_SG_Li256ELb1ELb0ELi1EEENS1_19SingleTileSchedulerILb1ELb0ELb0ELi128EEEEEEEEEvNT_6ParamsE,"a",@progbits
	.sectionflags	@""
	.align	4
.nv.constant0._ZN7cutlass13device_kernelIN5flash11enable_sm90INS1_16FlashAttnBwdSm90INS1_25CollectiveMainloopBwdSm90ILi2ELi2ELi2EN4cute5tupleIJNS5_1CILi1EEES8_S8_EEENS6_IJNS7_ILi64EEENS7_ILi128EEENS7_ILi96EEEEEENS_10bfloat16_tEfNS_4arch4Sm90ELb0ELb0ELb0ELb1ELb0ELb1ELb0ELb0ELi2ELi1ELi2ELi1ELb1EEENS1_21CollectiveEpilogueBwdISD_SE_SG_Li256ELb1ELb0ELi1EEENS1_19SingleTileSchedulerILb1ELb0ELb0ELi128EEEEEEEEEvNT_6ParamsE:
	.zero		2304


//--------------------- .nv.constant0._ZN7cutlass13device_kernelIN5flash11enable_sm90INS1_16FlashAttnBwdSm90INS1_25CollectiveMainloopBwdSm90ILi2ELi2ELi2EN4cute5tupleIJNS5_1CILi1EEES8_S8_EEENS6_IJNS7_ILi64EEENS7_ILi128EEENS7_ILi96EEEEEENS_10bfloat16_tEfNS_4arch4Sm90ELb0ELb0ELb0ELb1ELb1ELb1ELb0ELb0ELi2ELi1ELi2ELi1ELb1EEENS1_21CollectiveEpilogueBwdISD_SE_SG_Li256ELb1ELb0ELi1EEENS1_19SingleTileSchedulerILb1ELb0ELb0ELi128EEEEEEEEEvNT_6ParamsE --------------------------
	.section	.nv.constant0._ZN7cutlass13device_kernelIN5flash11enable_sm90INS1_16FlashAttnBwdSm90INS1_25CollectiveMainloopBwdSm90ILi2ELi2ELi2EN4cute5tupleIJNS5_1CILi1EEES8_S8_EEENS6_IJNS7_ILi64EEENS7_ILi128EEENS7_ILi96EEEEEENS_10bfloat16_tEfNS_4arch4Sm90ELb0ELb0ELb0ELb1ELb1ELb1ELb0ELb0ELi2ELi1ELi2ELi1ELb1EEENS1_21CollectiveEpilogueBwdISD_SE_SG_Li256ELb1ELb0ELi1EEENS1_19SingleTileSchedulerILb1ELb0ELb0ELi128EEEEEEEEEvNT_6ParamsE,"a",@progbits
	.sectionflags	@""
	.align	4
.nv.constant0._ZN7cutlass13device_kernelIN5flash11enable_sm90INS1_16FlashAttnBwdSm90INS1_25CollectiveMainloopBwdSm90ILi2ELi2ELi2EN4cute5tupleIJNS5_1CILi1EEES8_S8_EEENS6_IJNS7_ILi64EEENS7_ILi128EEENS7_ILi96EEEEEENS_10bfloat16_tEfNS_4arch4Sm90ELb0ELb0ELb0ELb1ELb1ELb1ELb0ELb0ELi2ELi1ELi2ELi1ELb1EEENS1_21CollectiveEpilogueBwdISD_SE_SG_Li256ELb1ELb0ELi1EEENS1_19SingleTileSchedulerILb1ELb0ELb0ELi128EEEEEEEEEvNT_6ParamsE:
	.zero		2304


//--------------------- .nv.constant0._ZN7cutlass13device_kernelIN5flash11enable_sm90INS1_16FlashAttnBwdSm90INS1_25CollectiveMainloopBwdSm90ILi2ELi2ELi2EN4cute5tupleIJNS5_1CILi1EEES8_S8_EEENS6_IJNS7_ILi64EEENS7_ILi128EEENS7_ILi96EEEEEENS_10bfloat16_tEfNS_4arch4Sm90ELb0ELb0ELb0ELb1ELb0ELb1ELb0ELb0ELi2ELi1ELi2ELi1ELb1EEENS1_24CollectiveEpilogueBwdGQAISD_fSG_Li256ELb1ELb0EEENS1_19SingleTileSchedulerILb1ELb0ELb0ELi128EEEEEEEEEvNT_6ParamsE --------------------------
	.section	.nv.constant0._ZN7cutlass13device_kernelIN5flash11enable_sm90INS1_16FlashAttnBwdSm90INS1_25CollectiveMainloopBwdSm90ILi2ELi2ELi2EN4cute5tupleIJNS5_1CILi1EEES8_S8_EEENS6_IJNS7_ILi64EEENS7_ILi128EEENS7_ILi96EEEEEENS_10bfloat16_tEfNS_4arch4Sm90ELb0ELb0ELb0ELb1ELb0ELb1ELb0ELb0ELi2ELi1ELi2ELi1ELb1EEENS1_24CollectiveEpilogueBwdGQAISD_fSG_Li256ELb1ELb0EEENS1_19SingleTileSchedulerILb1ELb0ELb0ELi128EEEEEEEEEvNT_6ParamsE,"a",@progbits
	.sectionflags	@""
	.align	4
.nv.constant0._ZN7cutlass13device_kernelIN5flash11enable_sm90INS1_16FlashAttnBwdSm90INS1_25CollectiveMainloopBwdSm90ILi2ELi2ELi2EN4cute5tupleIJNS5_1CILi1EEES8_S8_EEENS6_IJNS7_ILi64EEENS7_ILi128EEENS7_ILi96EEEEEENS_10bfloat16_tEfNS_4arch4Sm90ELb0ELb0ELb0ELb1ELb0ELb1ELb0ELb0ELi2ELi1ELi2ELi1ELb1EEENS1_24CollectiveEpilogueBwdGQAISD_fSG_Li256ELb1ELb0EEENS1_19SingleTileSchedulerILb1ELb0ELb0ELi128EEEEEEEEEvNT_6ParamsE:
	.zero		2304


//--------------------- .nv.constant0._ZN7cutlass13device_kernelIN5flash11enable_sm90INS1_16FlashAttnBwdSm90INS1_25CollectiveMainloopBwdSm90ILi2ELi2ELi2EN4cute5tupleIJNS5_1CILi1EEES8_S8_EEENS6_IJNS7_ILi64EEENS7_ILi128EEENS7_ILi96EEEEEENS_10bfloat16_tEfNS_4arch4Sm90ELb0ELb0ELb0ELb1ELb1ELb1ELb0ELb0ELi2ELi1ELi2ELi1ELb1EEENS1_24CollectiveEpilogueBwdGQAISD_fSG_Li256ELb1ELb1EEENS1_19SingleTileSchedulerILb1ELb0ELb0ELi128EEEEEEEEEvNT_6ParamsE --------------------------
	.section	.nv.constant0._ZN7cutlass13device_kernelIN5flash11enable_sm90INS1_16FlashAttnBwdSm90INS1_25CollectiveMainloopBwdSm90ILi2ELi2ELi2EN4cute5tupleIJNS5_1CILi1EEES8_S8_EEENS6_IJNS7_ILi64EEENS7_ILi128EEENS7_ILi96EEEEEENS_10bfloat16_tEfNS_4arch4Sm90ELb0ELb0ELb0ELb1ELb1ELb1ELb0ELb0ELi2ELi1ELi2ELi1ELb1EEENS1_24CollectiveEpilogueBwdGQAISD_fSG_Li256ELb1ELb1EEENS1_19SingleTileSchedulerILb1ELb0ELb0ELi128EEEEEEEEEvNT_6ParamsE,"a",@progbits
	.sectionflags	@""
	.align	4
.nv.constant0._ZN7cutlass13device_kernelIN5flash11enable_sm90INS1_16FlashAttnBwdSm90INS1_25CollectiveMainloopBwdSm90ILi2ELi2ELi2EN4cute5tupleIJNS5_1CILi1EEES8_S8_EEENS6_IJNS7_ILi64EEENS7_ILi128EEENS7_ILi96EEEEEENS_10bfloat16_tEfNS_4arch4Sm90ELb0ELb0ELb0ELb1ELb1ELb1ELb0ELb0ELi2ELi1ELi2ELi1ELb1EEENS1_24CollectiveEpilogueBwdGQAISD_fSG_Li256ELb1ELb1EEENS1_19SingleTileSchedulerILb1ELb0ELb0ELi128EEEEEEEEEvNT_6ParamsE:
	.zero		2304


//--------------------- .nv.constant0._ZN7cutlass13device_kernelIN5flash11enable_sm90INS1_16FlashAttnBwdSm90INS1_25CollectiveMainloopBwdSm90ILi2ELi2ELi2EN4cute5tupleIJNS5_1CILi1EEES8_S8_EEENS6_IJNS7_ILi64EEENS7_ILi128EEENS7_ILi96EEEEEENS_10bfloat16_tEfNS_4arch4Sm90ELb0ELb1ELb0ELb0ELb0ELb1ELb0ELb0ELi2ELi1ELi2ELi1ELb1EEENS1_21CollectiveEpilogueBwdISD_SE_SG_Li256ELb0ELb0ELi1EEENS1_19SingleTileSchedulerILb0ELb0ELb0ELi128EEEEEEEEEvNT_6ParamsE --------------------------
	.section	.nv.constant0._ZN7cutlass13device_kernelIN5flash11enable_sm90INS1_16FlashAttnBwdSm90INS1_25CollectiveMainloopBwdSm90ILi2ELi2ELi2EN4cute5tupleIJNS5_1CILi1EEES8_S8_EEENS6_IJNS7_ILi64EEENS7_ILi128EEENS7_ILi96EEEEEENS_10bfloat16_tEfNS_4arch4Sm90ELb0ELb1ELb0ELb0ELb0ELb1ELb0ELb0ELi2ELi1ELi2ELi1ELb1EEENS1_21CollectiveEpilogueBwdISD_SE_SG_Li256ELb0ELb0ELi1EEENS1_19SingleTileSchedulerILb0ELb0ELb0ELi128EEEEEEEEEvNT_6ParamsE,"a",@progbits
	.sectionflags	@""
	.align	4
.nv.constant0._ZN7cutlass13device_kernelIN5flash11enable_sm90INS1_16FlashAttnBwdSm90INS1_25CollectiveMainloopBwdSm90ILi2ELi2ELi2EN4cute5tupleIJNS5_1CILi1EEES8_S8_EEENS6_IJNS7_ILi64EEENS7_ILi128EEENS7_ILi96EEEEEENS_10bfloat16_tEfNS_4arch4Sm90ELb0ELb1ELb0ELb0ELb0ELb1ELb0ELb0ELi2ELi1ELi2ELi1ELb1EEENS1_21CollectiveEpilogueBwdISD_SE_SG_Li256ELb0ELb0ELi1EEENS1_19SingleTileSchedulerILb0ELb0ELb0ELi128EEEEEEEEEvNT_6ParamsE:
	.zero		2944


//--------------------- .nv.constant0._ZN7cutlass13device_kernelIN5flash11enable_sm90INS1_16FlashAttnBwdSm90INS1_25CollectiveMainloopBwdSm90ILi2ELi2ELi2EN4cute5tupleIJNS5_1CILi1EEES8_S8_EEENS6_IJNS7_ILi64EEENS7_ILi128EEENS7_ILi96EEEEEENS_10bfloat16_tEfNS_4arch4Sm90ELb0ELb1ELb0ELb0ELb1ELb1ELb0ELb0ELi2ELi1ELi2ELi1ELb1EEENS1_21CollectiveEpilogueBwdISD_SE_SG_Li256ELb0ELb0ELi1EEENS1_19SingleTileSchedulerILb0ELb0ELb0ELi128EEEEEEEEEvNT_6ParamsE --------------------------
	.section	.nv.constant0._ZN7cutlass13device_kernelIN5flash11enable_sm90INS1_16FlashAttnBwdSm90INS1_25CollectiveMainloopBwdSm90ILi2ELi2ELi2EN4cute5tupleIJNS5_1CILi1EEES8_S8_EEENS6_IJNS7_ILi64EEENS7_ILi128EEENS7_ILi96EEEEEENS_10bfloat16_tEfNS_4arch4Sm90ELb0ELb1ELb0ELb0ELb1ELb1ELb0ELb0ELi2ELi1ELi2ELi1ELb1EEENS1_21CollectiveEpilogueBwdISD_SE_SG_Li256ELb0ELb0ELi1EEENS1_19SingleTileSchedulerILb0ELb0ELb0ELi128EEEEEEEEEvNT_6ParamsE,"a",@progbits
	.sectionflags	@""
	.align	4
.nv.constant0._ZN7cutlass13device_kernelIN5flash11enable_sm90INS1_16FlashAttnBwdSm90INS1_25CollectiveMainloopBwdSm90ILi2ELi2ELi2EN4cute5tupleIJNS5_1CILi1EEES8_S8_EEENS6_IJNS7_ILi64EEENS7_ILi128EEENS7_ILi96EEEEEENS_10bfloat16_tEfNS_4arch4Sm90ELb0ELb1ELb0ELb0ELb1ELb1ELb0ELb0ELi2ELi1ELi2ELi1ELb1EEENS1_21CollectiveEpilogueBwdISD_SE_SG_Li256ELb0ELb0ELi1EEENS1_19SingleTileSchedulerILb0ELb0ELb0ELi128EEEEEEEEEvNT_6ParamsE:
	.zero		2944


//--------------------- .nv.constant0._ZN7cutlass13device_kernelIN5flash11enable_sm90INS1_16FlashAttnBwdSm90INS1_25CollectiveMainloopBwdSm90ILi2ELi2ELi2EN4cute5tupleIJNS5_1CILi1EEES8_S8_EEENS6_IJNS7_ILi64EEENS7_ILi128EEENS7_ILi96EEEEEENS_10bfloat16_tEfNS_4arch4Sm90ELb0ELb1ELb0ELb0ELb0ELb1ELb0ELb0ELi2ELi1ELi2ELi1ELb1EEENS1_24CollectiveEpilogueBwdGQAISD_fSG_Li256ELb0ELb0EEENS1_19SingleTileSchedulerILb0ELb0ELb0ELi128EEEEEEEEEvNT_6ParamsE --------------------------
	.section	.nv.constant0._ZN7cutlass13device_kernelIN5flash11enable_sm90INS1_16FlashAttnBwdSm90INS1_25CollectiveMainloopBwdSm90ILi2ELi2ELi2EN4cute5tupleIJNS5_1CILi1EEES8_S8_EEENS6_IJNS7_ILi64EEENS7_ILi128EEENS7_ILi96EEEEEENS_10bfloat16_tEfNS_4arch4Sm90ELb0ELb1ELb0ELb0ELb0ELb1ELb0ELb0ELi2ELi1ELi2ELi1ELb1EEENS1_24CollectiveEpilogueBwdGQAISD_fSG_Li256ELb0ELb0EEENS1_19SingleTileSchedulerILb0ELb0ELb0ELi128EEEEEEEEEvNT_6ParamsE,"a",@progbits
	.sectionflags	@""
	.align	4
.nv.constant0._ZN7cutlass13device_kernelIN5flash11enable_sm90INS1_16FlashAttnBwdSm90INS1_25CollectiveMainloopBwdSm90ILi2ELi2ELi2EN4cute5tupleIJNS5_1CILi1EEES8_S8_EEENS6_IJNS7_ILi64EEENS7_ILi128EEENS7_ILi96EEEEEENS_10bfloat16_tEfNS_4arch4Sm90ELb0ELb1ELb0ELb0ELb0ELb1ELb0ELb0ELi2ELi1ELi2ELi1ELb1EEENS1_24CollectiveEpilogueBwdGQAISD_fSG_Li256ELb0ELb0EEENS1_19SingleTileSchedulerILb0ELb0ELb0ELi128EEEEEEEEEvNT_6ParamsE:
	.zero		2304


//--------------------- .nv.constant0._ZN7cutlass13device_kernelIN5flash11enable_sm90INS1_16FlashAttnBwdSm90INS1_25CollectiveMainloopBwdSm90ILi2ELi2ELi2EN4cute5tupleIJNS5_1CILi1EEES8_S8_EEENS6_IJNS7_ILi64EEENS7_ILi128EEENS7_ILi96EEEEEENS_10bfloat16_tEfNS_4arch4Sm90ELb0ELb1ELb0ELb0ELb1ELb1ELb0ELb0ELi2ELi1ELi2ELi1ELb1EEENS1_24CollectiveEpilogueBwdGQAISD_fSG_Li256ELb0ELb1EEENS1_19SingleTileSchedulerILb0ELb0ELb0ELi128EEEEEEEEEvNT_6ParamsE --------------------------
	.section	.nv.constant0._ZN7cutlass13device_kernelIN5flash11enable_sm90INS1_16FlashAttnBwdSm90INS1_25CollectiveMainloopBwdSm90ILi2ELi2ELi2EN4cute5tupleIJNS5_1CILi1EEES8_S8_EEENS6_IJNS7_ILi64EEENS7_ILi128EEENS7_ILi96EEEEEENS_10bfloat16_tEfNS_4arch4Sm90ELb0ELb1ELb0ELb0ELb1ELb1ELb0ELb0ELi2ELi1ELi2ELi1ELb1EEENS1_24CollectiveEpilogueBwdGQAISD_fSG_Li256ELb0ELb1EEENS1_19SingleTileSchedulerILb0ELb0ELb0ELi128EEEEEEEEEvNT_6ParamsE,"a",@progbits
	.sectionflags	@""
	.align	4
.nv.constant0._ZN7cutlass13device_kernelIN5flash11enable_sm90INS1_16FlashAttnBwdSm90INS1_25CollectiveMainloopBwdSm90ILi2ELi2ELi2EN4cute5tupleIJNS5_1CILi1EEES8_S8_EEENS6_IJNS7_ILi64EEENS7_ILi128EEENS7_ILi96EEEEEENS_10bfloat16_tEfNS_4arch4Sm90ELb0ELb1ELb0ELb0ELb1ELb1ELb0ELb0ELi2ELi1ELi2ELi1ELb1EEENS1_24CollectiveEpilogueBwdGQAISD_fSG_Li256ELb0ELb1EEENS1_19SingleTileSchedulerILb0ELb0ELb0ELi128EEEEEEEEEvNT_6ParamsE:
	.zero		2304


//--------------------- .nv.constant0._ZN7cutlass13device_kernelIN5flash11enable_sm90INS1_16FlashAttnBwdSm90INS1_25CollectiveMainloopBwdSm90ILi2ELi2ELi2EN4cute5tupleIJNS5_1CILi1EEES8_S8_EEENS6_IJNS7_ILi64EEENS7_ILi128EEENS7_ILi96EEEEEENS_10bfloat16_tEfNS_4arch4Sm90ELb0ELb1ELb0ELb1ELb0ELb1ELb0ELb0ELi2ELi1ELi2ELi1ELb1EEENS1_21CollectiveEpilogueBwdISD_SE_SG_Li256ELb1ELb0ELi1EEENS1_19SingleTileSchedulerILb1ELb0ELb0ELi128EEEEEEEEEvNT_6ParamsE --------------------------
	.section	.nv.constant0._ZN7cutlass13device_kernelIN5flash11enable_sm90INS1_16FlashAttnBwdSm90INS1_25CollectiveMainloopBwdSm90ILi2ELi2ELi2EN4cute5tupleIJNS5_1CILi1EEES8_S8_EEENS6_IJNS7_ILi64EEENS7_ILi128EEENS7_ILi96EEEEEENS_10bfloat16_tEfNS_4arch4Sm90ELb0ELb1ELb0ELb1ELb0ELb1ELb0ELb0ELi2ELi1ELi2ELi1ELb1EEENS1_21CollectiveEpilogueBwdISD_SE_SG_Li256ELb1ELb0ELi1EEENS1_19SingleTileSchedulerILb1ELb0ELb0ELi128EEEEEEEEEvNT_6ParamsE,"a",@progbits
	.sectionflags	@""
	.align	4
.nv.constant0._ZN7cutlass13device_kernelIN5flash11enable_sm90INS1_16FlashAttnBwdSm90INS1_25CollectiveMainloopBwdSm90ILi2ELi2ELi2EN4cute5tupleIJNS5_1CILi1EEES8_S8_EEENS6_IJNS7_ILi64EEENS7_ILi128EEENS7_ILi96EEEEEENS_10bfloat16_tEfNS_4arch4Sm90ELb0ELb1ELb0ELb1ELb0ELb1ELb0ELb0ELi2ELi1ELi2ELi1ELb1EEENS1_21CollectiveEpilogueBwdISD_SE_SG_Li256ELb1ELb0ELi1EEENS1_19SingleTileSchedulerILb1ELb0ELb0ELi128EEEEEEEEEvNT_6ParamsE:
	.zero		2304


//--------------------- .nv.constant0._ZN7cutlass13device_kernelIN5flash11enable_sm90INS1_16FlashAttnBwdSm90INS1_25CollectiveMainloopBwdSm90ILi2ELi2ELi2EN4cute5tupleIJNS5_1CILi1EEES8_S8_EEENS6_IJNS7_ILi64EEENS7_ILi128EEENS7_ILi96EEEEEENS_10bfloat16_tEfNS_4arch4Sm90ELb0ELb1ELb0ELb1ELb1ELb1ELb0ELb0ELi2ELi1ELi2ELi1ELb1EEENS1_21CollectiveEpilogueBwdISD_SE_SG_Li256ELb1ELb0ELi1EEENS1_19SingleTileSchedulerILb1ELb0ELb0ELi128EEEEEEEEEvNT_6ParamsE --------------------------
	.section	.nv.constant0._ZN7cutlass13device_kernelIN5flash11enable_sm90INS1_16FlashAttnBwdSm90INS1_25CollectiveMainloopBwdSm90ILi2ELi2ELi2EN4cute5tupleIJNS5_1CILi1EEES8_S8_EEENS6_IJNS7_ILi64EEENS7_ILi128EEENS7_ILi96EEEEEENS_10bfloat16_tEfNS_4arch4Sm90ELb0ELb1ELb0ELb1ELb1ELb1ELb0ELb0ELi2ELi1ELi2ELi1ELb1EEENS1_21CollectiveEpilogueBwdISD_SE_SG_Li256ELb1ELb0ELi1EEENS1_19SingleTileSchedulerILb1ELb0ELb0ELi128EEEEEEEEEvNT_6ParamsE,"a",@progbits
	.sectionflags	@""
	.align	4
.nv.constant0._ZN7cutlass13device_kernelIN5flash11enable_sm90INS1_16FlashAttnBwdSm90INS1_25CollectiveMainloopBwdSm90ILi2ELi2ELi2EN4cute5tupleIJNS5_1CILi1EEES8_S8_EEENS6_IJNS7_ILi64EEENS7_ILi128EEENS7_ILi96EEEEEENS_10bfloat16_tEfNS_4arch4Sm90ELb0ELb1ELb0ELb1ELb1ELb1ELb0ELb0ELi2ELi1ELi2ELi1ELb1EEENS1_21CollectiveEpilogueBwdISD_SE_SG_Li256ELb1ELb0ELi1EEENS1_19SingleTileSchedulerILb1ELb0ELb0ELi128EEEEEEEEEvNT_6ParamsE:
	.zero		2304


//--------------------- .nv.constant0._ZN7cutlass13device_kernelIN5flash11enable_sm90INS1_16FlashAttnBwdSm90INS1_25CollectiveMainloopBwdSm90ILi2ELi2ELi2EN4cute5tupleIJNS5_1CILi1EEES8_S8_EEENS6_IJNS7_ILi64EEENS7_ILi128EEENS7_ILi96EEEEEENS_10bfloat16_tEfNS_4arch4Sm90ELb0ELb1ELb0ELb1ELb0ELb1ELb0ELb0ELi2ELi1ELi2ELi1ELb1EEENS1_24CollectiveEpilogueBwdGQAISD_fSG_Li256ELb1ELb0EEENS1_19SingleTileSchedulerILb1ELb0ELb0ELi128EEEEEEEEEvNT_6ParamsE --------------------------
	.section	.nv.constant0._ZN7cutlass13device_kernelIN5flash11enable_sm90INS1_16FlashAttnBwdSm90INS1_25CollectiveMainloopBwdSm90ILi2ELi2ELi2EN4cute5tupleIJNS5_1CILi1EEES8_S8_EEENS6_IJNS7_ILi64EEENS7_ILi128EEENS7_ILi96EEEEEENS_10bfloat16_tEfNS_4arch4Sm90ELb0ELb1ELb0ELb1ELb0ELb1ELb0ELb0ELi2ELi1ELi2ELi1ELb1EEENS1_24CollectiveEpilogueBwdGQAISD_fSG_Li256ELb1ELb0EEENS1_19SingleTileSchedulerILb1ELb0ELb0ELi128EEEEEEEEEvNT_6ParamsE,"a",@progbits
	.sectionflags	@""
	.align	4
.nv.constant0._ZN7cutlass13device_kernelIN5flash11enable_sm90INS1_16FlashAttnBwdSm90INS1_25CollectiveMainloopBwdSm90ILi2ELi2ELi2EN4cute5tupleIJNS5_1CILi1EEES8_S8_EEENS6_IJNS7_ILi64EEENS7_ILi128EEENS7_ILi96EEEEEENS_10bfloat16_tEfNS_4arch4Sm90ELb0ELb1ELb0ELb1ELb0ELb1ELb0ELb0ELi2ELi1ELi2ELi1ELb1EEENS1_24CollectiveEpilogueBwdGQAISD_fSG_Li256ELb1ELb0EEENS1_19SingleTileSchedulerILb1ELb0ELb0ELi128EEEEEEEEEvNT_6ParamsE:
	.zero		2304


//--------------------- .nv.constant0._ZN7cutlass13device_kernelIN5flash11enable_sm90INS1_16FlashAttnBwdSm90INS1_25CollectiveMainloopBwdSm90ILi2ELi2ELi2EN4cute5tupleIJNS5_1CILi1EEES8_S8_EEENS6_IJNS7_ILi64EEENS7_ILi128EEENS7_ILi96EEEEEENS_10bfloat16_tEfNS_4arch4Sm90ELb0ELb1ELb0ELb1ELb1ELb1ELb0ELb0ELi2ELi1ELi2ELi1ELb1EEENS1_24CollectiveEpilogueBwdGQAISD_fSG_Li256ELb1ELb1EEENS1_19SingleTileSchedulerILb1ELb0ELb0ELi128EEEEEEEEEvNT_6ParamsE --------------------------
	.section	.nv.constant0._ZN7cutlass13device_kernelIN5flash11enable_sm90INS1_16FlashAttnBwdSm90INS1_25CollectiveMainloopBwdSm90ILi2ELi2ELi2EN4cute5tupleIJNS5_1CILi1EEES8_S8_EEENS6_IJNS7_ILi64EEENS7_ILi128EEENS7_ILi96EEEEEENS_10bfloat16_tEfNS_4arch4Sm90ELb0ELb1ELb0ELb1ELb1ELb1ELb0ELb0ELi2ELi1ELi2ELi1ELb1EEENS1_24CollectiveEpilogueBwdGQAISD_fSG_Li256ELb1ELb1EEENS1_19SingleTileSchedulerILb1ELb0ELb0ELi128EEEEEEEEEvNT_6ParamsE,"a",@progbits
	.sectionflags	@""
	.align	4
.nv.constant0._ZN7cutlass13device_kernelIN5flash11enable_sm90INS1_16FlashAttnBwdSm90INS1_25CollectiveMainloopBwdSm90ILi2ELi2ELi2EN4cute5tupleIJNS5_1CILi1EEES8_S8_EEENS6_IJNS7_ILi64EEENS7_ILi128EEENS7_ILi96EEEEEENS_10bfloat16_tEfNS_4arch4Sm90ELb0ELb1ELb0ELb1ELb1ELb1ELb0ELb0ELi2ELi1ELi2ELi1ELb1EEENS1_24CollectiveEpilogueBwdGQAISD_fSG_Li256ELb1ELb1EEENS1_19SingleTileSchedulerILb1ELb0ELb0ELi128EEEEEEEEEvNT_6ParamsE:
	.zero		2304


//--------------------- .nv.constant0._ZN7cutlass13device_kernelIN5flash11enable_sm90INS1_16FlashAttnBwdSm90INS1_25CollectiveMainloopBwdSm90ILi2ELi2ELi2EN4cute5tupleIJNS5_1CILi1EEES8_S8_EEENS6_IJNS7_ILi64EEENS7_ILi128EEENS7_ILi96EEEEEENS_10bfloat16_tEfNS_4arch4Sm90ELb1ELb0ELb0ELb0ELb0ELb1ELb0ELb0ELi2ELi1ELi2ELi1ELb1EEENS1_21CollectiveEpilogueBwdISD_SE_SG_Li256ELb0ELb0ELi1EEENS1_25SingleTileBwdLPTSchedulerILb0ELi128ELb0EEEEEEEEEvNT_6ParamsE --------------------------
	.section	.nv.constant0._ZN7cutlass13device_kernelIN5flash11enable_sm90INS1_16FlashAttnBwdSm90INS1_25CollectiveMainloopBwdSm90ILi2ELi2ELi2EN4cute5tupleIJNS5_1CILi1EEES8_S8_EEENS6_IJNS7_ILi64EEENS7_ILi128EEENS7_ILi96EEEEEENS_10bfloat16_tEfNS_4arch4Sm90ELb1ELb0ELb0ELb0ELb0ELb1ELb0ELb0ELi2ELi1ELi2ELi1ELb1EEENS1_21CollectiveEpilogueBwdISD_SE_SG_Li256ELb0ELb0ELi1EEENS1_25SingleTileBwdLPTSchedulerILb0ELi128ELb0EEEEEEEEEvNT_6ParamsE,"a",@progbits
	.sectionflags	@""
	.align	4
.nv.constant0._ZN7cutlass13device_kernelIN5flash11enable_sm90INS1_16FlashAttnBwdSm90INS1_25CollectiveMainloopBwdSm90ILi2ELi2ELi2EN4cute5tupleIJNS5_1CILi1EEES8_S8_EEENS6_IJNS7_ILi64EEENS7_ILi128EEENS7_ILi96EEEEEENS_10bfloat16_tEfNS_4arch4Sm90ELb1ELb0ELb0ELb0ELb0ELb1ELb0ELb0ELi2ELi1ELi2ELi1ELb1EEENS1_21CollectiveEpilogueBwdISD_SE_SG_Li256ELb0ELb0ELi1EEENS1_25SingleTileBwdLPTSchedulerILb0ELi128ELb0EEEEEEEEEvNT_6ParamsE:
	.zero		2944


//--------------------- .nv.constant0._ZN7cutlass13device_kernelIN5flash11enable_sm90INS1_16FlashAttnBwdSm90INS1_25CollectiveMainloopBwdSm90ILi2ELi2ELi2EN4cute5tupleIJNS5_1CILi1EEES8_S8_EEENS6_IJNS7_ILi64EEENS7_ILi128EEENS7_ILi96EEEEEENS_10bfloat16_tEfNS_4arch4Sm90ELb1ELb0ELb0ELb0ELb1ELb1ELb0ELb0ELi2ELi1ELi2ELi1ELb1EEENS1_21CollectiveEpilogueBwdISD_SE_SG_Li256ELb0ELb0ELi1EEENS1_25SingleTileBwdLPTSchedulerILb0ELi128ELb1EEEEEEEEEvNT_6ParamsE --------------------------
	.section	.nv.constant0._ZN7cutlass13device_kernelIN5flash11enable_sm90INS1_16FlashAttnBwdSm90INS1_25CollectiveMainloopBwdSm90ILi2ELi2ELi2EN4cute5tupleIJNS5_1CILi1EEES8_S8_EEENS6_IJNS7_ILi64EEENS7_ILi128EEENS7_ILi96EEEEEENS_10bfloat16_tEfNS_4arch4Sm90ELb1ELb0ELb0ELb0ELb1ELb1ELb0ELb0ELi2ELi1ELi2ELi1ELb1EEENS1_21CollectiveEpilogueBwdISD_SE_SG_Li256ELb0ELb0ELi1EEENS1_25SingleTileBwdLPTSchedulerILb0ELi128ELb1EEEEEEEEEvNT_6ParamsE,"a",@progbits
	.sectionflags	@""
	.align	4
.nv.constant0._ZN7cutlass13device_kernelIN5flash11enable_sm90INS1_16FlashAttnBwdSm90INS1_25CollectiveMainloopBwdSm90ILi2ELi2ELi2EN4cute5tupleIJNS5_1CILi1EEES8_S8_EEENS6_IJNS7_ILi64EEENS7_ILi128EEENS7_ILi96EEEEEENS_10bfloat16_tEfNS_4arch4Sm90ELb1ELb0ELb0ELb0ELb1ELb1ELb0ELb0ELi2ELi1ELi2ELi1ELb1EEENS1_21CollectiveEpilogueBwdISD_SE_SG_Li256ELb0ELb0ELi1EEENS1_25SingleTileBwdLPTSchedulerILb0ELi128ELb1EEEEEEEEEvNT_6ParamsE:
	.zero		2944


//--------------------- .nv.constant0._ZN7cutlass13device_kernelIN5flash11enable_sm90INS1_16FlashAttnBwdSm90INS1_25CollectiveMainloopBwdSm90ILi2ELi2ELi2EN4cute5tupleIJNS5_1CILi1EEES8_S8_EEENS6_IJNS7_ILi64EEENS7_ILi128EEENS7_ILi96EEEEEENS_10bfloat16_tEfNS_4arch4Sm90ELb1ELb0ELb0ELb0ELb0ELb1ELb0ELb0ELi2ELi1ELi2ELi1ELb1EEENS1_24CollectiveEpilogueBwdGQAISD_fSG_Li256ELb0ELb0EEENS1_25SingleTileBwdLPTSchedulerILb0ELi128ELb0EEEEEEEEEvNT_6ParamsE --------------------------
	.section	.nv.constant0._ZN7cutlass13device_kernelIN5flash11enable_sm90INS1_16FlashAttnBwdSm90INS1_25CollectiveMainloopBwdSm90ILi2ELi2ELi2EN4cute5tupleIJNS5_1CILi1EEES8_S8_EEENS6_IJNS7_ILi64EEENS7_ILi128EEENS7_ILi96EEEEEENS_10bfloat16_tEfNS_4arch4Sm90ELb1ELb0ELb0ELb0ELb0ELb1ELb0ELb0ELi2ELi1ELi2ELi1ELb1EEENS1_24CollectiveEpilogueBwdGQAISD_fSG_Li256ELb0ELb0EEENS1_25SingleTileBwdLPTSchedulerILb0ELi128ELb0EEEEEEEEEvNT_6ParamsE,"a",@progbits
	.sectionflags	@""
	.align	4
.nv.constant0._ZN7cutlass13device_kernelIN5flash11enable_sm90INS1_16FlashAttnBwdSm90INS1_25CollectiveMainloopBwdSm90ILi2ELi2ELi2EN4cute5tupleIJNS5_1CILi1EEES8_S8_EEENS6_IJNS7_ILi64EEENS7_ILi128EEENS7_ILi96EEEEEENS_10bfloat16_tEfNS_4arch4Sm90ELb1ELb0ELb0ELb0ELb0ELb1ELb0ELb0ELi2ELi1ELi2ELi1ELb1EEENS1_24CollectiveEpilogueBwdGQAISD_fSG_Li256ELb0ELb0EEENS1_25SingleTileBwdLPTSchedulerILb0ELi128ELb0EEEEEEEEEvNT_6ParamsE:
	.zero		2432


//--------------------- .nv.constant0._ZN7cutlass13device_kernelIN5flash11enable_sm90INS1_16FlashAttnBwdSm90INS1_25CollectiveMainloopBwdSm90ILi2ELi2ELi2EN4cute5tupleIJNS5_1CILi1EEES8_S8_EEENS6_IJNS7_ILi64EEENS7_ILi128EEENS7_ILi96EEEEEENS_10bfloat16_tEfNS_4arch4Sm90ELb1ELb0ELb0ELb0ELb1ELb1ELb0ELb0ELi2ELi1ELi2ELi1ELb1EEENS1_24CollectiveEpilogueBwdGQAISD_fSG_Li256ELb0ELb1EEENS1_25SingleTileBwdLPTSchedulerILb0ELi128ELb1EEEEEEEEEvNT_6ParamsE --------------------------
	.section	.nv.constant0._ZN7cutlass13device_kernelIN5flash11enable_sm90INS1_16FlashAttnBwdSm90INS1_25CollectiveMainloopBwdSm90ILi2ELi2ELi2EN4cute5tupleIJNS5_1CILi1EEES8_S8_EEENS6_IJNS7_ILi64EEENS7_ILi128EEENS7_ILi96EEEEEENS_10bfloat16_tEfNS_4arch4Sm90ELb1ELb0ELb0ELb0ELb1ELb1ELb0ELb0ELi2ELi1ELi2ELi1ELb1EEENS1_24CollectiveEpilogueBwdGQAISD_fSG_Li256ELb0ELb1EEENS1_25SingleTileBwdLPTSchedulerILb0ELi128ELb1EEEEEEEEEvNT_6ParamsE,"a",@progbits
	.sectionflags	@""
	.align	4
.nv.constant0._ZN7cutlass13device_kernelIN5flash11enable_sm90INS1_16FlashAttnBwdSm90INS1_25CollectiveMainloopBwdSm90ILi2ELi2ELi2EN4cute5tupleIJNS5_1CILi1EEES8_S8_EEENS6_IJNS7_ILi64EEENS7_ILi128EEENS7_ILi96EEEEEENS_10bfloat16_tEfNS_4arch4Sm90ELb1ELb0ELb0ELb0ELb1ELb1ELb0ELb0ELi2ELi1ELi2ELi1ELb1EEENS1_24CollectiveEpilogueBwdGQAISD_fSG_Li256ELb0ELb1EEENS1_25SingleTileBwdLPTSchedulerILb0ELi128ELb1EEEEEEEEEvNT_6ParamsE:
	.zero		2432


//--------------------- .nv.constant0._ZN7cutlass13device_kernelIN5flash22FlashAttnBwdPreprocessIN4cute5tupleIJNS3_1CILi64EEENS5_ILi96EEEEEENS_10bfloat16_tEfNS_4arch4Sm90ELb1ELb0EEEEEvNT_6ParamsE --------------------------
	.section	.nv.constant0._ZN7cutlass13device_kernelIN5flash22FlashAttnBwdPreprocessIN4cute5tupleIJNS3_1CILi64EEENS5_ILi96EEEEEENS_10bfloat16_tEfNS_4arch4Sm90ELb1ELb0EEEEEvNT_6ParamsE,"a",@progbits
	.sectionflags	@""
	.align	4
.nv.constant0._ZN7cutlass13device_kernelIN5flash22FlashAttnBwdPreprocessIN4cute5tupleIJNS3_1CILi64EEENS5_ILi96EEEEEENS_10bfloat16_tEfNS_4arch4Sm90ELb1ELb0EEEEEvNT_6ParamsE:
	.zero		768


//--------------------- .nv.constant0._ZN7cutlass13device_kernelIN5flash11enable_sm90INS1_16FlashAttnBwdSm90INS1_25CollectiveMainloopBwdSm90ILi2ELi2ELi2EN4cute5tupleIJNS5_1CILi1EEES8_S8_EEENS6_IJNS7_ILi64EEENS7_ILi128EEENS7_ILi96EEEEEENS_10bfloat16_tEfNS_4arch4Sm90ELb1ELb0ELb0ELb1ELb0ELb1ELb0ELb0ELi2ELi1ELi2ELi1ELb1EEENS1_21CollectiveEpilogueBwdISD_SE_SG_Li256ELb1ELb0ELi1EEENS1_25SingleTileBwdLPTSchedulerILb1ELi128ELb0EEEEEEEEEvNT_6ParamsE --------------------------
	.section	.nv.constant0._ZN7cutlass13device_kernelIN5flash11enable_sm90INS1_16FlashAttnBwdSm90INS1_25CollectiveMainloopBwdSm90ILi2ELi2ELi2EN4cute5tupleIJNS5_1CILi1EEES8_S8_EEENS6_IJNS7_ILi64EEENS7_ILi128EEENS7_ILi96EEEEEENS_10bfloat16_tEfNS_4arch4Sm90ELb1ELb0ELb0ELb1ELb0ELb1ELb0ELb0ELi2ELi1ELi2ELi1ELb1EEENS1_21CollectiveEpilogueBwdISD_SE_SG_Li256ELb1ELb0ELi1EEENS1_25SingleTileBwdLPTSchedulerILb1ELi128ELb0EEEEEEEEEvNT_6ParamsE,"a",@progbits
	.sectionflags	@""
	.align	4
.nv.constant0._ZN7cutlass13device_kernelIN5flash11enable_sm90INS1_16FlashAttnBwdSm90INS1_25CollectiveMainloopBwdSm90ILi2ELi2ELi2EN4cute5tupleIJNS5_1CILi1EEES8_S8_EEENS6_IJNS7_ILi64EEENS7_ILi128EEENS7_ILi96EEEEEENS_10bfloat16_tEfNS_4arch4Sm90ELb1ELb0ELb0ELb1ELb0ELb1ELb0ELb0ELi2ELi1ELi2ELi1ELb1EEENS1_21CollectiveEpilogueBwdISD_SE_SG_Li256ELb1ELb0ELi1EEENS1_25SingleTileBwdLPTSchedulerILb1ELi128ELb0EEEEEEEEEvNT_6ParamsE:
	.zero		2304


//--------------------- .nv.constant0._ZN7cutlass13device_kernelIN5flash11enable_sm90INS1_16FlashAttnBwdSm90INS1_25CollectiveMainloopBwdSm90ILi2ELi2ELi2EN4cute5tupleIJNS5_1CILi1EEES8_S8_EEENS6_IJNS7_ILi64EEENS7_ILi128EEENS7_ILi96EEEEEENS_10bfloat16_tEfNS_4arch4Sm90ELb1ELb0ELb0ELb1ELb1ELb1ELb0ELb0ELi2ELi1ELi2ELi1ELb1EEENS1_21CollectiveEpilogueBwdISD_SE_SG_Li256ELb1ELb0ELi1EEENS1_25SingleTileBwdLPTSchedulerILb1ELi128ELb1EEEEEEEEEvNT_6ParamsE --------------------------
	.section	.nv.constant0._ZN7cutlass13device_kernelIN5flash11enable_sm90INS1_16FlashAttnBwdSm90INS1_25CollectiveMainloopBwdSm90ILi2ELi2ELi2EN4cute5tupleIJNS5_1CILi1EEES8_S8_EEENS6_IJNS7_ILi64EEENS7_ILi128EEENS7_ILi96EEEEEENS_10bfloat16_tEfNS_4arch4Sm90ELb1ELb0ELb0ELb1ELb1ELb1ELb0ELb0ELi2ELi1ELi2ELi1ELb1EEENS1_21CollectiveEpilogueBwdISD_SE_SG_Li256ELb1ELb0ELi1EEENS1_25SingleTileBwdLPTSchedulerILb1ELi128ELb1EEEEEEEEEvNT_6ParamsE,"a",@progbits
	.sectionflags	@""
	.align	4
.nv.constant0._ZN7cutlass13device_kernelIN5flash11enable_sm90INS1_16FlashAttnBwdSm90INS1_25CollectiveMainloopBwdSm90ILi2ELi2ELi2EN4cute5tupleIJNS5_1CILi1EEES8_S8_EEENS6_IJNS7_ILi64EEENS7_ILi128EEENS7_ILi96EEEEEENS_10bfloat16_tEfNS_4arch4Sm90ELb1ELb0ELb0ELb1ELb1ELb1ELb0ELb0ELi2ELi1ELi2ELi1ELb1EEENS1_21CollectiveEpilogueBwdISD_SE_SG_Li256ELb1ELb0ELi1EEENS1_25SingleTileBwdLPTSchedulerILb1ELi128ELb1EEEEEEEEEvNT_6ParamsE:
	.zero		2304


//--------------------- .nv.constant0._ZN7cutlass13device_kernelIN5flash11enable_sm90INS1_16FlashAttnBwdSm90INS1_25CollectiveMainloopBwdSm90ILi2ELi2ELi2EN4cute5tupleIJNS5_1CILi1EEES8_S8_EEENS6_IJNS7_ILi64EEENS7_ILi128EEENS7_ILi96EEEEEENS_10bfloat16_tEfNS_4arch4Sm90ELb1ELb0ELb0ELb1ELb0ELb1ELb0ELb0ELi2ELi1ELi2ELi1ELb1EEENS1_24CollectiveEpilogueBwdGQAISD_fSG_Li256ELb1ELb0EEENS1_25SingleTileBwdLPTSchedulerILb1ELi128ELb0EEEEEEEEEvNT_6ParamsE --------------------------
	.section	.nv.constant0._ZN7cutlass13device_kernelIN5flash11enable_sm90INS1_16FlashAttnBwdSm90INS1_25CollectiveMainloopBwdSm90ILi2ELi2ELi2EN4cute5tupleIJNS5_1CILi1EEES8_S8_EEENS6_IJNS7_ILi64EEENS7_ILi128EEENS7_ILi96EEEEEENS_10bfloat16_tEfNS_4arch4Sm90ELb1ELb0ELb0ELb1ELb0ELb1ELb0ELb0ELi2ELi1ELi2ELi1ELb1EEENS1_24CollectiveEpilogueBwdGQAISD_fSG_Li256ELb1ELb0EEENS1_25SingleTileBwdLPTSchedulerILb1ELi128ELb0EEEEEEEEEvNT_6ParamsE,"a",@progbits
	.sectionflags	@""
	.align	4
.nv.constant0._ZN7cutlass13device_kernelIN5flash11enable_sm90INS1_16FlashAttnBwdSm90INS1_25CollectiveMainloopBwdSm90ILi2ELi2ELi2EN4cute5tupleIJNS5_1CILi1EEES8_S8_EEENS6_IJNS7_ILi64EEENS7_ILi128EEENS7_ILi96EEEEEENS_10bfloat16_tEfNS_4arch4Sm90ELb1ELb0ELb0ELb1ELb0ELb1ELb0ELb0ELi2ELi1ELi2ELi1ELb1EEENS1_24CollectiveEpilogueBwdGQAISD_fSG_Li256ELb1ELb0EEENS1_25SingleTileBwdLPTSchedulerILb1ELi128ELb0EEEEEEEEEvNT_6ParamsE:
	.zero		2432


//--------------------- .nv.constant0._ZN7cutlass13device_kernelIN5flash32FlashAttnBwdPostprocessConvertdQIN4cute5tupleIJNS3_1CILi128EEENS5_ILi96EEEEEENS_10bfloat16_tEfNS_4arch4Sm90ELi256ENS3_8TiledMMAINS3_8MMA_AtomIJNS3_4SM904GMMA27MMA_64x96x16_F32BF16BF16_RSILNSF_5MajorE0ELSH_1ELNSF_7ScaleInE1ELSI_1EEEEEENS3_6LayoutINS4_IJNS5_ILi2EEENS5_ILi1EEESN_EEENS4_IJSN_NS5_ILi0EEESP_EEEEENS4_IJNS3_10UnderscoreESS_SS_EEEEELb0EEEEEvNT_6ParamsE --------------------------
	.section	.nv.constant0._ZN7cutlass13device_kernelIN5flash32FlashAttnBwdPostprocessConvertdQIN4cute5tupleIJNS3_1CILi128EEENS5_ILi96EEEEEENS_10bfloat16_tEfNS_4arch4Sm90ELi256ENS3_8TiledMMAINS3_8MMA_AtomIJNS3_4SM904GMMA27MMA_64x96x16_F32BF16BF16_RSILNSF_5MajorE0ELSH_1ELNSF_7ScaleInE1ELSI_1EEEEEENS3_6LayoutINS4_IJNS5_ILi2EEENS5_ILi1EEESN_EEENS4_IJSN_NS5_ILi0EEESP_EEEEENS4_IJNS3_10UnderscoreESS_SS_EEEEELb0EEEEEvNT_6ParamsE,"a",@progbits
	.sectionflags	@""
	.align	4
.nv.constant0._ZN7cutlass13device_kernelIN5flash32FlashAttnBwdPostprocessConvertdQIN4cute5tupleIJNS3_1CILi128EEENS5_ILi96EEEEEENS_10bfloat16_tEfNS_4arch4Sm90ELi256ENS3_8TiledMMAINS3_8MMA_AtomIJNS3_4SM904GMMA27MMA_64x96x16_F32BF16BF16_RSILNSF_5MajorE0ELSH_1ELNSF_7ScaleInE1ELSI_1EEEEEENS3_6LayoutINS4_IJNS5_ILi2EEENS5_ILi1EEESN_EEENS4_IJSN_NS5_ILi0EEESP_EEEEENS4_IJNS3_10UnderscoreESS_SS_EEEEELb0EEEEEvNT_6ParamsE:
	.zero		640


//--------------------- .nv.constant0._ZN7cutlass13device_kernelIN5flash32FlashAttnBwdPostprocessConvertdQIN4cute5tupleIJNS3_1CILi64EEENS5_ILi96EEEEEENS_10bfloat16_tEfNS_4arch4Sm90ELi256ENS3_8TiledMMAINS3_8MMA_AtomIJNS3_4SM904GMMA27MMA_64x16x16_F32BF16BF16_SSILNSF_5MajorE0ELSH_1ELNSF_7ScaleInE1ELSI_1EEEEEENS3_6LayoutINS4_IJNS5_ILi1EEENS5_ILi2EEESM_EEENS4_IJNS5_ILi0EEESM_SP_EEEEENS4_IJNS3_10UnderscoreESS_SS_EEEEELb0EEEEEvNT_6ParamsE --------------------------
	.section	.nv.constant0._ZN7cutlass13device_kernelIN5flash32FlashAttnBwdPostprocessConvertdQIN4cute5tupleIJNS3_1CILi64EEENS5_ILi96EEEEEENS_10bfloat16_tEfNS_4arch4Sm90ELi256ENS3_8TiledMMAINS3_8MMA_AtomIJNS3_4SM904GMMA27MMA_64x16x16_F32BF16BF16_SSILNSF_5MajorE0ELSH_1ELNSF_7ScaleInE1ELSI_1EEEEEENS3_6LayoutINS4_IJNS5_ILi1EEENS5_ILi2EEESM_EEENS4_IJNS5_ILi0EEESM_SP_EEEEENS4_IJNS3_10UnderscoreESS_SS_EEEEELb0EEEEEvNT_6ParamsE,"a",@progbits
	.sectionflags	@""
	.align	4
.nv.constant0._ZN7cutlass13device_kernelIN5flash32FlashAttnBwdPostprocessConvertdQIN4cute5tupleIJNS3_1CILi64EEENS5_ILi96EEEEEENS_10bfloat16_tEfNS_4arch4Sm90ELi256ENS3_8TiledMMAINS3_8MMA_AtomIJNS3_4SM904GMMA27MMA_64x16x16_F32BF16BF16_SSILNSF_5MajorE0ELSH_1ELNSF_7ScaleInE1ELSI_1EEEEEENS3_6LayoutINS4_IJNS5_ILi1EEENS5_ILi2EEESM_EEENS4_IJNS5_ILi0EEESM_SP_EEEEENS4_IJNS3_10UnderscoreESS_SS_EEEEELb0EEEEEvNT_6ParamsE:
	.zero		640


//--------------------- .nv.constant0._ZN7cutlass13device_kernelIN5flash11enable_sm90INS1_16FlashAttnBwdSm90INS1_25CollectiveMainloopBwdSm90ILi2ELi2ELi2EN4cute5tupleIJNS5_1CILi1EEES8_S8_EEENS6_IJNS7_ILi64EEENS7_ILi128EEENS7_ILi96EEEEEENS_10bfloat16_tEfNS_4arch4Sm90ELb1ELb0ELb0ELb1ELb1ELb1ELb0ELb0ELi2ELi1ELi2ELi1ELb1EEENS1_24CollectiveEpilogueBwdGQAISD_fSG_Li256ELb1ELb1EEENS1_25SingleTileBwdLPTSchedulerILb1ELi128ELb1EEEEEEEEEvNT_6ParamsE --------------------------
	.section	.nv.constant0._ZN7cutlass13device_kernelIN5flash11enable_sm90INS1_16FlashAttnBwdSm90INS1_25CollectiveMainloopBwdSm90ILi2ELi2ELi2EN4cute5tupleIJNS5_1CILi1EEES8_S8_EEENS6_IJNS7_ILi64EEENS7_ILi128EEENS7_ILi96EEEEEENS_10bfloat16_tEfNS_4arch4Sm90ELb1ELb0ELb0ELb1ELb1ELb1ELb0ELb0ELi2ELi1ELi2ELi1ELb1EEENS1_24CollectiveEpilogueBwdGQAISD_fSG_Li256ELb1ELb1EEENS1_25SingleTileBwdLPTSchedulerILb1ELi128ELb1EEEEEEEEEvNT_6ParamsE,"a",@progbits
	.sectionflags	@""
	.align	4
.nv.constant0._ZN7cutlass13device_kernelIN5flash11enable_sm90INS1_16FlashAttnBwdSm90INS1_25CollectiveMainloopBwdSm90ILi2ELi2ELi2EN4cute5tupleIJNS5_1CILi1EEES8_S8_EEENS6_IJNS7_ILi64EEENS7_ILi128EEENS7_ILi96EEEEEENS_10bfloat16_tEfNS_4arch4Sm90ELb1ELb0ELb0ELb1ELb1ELb1ELb0ELb0ELi2ELi1ELi2ELi1ELb1EEENS1_24CollectiveEpilogueBwdGQAISD_fSG_Li256ELb1ELb1EEENS1_25SingleTileBwdLPTSchedulerILb1ELi128ELb1EEEEEEEEEvNT_6ParamsE:
	.zero		2432


//--------------------- .nv.constant0._ZN7cutlass13device_kernelIN5flash22FlashAttnBwdPreprocessIN4cute5tupleIJNS3_1CILi64EEENS5_ILi96EEEEEENS_10bfloat16_tEfNS_4arch4Sm90ELb1ELb1EEEEEvNT_6ParamsE --------------------------
	.section	.nv.constant0._ZN7cutlass13device_kernelIN5flash22FlashAttnBwdPreprocessIN4cute5tupleIJNS3_1CILi64EEENS5_ILi96EEEEEENS_10bfloat16_tEfNS_4arch4Sm90ELb1ELb1EEEEEvNT_6ParamsE,"a",@progbits
	.sectionflags	@""
	.align	4
.nv.constant0._ZN7cutlass13device_kernelIN5flash22FlashAttnBwdPreprocessIN4cute5tupleIJNS3_1CILi64EEENS5_ILi96EEEEEENS_10bfloat16_tEfNS_4arch4Sm90ELb1ELb1EEEEEvNT_6ParamsE:
	.zero		768


//--------------------- SYMBOLS --------------------------

	.type		.nv.reservedSmem.offset0,@object
	.size		.nv.reservedSmem.offset0,0x4
	.type		__assertfail,@function
